//
// Generated by NVIDIA NVVM Compiler
//
// Compiler Build ID: CL-36424714
// Cuda compilation tools, release 13.0, V13.0.88
// Based on NVVM 20.0.0
//

.version 9.0
.target sm_100
.address_size 64

	// .globl	_ZN3cub18CUB_300001_SM_10006detail11EmptyKernelIvEEvv
// _ZZN3cub18CUB_300001_SM_10006detail10radix_sort31DeviceRadixSortSingleTileKernelINS1_5radix10policy_hubIiNS0_8NullTypeEyE10Policy1000ELNS0_9SortOrderE0EiS6_yNS1_21identity_decomposer_tEEEvPKT1_PSB_PKT2_PSF_T3_iiT4_E12temp_storage has been demoted
// _ZZN3cub18CUB_300001_SM_10006detail10radix_sort30DeviceRadixSortHistogramKernelINS1_5radix10policy_hubIiNS0_8NullTypeEyE10Policy1000ELNS0_9SortOrderE0EiyNS1_21identity_decomposer_tEEEvPT2_PKT1_SB_iiT3_E12temp_storage has been demoted
// _ZZN3cub18CUB_300001_SM_10006detail10radix_sort33DeviceRadixSortExclusiveSumKernelINS1_5radix10policy_hubIiNS0_8NullTypeEyE10Policy1000EyEEvPT0_E12temp_storage has been demoted
// _ZZN3cub18CUB_300001_SM_10006detail10radix_sort29DeviceRadixSortOnesweepKernelINS1_5radix10policy_hubIiNS0_8NullTypeEyE10Policy1000ELNS0_9SortOrderE0EiS6_yiiNS1_21identity_decomposer_tEEEvPT5_SC_PT3_PKSD_PT1_PKSH_PT2_PKSL_T4_iiT6_E1s has been demoted
// _ZZN3cub18CUB_300001_SM_10006detail19adjacent_difference40DeviceAdjacentDifferenceDifferenceKernelINS2_10policy_hubIPiLb0EE9Policy500ES5_S5_N4cuda3std3__45minusIiEEiiLb0ELb1EEEvT0_PT4_T1_T2_T3_E7storage has been demoted
// _ZZN3cub18CUB_300001_SM_10006detail19adjacent_difference40DeviceAdjacentDifferenceDifferenceKernelINS2_10policy_hubIPiLb0EE9Policy500ES5_S5_N4cuda3std3__45minusIiEEliLb0ELb1EEEvT0_PT4_T1_T2_T3_E7storage has been demoted
// _ZZN3cub18CUB_300001_SM_10006detail19adjacent_difference40DeviceAdjacentDifferenceDifferenceKernelINS2_10policy_hubIPiLb1EE9Policy500ES5_S5_N4cuda3std3__45minusIiEEiiLb1ELb1EEEvT0_PT4_T1_T2_T3_E7storage has been demoted
// _ZZN3cub18CUB_300001_SM_10006detail19adjacent_difference40DeviceAdjacentDifferenceDifferenceKernelINS2_10policy_hubIPiLb1EE9Policy500ES5_S5_N4cuda3std3__45minusIiEEliLb1ELb1EEEvT0_PT4_T1_T2_T3_E7storage has been demoted
.global .align 1 .b8 _ZN30_INTERNAL_c016a94d_4_k_cu_main4cuda3std3__45__cpo5beginE[1];
.global .align 1 .b8 _ZN30_INTERNAL_c016a94d_4_k_cu_main4cuda3std3__45__cpo3endE[1];
.global .align 1 .b8 _ZN30_INTERNAL_c016a94d_4_k_cu_main4cuda3std3__45__cpo6cbeginE[1];
.global .align 1 .b8 _ZN30_INTERNAL_c016a94d_4_k_cu_main4cuda3std3__45__cpo4cendE[1];
.global .align 1 .b8 _ZN30_INTERNAL_c016a94d_4_k_cu_main4cuda3std3__45__cpo6rbeginE[1];
.global .align 1 .b8 _ZN30_INTERNAL_c016a94d_4_k_cu_main4cuda3std3__45__cpo4rendE[1];
.global .align 1 .b8 _ZN30_INTERNAL_c016a94d_4_k_cu_main4cuda3std3__45__cpo7crbeginE[1];
.global .align 1 .b8 _ZN30_INTERNAL_c016a94d_4_k_cu_main4cuda3std3__45__cpo5crendE[1];
.global .align 1 .b8 _ZN30_INTERNAL_c016a94d_4_k_cu_main4cuda3std3__432_GLOBAL__N__c016a94d_4_k_cu_main6ignoreE[1];
.global .align 1 .b8 _ZN30_INTERNAL_c016a94d_4_k_cu_main4cuda3std3__419piecewise_constructE[1];
.global .align 1 .b8 _ZN30_INTERNAL_c016a94d_4_k_cu_main4cuda3std3__48in_placeE[1];
.global .align 1 .b8 _ZN30_INTERNAL_c016a94d_4_k_cu_main4cuda3std3__420unreachable_sentinelE[1];
.global .align 1 .b8 _ZN30_INTERNAL_c016a94d_4_k_cu_main4cuda3std3__47nulloptE[1];
.global .align 1 .b8 _ZN30_INTERNAL_c016a94d_4_k_cu_main4cuda3std3__48unexpectE[1];
.global .align 1 .b8 _ZN30_INTERNAL_c016a94d_4_k_cu_main4cuda3std6ranges3__45__cpo4swapE[1];
.global .align 1 .b8 _ZN30_INTERNAL_c016a94d_4_k_cu_main4cuda3std6ranges3__45__cpo9iter_moveE[1];
.global .align 1 .b8 _ZN30_INTERNAL_c016a94d_4_k_cu_main4cuda3std6ranges3__45__cpo5beginE[1];
.global .align 1 .b8 _ZN30_INTERNAL_c016a94d_4_k_cu_main4cuda3std6ranges3__45__cpo3endE[1];
.global .align 1 .b8 _ZN30_INTERNAL_c016a94d_4_k_cu_main4cuda3std6ranges3__45__cpo6cbeginE[1];
.global .align 1 .b8 _ZN30_INTERNAL_c016a94d_4_k_cu_main4cuda3std6ranges3__45__cpo4cendE[1];
.global .align 1 .b8 _ZN30_INTERNAL_c016a94d_4_k_cu_main4cuda3std6ranges3__45__cpo7advanceE[1];
.global .align 1 .b8 _ZN30_INTERNAL_c016a94d_4_k_cu_main4cuda3std6ranges3__45__cpo9iter_swapE[1];
.global .align 1 .b8 _ZN30_INTERNAL_c016a94d_4_k_cu_main4cuda3std6ranges3__45__cpo4nextE[1];
.global .align 1 .b8 _ZN30_INTERNAL_c016a94d_4_k_cu_main4cuda3std6ranges3__45__cpo4prevE[1];
.global .align 1 .b8 _ZN30_INTERNAL_c016a94d_4_k_cu_main4cuda3std6ranges3__45__cpo4dataE[1];
.global .align 1 .b8 _ZN30_INTERNAL_c016a94d_4_k_cu_main4cuda3std6ranges3__45__cpo5cdataE[1];
.global .align 1 .b8 _ZN30_INTERNAL_c016a94d_4_k_cu_main4cuda3std6ranges3__45__cpo4sizeE[1];
.global .align 1 .b8 _ZN30_INTERNAL_c016a94d_4_k_cu_main4cuda3std6ranges3__45__cpo5ssizeE[1];
.global .align 1 .b8 _ZN30_INTERNAL_c016a94d_4_k_cu_main4cuda3std6ranges3__45__cpo8distanceE[1];
.global .align 1 .b8 _ZN30_INTERNAL_c016a94d_4_k_cu_main6thrust24THRUST_300001_SM_1000_NS8cuda_cub3parE[1];
.global .align 1 .b8 _ZN30_INTERNAL_c016a94d_4_k_cu_main6thrust24THRUST_300001_SM_1000_NS8cuda_cub10par_nosyncE[1];
.global .align 1 .b8 _ZN30_INTERNAL_c016a94d_4_k_cu_main6thrust24THRUST_300001_SM_1000_NS6system6detail10sequential3seqE[1];
.global .align 1 .b8 _ZN30_INTERNAL_c016a94d_4_k_cu_main6thrust24THRUST_300001_SM_1000_NS6system3cpp3parE[1];
.global .align 1 .b8 _ZN30_INTERNAL_c016a94d_4_k_cu_main6thrust24THRUST_300001_SM_1000_NS12placeholders2_1E[1];
.global .align 1 .b8 _ZN30_INTERNAL_c016a94d_4_k_cu_main6thrust24THRUST_300001_SM_1000_NS12placeholders2_2E[1];
.global .align 1 .b8 _ZN30_INTERNAL_c016a94d_4_k_cu_main6thrust24THRUST_300001_SM_1000_NS12placeholders2_3E[1];
.global .align 1 .b8 _ZN30_INTERNAL_c016a94d_4_k_cu_main6thrust24THRUST_300001_SM_1000_NS12placeholders2_4E[1];
.global .align 1 .b8 _ZN30_INTERNAL_c016a94d_4_k_cu_main6thrust24THRUST_300001_SM_1000_NS12placeholders2_5E[1];
.global .align 1 .b8 _ZN30_INTERNAL_c016a94d_4_k_cu_main6thrust24THRUST_300001_SM_1000_NS12placeholders2_6E[1];
.global .align 1 .b8 _ZN30_INTERNAL_c016a94d_4_k_cu_main6thrust24THRUST_300001_SM_1000_NS12placeholders2_7E[1];
.global .align 1 .b8 _ZN30_INTERNAL_c016a94d_4_k_cu_main6thrust24THRUST_300001_SM_1000_NS12placeholders2_8E[1];
.global .align 1 .b8 _ZN30_INTERNAL_c016a94d_4_k_cu_main6thrust24THRUST_300001_SM_1000_NS12placeholders2_9E[1];
.global .align 1 .b8 _ZN30_INTERNAL_c016a94d_4_k_cu_main6thrust24THRUST_300001_SM_1000_NS12placeholders3_10E[1];
.global .align 1 .b8 _ZN30_INTERNAL_c016a94d_4_k_cu_main6thrust24THRUST_300001_SM_1000_NS3seqE[1];
.global .align 1 .b8 _ZN30_INTERNAL_c016a94d_4_k_cu_main6thrust24THRUST_300001_SM_1000_NS6deviceE[1];

.visible .entry _ZN3cub18CUB_300001_SM_10006detail11EmptyKernelIvEEvv()
{


	ret;

}
	// .globl	_ZN3cub18CUB_300001_SM_10006detail8for_each13static_kernelINS2_12policy_hub_t12policy_500_tEmN6thrust24THRUST_300001_SM_1000_NS8cuda_cub20__uninitialized_fill7functorINS7_10device_ptrIiEEiEEEEvT0_T1_
.visible .entry _ZN3cub18CUB_300001_SM_10006detail8for_each13static_kernelINS2_12policy_hub_t12policy_500_tEmN6thrust24THRUST_300001_SM_1000_NS8cuda_cub20__uninitialized_fill7functorINS7_10device_ptrIiEEiEEEEvT0_T1_(
	.param .u64 _ZN3cub18CUB_300001_SM_10006detail8for_each13static_kernelINS2_12policy_hub_t12policy_500_tEmN6thrust24THRUST_300001_SM_1000_NS8cuda_cub20__uninitialized_fill7functorINS7_10device_ptrIiEEiEEEEvT0_T1__param_0,
	.param .align 8 .b8 _ZN3cub18CUB_300001_SM_10006detail8for_each13static_kernelINS2_12policy_hub_t12policy_500_tEmN6thrust24THRUST_300001_SM_1000_NS8cuda_cub20__uninitialized_fill7functorINS7_10device_ptrIiEEiEEEEvT0_T1__param_1[16]
)
.maxntid 256
{
	.reg .pred 	%p<4>;
	.reg .b16 	%rs<5>;
	.reg .b32 	%r<12>;
	.reg .b64 	%rd<16>;

	ld.param.u32 	%r3, [_ZN3cub18CUB_300001_SM_10006detail8for_each13static_kernelINS2_12policy_hub_t12policy_500_tEmN6thrust24THRUST_300001_SM_1000_NS8cuda_cub20__uninitialized_fill7functorINS7_10device_ptrIiEEiEEEEvT0_T1__param_1+8];
	ld.param.u64 	%rd4, [_ZN3cub18CUB_300001_SM_10006detail8for_each13static_kernelINS2_12policy_hub_t12policy_500_tEmN6thrust24THRUST_300001_SM_1000_NS8cuda_cub20__uninitialized_fill7functorINS7_10device_ptrIiEEiEEEEvT0_T1__param_1];
	ld.param.u64 	%rd5, [_ZN3cub18CUB_300001_SM_10006detail8for_each13static_kernelINS2_12policy_hub_t12policy_500_tEmN6thrust24THRUST_300001_SM_1000_NS8cuda_cub20__uninitialized_fill7functorINS7_10device_ptrIiEEiEEEEvT0_T1__param_0];
	mov.u32 	%r9, %ctaid.x;
	mul.wide.u32 	%rd1, %r9, 512;
	sub.s64 	%rd2, %rd5, %rd1;
	setp.lt.u64 	%p1, %rd2, 512;
	@%p1 bra 	$L__BB1_2;
	mov.u32 	%r11, %tid.x;
	cvta.to.global.u64 	%rd11, %rd4;
	cvt.u64.u32 	%rd12, %r11;
	add.s64 	%rd13, %rd1, %rd12;
	shl.b64 	%rd14, %rd13, 2;
	add.s64 	%rd15, %rd11, %rd14;
	st.global.u32 	[%rd15], %r3;
	st.global.u32 	[%rd15+1024], %r3;
	bra.uni 	$L__BB1_6;
$L__BB1_2:
	cvta.to.global.u64 	%rd6, %rd4;
	mov.u32 	%r2, %tid.x;
	cvt.u64.u32 	%rd7, %r2;
	setp.le.u64 	%p2, %rd2, %rd7;
	add.s64 	%rd8, %rd1, %rd7;
	shl.b64 	%rd9, %rd8, 2;
	add.s64 	%rd3, %rd6, %rd9;
	@%p2 bra 	$L__BB1_4;
	st.global.u32 	[%rd3], %r3;
$L__BB1_4:
	add.s32 	%r10, %r2, 256;
	cvt.u64.u32 	%rd10, %r10;
	setp.le.u64 	%p3, %rd2, %rd10;
	@%p3 bra 	$L__BB1_6;
	st.global.u32 	[%rd3+1024], %r3;
$L__BB1_6:
	ret;

}
	// .globl	_ZN3cub18CUB_300001_SM_10006detail8for_each13static_kernelINS2_12policy_hub_t12policy_500_tElNS2_12op_wrapper_tIlN6thrust24THRUST_300001_SM_1000_NS6system6detail7generic6detail21binary_search_functorINS8_6detail15normal_iteratorINS8_10device_ptrIiEEEENSC_18binary_search_lessENSC_3ubfEEENS8_12zip_iteratorIN4cuda3std3__45tupleIJNS8_17counting_iteratorIiNS8_11use_defaultESS_SS_EESI_EEEEEEEEEvT0_T1_
.visible .entry _ZN3cub18CUB_300001_SM_10006detail8for_each13static_kernelINS2_12policy_hub_t12policy_500_tElNS2_12op_wrapper_tIlN6thrust24THRUST_300001_SM_1000_NS6system6detail7generic6detail21binary_search_functorINS8_6detail15normal_iteratorINS8_10device_ptrIiEEEENSC_18binary_search_lessENSC_3ubfEEENS8_12zip_iteratorIN4cuda3std3__45tupleIJNS8_17counting_iteratorIiNS8_11use_defaultESS_SS_EESI_EEEEEEEEEvT0_T1_(
	.param .u64 _ZN3cub18CUB_300001_SM_10006detail8for_each13static_kernelINS2_12policy_hub_t12policy_500_tElNS2_12op_wrapper_tIlN6thrust24THRUST_300001_SM_1000_NS6system6detail7generic6detail21binary_search_functorINS8_6detail15normal_iteratorINS8_10device_ptrIiEEEENSC_18binary_search_lessENSC_3ubfEEENS8_12zip_iteratorIN4cuda3std3__45tupleIJNS8_17counting_iteratorIiNS8_11use_defaultESS_SS_EESI_EEEEEEEEEvT0_T1__param_0,
	.param .align 8 .b8 _ZN3cub18CUB_300001_SM_10006detail8for_each13static_kernelINS2_12policy_hub_t12policy_500_tElNS2_12op_wrapper_tIlN6thrust24THRUST_300001_SM_1000_NS6system6detail7generic6detail21binary_search_functorINS8_6detail15normal_iteratorINS8_10device_ptrIiEEEENSC_18binary_search_lessENSC_3ubfEEENS8_12zip_iteratorIN4cuda3std3__45tupleIJNS8_17counting_iteratorIiNS8_11use_defaultESS_SS_EESI_EEEEEEEEEvT0_T1__param_1[40]
)
.maxntid 256
{
	.reg .pred 	%p<16>;
	.reg .b16 	%rs<9>;
	.reg .b32 	%r<33>;
	.reg .b64 	%rd<98>;

	ld.param.u64 	%rd34, [_ZN3cub18CUB_300001_SM_10006detail8for_each13static_kernelINS2_12policy_hub_t12policy_500_tElNS2_12op_wrapper_tIlN6thrust24THRUST_300001_SM_1000_NS6system6detail7generic6detail21binary_search_functorINS8_6detail15normal_iteratorINS8_10device_ptrIiEEEENSC_18binary_search_lessENSC_3ubfEEENS8_12zip_iteratorIN4cuda3std3__45tupleIJNS8_17counting_iteratorIiNS8_11use_defaultESS_SS_EESI_EEEEEEEEEvT0_T1__param_1+24];
	ld.param.u64 	%rd33, [_ZN3cub18CUB_300001_SM_10006detail8for_each13static_kernelINS2_12policy_hub_t12policy_500_tElNS2_12op_wrapper_tIlN6thrust24THRUST_300001_SM_1000_NS6system6detail7generic6detail21binary_search_functorINS8_6detail15normal_iteratorINS8_10device_ptrIiEEEENSC_18binary_search_lessENSC_3ubfEEENS8_12zip_iteratorIN4cuda3std3__45tupleIJNS8_17counting_iteratorIiNS8_11use_defaultESS_SS_EESI_EEEEEEEEEvT0_T1__param_1+16];
	ld.param.u64 	%rd32, [_ZN3cub18CUB_300001_SM_10006detail8for_each13static_kernelINS2_12policy_hub_t12policy_500_tElNS2_12op_wrapper_tIlN6thrust24THRUST_300001_SM_1000_NS6system6detail7generic6detail21binary_search_functorINS8_6detail15normal_iteratorINS8_10device_ptrIiEEEENSC_18binary_search_lessENSC_3ubfEEENS8_12zip_iteratorIN4cuda3std3__45tupleIJNS8_17counting_iteratorIiNS8_11use_defaultESS_SS_EESI_EEEEEEEEEvT0_T1__param_1+8];
	ld.param.u32 	%r9, [_ZN3cub18CUB_300001_SM_10006detail8for_each13static_kernelINS2_12policy_hub_t12policy_500_tElNS2_12op_wrapper_tIlN6thrust24THRUST_300001_SM_1000_NS6system6detail7generic6detail21binary_search_functorINS8_6detail15normal_iteratorINS8_10device_ptrIiEEEENSC_18binary_search_lessENSC_3ubfEEENS8_12zip_iteratorIN4cuda3std3__45tupleIJNS8_17counting_iteratorIiNS8_11use_defaultESS_SS_EESI_EEEEEEEEEvT0_T1__param_1];
	ld.param.u64 	%rd35, [_ZN3cub18CUB_300001_SM_10006detail8for_each13static_kernelINS2_12policy_hub_t12policy_500_tElNS2_12op_wrapper_tIlN6thrust24THRUST_300001_SM_1000_NS6system6detail7generic6detail21binary_search_functorINS8_6detail15normal_iteratorINS8_10device_ptrIiEEEENSC_18binary_search_lessENSC_3ubfEEENS8_12zip_iteratorIN4cuda3std3__45tupleIJNS8_17counting_iteratorIiNS8_11use_defaultESS_SS_EESI_EEEEEEEEEvT0_T1__param_0];
	mov.u32 	%r20, %ctaid.x;
	mul.wide.u32 	%rd1, %r20, 512;
	sub.s64 	%rd2, %rd35, %rd1;
	setp.lt.s64 	%p1, %rd2, 512;
	@%p1 bra 	$L__BB2_8;
	cvta.to.global.u64 	%rd3, %rd33;
	mov.u32 	%r2, %tid.x;
	cvta.to.global.u64 	%rd4, %rd32;
	sub.s64 	%rd64, %rd34, %rd33;
	shr.s64 	%rd93, %rd64, 2;
	setp.lt.s64 	%p11, %rd93, 1;
	@%p11 bra 	$L__BB2_7;
	cvt.u64.u32 	%rd70, %r2;
	add.s64 	%rd71, %rd1, %rd70;
	cvt.u32.u64 	%r30, %rd71;
	add.s32 	%r3, %r9, %r30;
	shl.b64 	%rd72, %rd71, 2;
	add.s64 	%rd6, %rd4, %rd72;
	mov.b64 	%rd90, 0;
	mov.u64 	%rd91, %rd93;
$L__BB2_3:
	sub.s64 	%rd73, %rd91, %rd90;
	shr.u64 	%rd74, %rd73, 63;
	add.s64 	%rd75, %rd73, %rd74;
	shr.s64 	%rd76, %rd75, 1;
	add.s64 	%rd77, %rd76, %rd90;
	shl.b64 	%rd78, %rd77, 2;
	add.s64 	%rd79, %rd3, %rd78;
	ld.global.u32 	%r31, [%rd79];
	setp.lt.s32 	%p12, %r3, %r31;
	add.s64 	%rd80, %rd77, 1;
	selp.b64 	%rd91, %rd77, %rd91, %p12;
	selp.b64 	%rd90, %rd90, %rd80, %p12;
	setp.lt.s64 	%p13, %rd90, %rd91;
	@%p13 bra 	$L__BB2_3;
	st.global.u32 	[%rd6], %rd90;
	add.s32 	%r4, %r3, 256;
	mov.b64 	%rd92, 0;
$L__BB2_5:
	sub.s64 	%rd82, %rd93, %rd92;
	shr.u64 	%rd83, %rd82, 63;
	add.s64 	%rd84, %rd82, %rd83;
	shr.s64 	%rd85, %rd84, 1;
	add.s64 	%rd86, %rd85, %rd92;
	shl.b64 	%rd87, %rd86, 2;
	add.s64 	%rd88, %rd3, %rd87;
	ld.global.u32 	%r32, [%rd88];
	setp.lt.s32 	%p14, %r4, %r32;
	add.s64 	%rd89, %rd86, 1;
	selp.b64 	%rd93, %rd86, %rd93, %p14;
	selp.b64 	%rd92, %rd92, %rd89, %p14;
	setp.lt.s64 	%p15, %rd92, %rd93;
	@%p15 bra 	$L__BB2_5;
	st.global.u32 	[%rd6+1024], %rd92;
	bra.uni 	$L__BB2_21;
$L__BB2_7:
	cvt.u64.u32 	%rd65, %r2;
	add.s64 	%rd66, %rd1, %rd65;
	shl.b64 	%rd67, %rd66, 2;
	add.s64 	%rd68, %rd4, %rd67;
	mov.b32 	%r29, 0;
	st.global.u32 	[%rd68], %r29;
	st.global.u32 	[%rd68+1024], %r29;
	bra.uni 	$L__BB2_21;
$L__BB2_8:
	cvta.to.global.u64 	%rd15, %rd33;
	mov.u32 	%r5, %tid.x;
	cvt.s64.s32 	%rd16, %rd2;
	cvta.to.global.u64 	%rd17, %rd32;
	sub.s64 	%rd36, %rd34, %rd33;
	shr.s64 	%rd97, %rd36, 2;
	setp.lt.s64 	%p2, %rd97, 1;
	@%p2 bra 	$L__BB2_17;
	cvt.u64.u32 	%rd19, %r5;
	setp.le.s64 	%p5, %rd16, %rd19;
	@%p5 bra 	$L__BB2_13;
	add.s64 	%rd20, %rd1, %rd19;
	cvt.u32.u64 	%r24, %rd20;
	add.s32 	%r7, %r9, %r24;
	mov.b64 	%rd94, 0;
	mov.u64 	%rd95, %rd97;
$L__BB2_11:
	sub.s64 	%rd42, %rd95, %rd94;
	shr.u64 	%rd43, %rd42, 63;
	add.s64 	%rd44, %rd42, %rd43;
	shr.s64 	%rd45, %rd44, 1;
	add.s64 	%rd46, %rd45, %rd94;
	shl.b64 	%rd47, %rd46, 2;
	add.s64 	%rd48, %rd15, %rd47;
	ld.global.u32 	%r25, [%rd48];
	setp.lt.s32 	%p6, %r7, %r25;
	add.s64 	%rd49, %rd46, 1;
	selp.b64 	%rd95, %rd46, %rd95, %p6;
	selp.b64 	%rd94, %rd94, %rd49, %p6;
	setp.lt.s64 	%p7, %rd94, %rd95;
	@%p7 bra 	$L__BB2_11;
	shl.b64 	%rd50, %rd20, 2;
	add.s64 	%rd51, %rd17, %rd50;
	st.global.u32 	[%rd51], %rd94;
$L__BB2_13:
	add.s32 	%r26, %r5, 256;
	cvt.u64.u32 	%rd25, %r26;
	setp.le.s64 	%p8, %rd16, %rd25;
	@%p8 bra 	$L__BB2_21;
	add.s64 	%rd53, %rd1, %rd25;
	shl.b64 	%rd54, %rd53, 2;
	cvt.u32.u64 	%r27, %rd53;
	add.s32 	%r8, %r9, %r27;
	add.s64 	%rd55, %rd54, %rd17;
	add.s64 	%rd26, %rd55, -1024;
	mov.b64 	%rd96, 0;
$L__BB2_15:
	sub.s64 	%rd56, %rd97, %rd96;
	shr.u64 	%rd57, %rd56, 63;
	add.s64 	%rd58, %rd56, %rd57;
	shr.s64 	%rd59, %rd58, 1;
	add.s64 	%rd60, %rd59, %rd96;
	shl.b64 	%rd61, %rd60, 2;
	add.s64 	%rd62, %rd15, %rd61;
	ld.global.u32 	%r28, [%rd62];
	setp.lt.s32 	%p9, %r8, %r28;
	add.s64 	%rd63, %rd60, 1;
	selp.b64 	%rd97, %rd60, %rd97, %p9;
	selp.b64 	%rd96, %rd96, %rd63, %p9;
	setp.lt.s64 	%p10, %rd96, %rd97;
	@%p10 bra 	$L__BB2_15;
	st.global.u32 	[%rd26+1024], %rd96;
	bra.uni 	$L__BB2_21;
$L__BB2_17:
	cvt.u64.u32 	%rd37, %r5;
	setp.le.s64 	%p3, %rd16, %rd37;
	add.s64 	%rd38, %rd1, %rd37;
	shl.b64 	%rd39, %rd38, 2;
	add.s64 	%rd31, %rd17, %rd39;
	@%p3 bra 	$L__BB2_19;
	mov.b32 	%r21, 0;
	st.global.u32 	[%rd31], %r21;
$L__BB2_19:
	add.s32 	%r22, %r5, 256;
	cvt.u64.u32 	%rd40, %r22;
	setp.le.s64 	%p4, %rd16, %rd40;
	@%p4 bra 	$L__BB2_21;
	mov.b32 	%r23, 0;
	st.global.u32 	[%rd31+1024], %r23;
$L__BB2_21:
	ret;

}
	// .globl	_ZN3cub18CUB_300001_SM_10006detail10radix_sort31DeviceRadixSortSingleTileKernelINS1_5radix10policy_hubIiNS0_8NullTypeEyE10Policy1000ELNS0_9SortOrderE0EiS6_yNS1_21identity_decomposer_tEEEvPKT1_PSB_PKT2_PSF_T3_iiT4_
.visible .entry _ZN3cub18CUB_300001_SM_10006detail10radix_sort31DeviceRadixSortSingleTileKernelINS1_5radix10policy_hubIiNS0_8NullTypeEyE10Policy1000ELNS0_9SortOrderE0EiS6_yNS1_21identity_decomposer_tEEEvPKT1_PSB_PKT2_PSF_T3_iiT4_(
	.param .u64 .ptr .align 1 _ZN3cub18CUB_300001_SM_10006detail10radix_sort31DeviceRadixSortSingleTileKernelINS1_5radix10policy_hubIiNS0_8NullTypeEyE10Policy1000ELNS0_9SortOrderE0EiS6_yNS1_21identity_decomposer_tEEEvPKT1_PSB_PKT2_PSF_T3_iiT4__param_0,
	.param .u64 .ptr .align 1 _ZN3cub18CUB_300001_SM_10006detail10radix_sort31DeviceRadixSortSingleTileKernelINS1_5radix10policy_hubIiNS0_8NullTypeEyE10Policy1000ELNS0_9SortOrderE0EiS6_yNS1_21identity_decomposer_tEEEvPKT1_PSB_PKT2_PSF_T3_iiT4__param_1,
	.param .u64 .ptr .align 1 _ZN3cub18CUB_300001_SM_10006detail10radix_sort31DeviceRadixSortSingleTileKernelINS1_5radix10policy_hubIiNS0_8NullTypeEyE10Policy1000ELNS0_9SortOrderE0EiS6_yNS1_21identity_decomposer_tEEEvPKT1_PSB_PKT2_PSF_T3_iiT4__param_2,
	.param .u64 .ptr .align 1 _ZN3cub18CUB_300001_SM_10006detail10radix_sort31DeviceRadixSortSingleTileKernelINS1_5radix10policy_hubIiNS0_8NullTypeEyE10Policy1000ELNS0_9SortOrderE0EiS6_yNS1_21identity_decomposer_tEEEvPKT1_PSB_PKT2_PSF_T3_iiT4__param_3,
	.param .u64 _ZN3cub18CUB_300001_SM_10006detail10radix_sort31DeviceRadixSortSingleTileKernelINS1_5radix10policy_hubIiNS0_8NullTypeEyE10Policy1000ELNS0_9SortOrderE0EiS6_yNS1_21identity_decomposer_tEEEvPKT1_PSB_PKT2_PSF_T3_iiT4__param_4,
	.param .u32 _ZN3cub18CUB_300001_SM_10006detail10radix_sort31DeviceRadixSortSingleTileKernelINS1_5radix10policy_hubIiNS0_8NullTypeEyE10Policy1000ELNS0_9SortOrderE0EiS6_yNS1_21identity_decomposer_tEEEvPKT1_PSB_PKT2_PSF_T3_iiT4__param_5,
	.param .u32 _ZN3cub18CUB_300001_SM_10006detail10radix_sort31DeviceRadixSortSingleTileKernelINS1_5radix10policy_hubIiNS0_8NullTypeEyE10Policy1000ELNS0_9SortOrderE0EiS6_yNS1_21identity_decomposer_tEEEvPKT1_PSB_PKT2_PSF_T3_iiT4__param_6,
	.param .align 1 .b8 _ZN3cub18CUB_300001_SM_10006detail10radix_sort31DeviceRadixSortSingleTileKernelINS1_5radix10policy_hubIiNS0_8NullTypeEyE10Policy1000ELNS0_9SortOrderE0EiS6_yNS1_21identity_decomposer_tEEEvPKT1_PSB_PKT2_PSF_T3_iiT4__param_7[1]
)
.maxntid 256
.minnctapersm 1
{
	.reg .pred 	%p<52>;
	.reg .b16 	%rs<39>;
	.reg .b32 	%r<744>;
	.reg .b64 	%rd<29>;
	// demoted variable
	.shared .align 16 .b8 _ZZN3cub18CUB_300001_SM_10006detail10radix_sort31DeviceRadixSortSingleTileKernelINS1_5radix10policy_hubIiNS0_8NullTypeEyE10Policy1000ELNS0_9SortOrderE0EiS6_yNS1_21identity_decomposer_tEEEvPKT1_PSB_PKT2_PSF_T3_iiT4_E12temp_storage[33856];
	ld.param.u64 	%rd5, [_ZN3cub18CUB_300001_SM_10006detail10radix_sort31DeviceRadixSortSingleTileKernelINS1_5radix10policy_hubIiNS0_8NullTypeEyE10Policy1000ELNS0_9SortOrderE0EiS6_yNS1_21identity_decomposer_tEEEvPKT1_PSB_PKT2_PSF_T3_iiT4__param_0];
	ld.param.u64 	%rd3, [_ZN3cub18CUB_300001_SM_10006detail10radix_sort31DeviceRadixSortSingleTileKernelINS1_5radix10policy_hubIiNS0_8NullTypeEyE10Policy1000ELNS0_9SortOrderE0EiS6_yNS1_21identity_decomposer_tEEEvPKT1_PSB_PKT2_PSF_T3_iiT4__param_1];
	ld.param.u64 	%rd4, [_ZN3cub18CUB_300001_SM_10006detail10radix_sort31DeviceRadixSortSingleTileKernelINS1_5radix10policy_hubIiNS0_8NullTypeEyE10Policy1000ELNS0_9SortOrderE0EiS6_yNS1_21identity_decomposer_tEEEvPKT1_PSB_PKT2_PSF_T3_iiT4__param_4];
	ld.param.u32 	%r189, [_ZN3cub18CUB_300001_SM_10006detail10radix_sort31DeviceRadixSortSingleTileKernelINS1_5radix10policy_hubIiNS0_8NullTypeEyE10Policy1000ELNS0_9SortOrderE0EiS6_yNS1_21identity_decomposer_tEEEvPKT1_PSB_PKT2_PSF_T3_iiT4__param_5];
	ld.param.u32 	%r190, [_ZN3cub18CUB_300001_SM_10006detail10radix_sort31DeviceRadixSortSingleTileKernelINS1_5radix10policy_hubIiNS0_8NullTypeEyE10Policy1000ELNS0_9SortOrderE0EiS6_yNS1_21identity_decomposer_tEEEvPKT1_PSB_PKT2_PSF_T3_iiT4__param_6];
	cvta.to.global.u64 	%rd6, %rd5;
	cvt.u32.u64 	%r1, %rd4;
	mov.u32 	%r2, %tid.x;
	mul.lo.s32 	%r3, %r2, 19;
	setp.ge.s32 	%p1, %r3, %r1;
	mul.wide.u32 	%rd7, %r3, 4;
	add.s64 	%rd1, %rd6, %rd7;
	mov.b32 	%r741, -1;
	@%p1 bra 	$L__BB3_2;
	ld.global.u32 	%r192, [%rd1];
	xor.b32  	%r741, %r192, -2147483648;
$L__BB3_2:
	add.s32 	%r194, %r3, 1;
	setp.ge.s32 	%p2, %r194, %r1;
	mov.b32 	%r740, -1;
	@%p2 bra 	$L__BB3_4;
	ld.global.u32 	%r195, [%rd1+4];
	xor.b32  	%r740, %r195, -2147483648;
$L__BB3_4:
	add.s32 	%r197, %r3, 2;
	setp.ge.s32 	%p3, %r197, %r1;
	mov.b32 	%r739, -1;
	@%p3 bra 	$L__BB3_6;
	ld.global.u32 	%r198, [%rd1+8];
	xor.b32  	%r739, %r198, -2147483648;
$L__BB3_6:
	add.s32 	%r200, %r3, 3;
	setp.ge.s32 	%p4, %r200, %r1;
	mov.b32 	%r738, -1;
	@%p4 bra 	$L__BB3_8;
	ld.global.u32 	%r201, [%rd1+12];
	xor.b32  	%r738, %r201, -2147483648;
$L__BB3_8:
	add.s32 	%r203, %r3, 4;
	setp.ge.s32 	%p5, %r203, %r1;
	mov.b32 	%r737, -1;
	@%p5 bra 	$L__BB3_10;
	ld.global.u32 	%r204, [%rd1+16];
	xor.b32  	%r737, %r204, -2147483648;
$L__BB3_10:
	add.s32 	%r206, %r3, 5;
	setp.ge.s32 	%p6, %r206, %r1;
	mov.b32 	%r736, -1;
	@%p6 bra 	$L__BB3_12;
	ld.global.u32 	%r207, [%rd1+20];
	xor.b32  	%r736, %r207, -2147483648;
$L__BB3_12:
	add.s32 	%r209, %r3, 6;
	setp.ge.s32 	%p7, %r209, %r1;
	mov.b32 	%r735, -1;
	@%p7 bra 	$L__BB3_14;
	ld.global.u32 	%r210, [%rd1+24];
	xor.b32  	%r735, %r210, -2147483648;
$L__BB3_14:
	add.s32 	%r212, %r3, 7;
	setp.ge.s32 	%p8, %r212, %r1;
	mov.b32 	%r734, -1;
	@%p8 bra 	$L__BB3_16;
	ld.global.u32 	%r213, [%rd1+28];
	xor.b32  	%r734, %r213, -2147483648;
$L__BB3_16:
	add.s32 	%r215, %r3, 8;
	setp.ge.s32 	%p9, %r215, %r1;
	mov.b32 	%r733, -1;
	@%p9 bra 	$L__BB3_18;
	ld.global.u32 	%r216, [%rd1+32];
	xor.b32  	%r733, %r216, -2147483648;
$L__BB3_18:
	add.s32 	%r218, %r3, 9;
	setp.ge.s32 	%p10, %r218, %r1;
	mov.b32 	%r732, -1;
	@%p10 bra 	$L__BB3_20;
	ld.global.u32 	%r219, [%rd1+36];
	xor.b32  	%r732, %r219, -2147483648;
$L__BB3_20:
	add.s32 	%r221, %r3, 10;
	setp.ge.s32 	%p11, %r221, %r1;
	mov.b32 	%r731, -1;
	@%p11 bra 	$L__BB3_22;
	ld.global.u32 	%r222, [%rd1+40];
	xor.b32  	%r731, %r222, -2147483648;
$L__BB3_22:
	add.s32 	%r224, %r3, 11;
	setp.ge.s32 	%p12, %r224, %r1;
	mov.b32 	%r730, -1;
	@%p12 bra 	$L__BB3_24;
	ld.global.u32 	%r225, [%rd1+44];
	xor.b32  	%r730, %r225, -2147483648;
$L__BB3_24:
	add.s32 	%r227, %r3, 12;
	setp.ge.s32 	%p13, %r227, %r1;
	mov.b32 	%r729, -1;
	@%p13 bra 	$L__BB3_26;
	ld.global.u32 	%r228, [%rd1+48];
	xor.b32  	%r729, %r228, -2147483648;
$L__BB3_26:
	add.s32 	%r230, %r3, 13;
	setp.ge.s32 	%p14, %r230, %r1;
	mov.b32 	%r728, -1;
	@%p14 bra 	$L__BB3_28;
	ld.global.u32 	%r231, [%rd1+52];
	xor.b32  	%r728, %r231, -2147483648;
$L__BB3_28:
	add.s32 	%r233, %r3, 14;
	setp.ge.s32 	%p15, %r233, %r1;
	mov.b32 	%r727, -1;
	@%p15 bra 	$L__BB3_30;
	ld.global.u32 	%r234, [%rd1+56];
	xor.b32  	%r727, %r234, -2147483648;
$L__BB3_30:
	add.s32 	%r236, %r3, 15;
	setp.ge.s32 	%p16, %r236, %r1;
	mov.b32 	%r726, -1;
	@%p16 bra 	$L__BB3_32;
	ld.global.u32 	%r237, [%rd1+60];
	xor.b32  	%r726, %r237, -2147483648;
$L__BB3_32:
	add.s32 	%r239, %r3, 16;
	setp.ge.s32 	%p17, %r239, %r1;
	mov.b32 	%r725, -1;
	@%p17 bra 	$L__BB3_34;
	ld.global.u32 	%r240, [%rd1+64];
	xor.b32  	%r725, %r240, -2147483648;
$L__BB3_34:
	add.s32 	%r242, %r3, 17;
	setp.ge.s32 	%p18, %r242, %r1;
	mov.b32 	%r724, -1;
	@%p18 bra 	$L__BB3_36;
	ld.global.u32 	%r243, [%rd1+68];
	xor.b32  	%r724, %r243, -2147483648;
$L__BB3_36:
	add.s32 	%r245, %r3, 18;
	setp.ge.s32 	%p19, %r245, %r1;
	mov.b32 	%r723, -1;
	@%p19 bra 	$L__BB3_38;
	ld.global.u32 	%r246, [%rd1+72];
	xor.b32  	%r723, %r246, -2147483648;
$L__BB3_38:
	bar.sync 	0;
	shr.u32 	%r42, %r2, 5;
	shl.b32 	%r248, %r2, 2;
	mov.u32 	%r249, _ZZN3cub18CUB_300001_SM_10006detail10radix_sort31DeviceRadixSortSingleTileKernelINS1_5radix10policy_hubIiNS0_8NullTypeEyE10Policy1000ELNS0_9SortOrderE0EiS6_yNS1_21identity_decomposer_tEEEvPKT1_PSB_PKT2_PSF_T3_iiT4_E12temp_storage;
	add.s32 	%r43, %r249, %r248;
	shl.b32 	%r250, %r2, 7;
	add.s32 	%r44, %r43, %r250;
	shl.b32 	%r251, %r42, 2;
	add.s32 	%r252, %r249, %r251;
	add.s32 	%r45, %r252, 33792;
	mad.lo.s32 	%r46, %r2, -56, %r44;
	add.s32 	%r722, %r189, 6;
	sub.s32 	%r721, %r190, %r189;
$L__BB3_39:
	add.s32 	%r312, %r722, -6;
	min.s32 	%r255, %r721, 6;
	mov.b32 	%r341, 0;
	st.shared.u32 	[%r43], %r341;
	st.shared.u32 	[%r43+1024], %r341;
	st.shared.u32 	[%r43+2048], %r341;
	st.shared.u32 	[%r43+3072], %r341;
	st.shared.u32 	[%r43+4096], %r341;
	st.shared.u32 	[%r43+5120], %r341;
	st.shared.u32 	[%r43+6144], %r341;
	st.shared.u32 	[%r43+7168], %r341;
	st.shared.u32 	[%r43+8192], %r341;
	st.shared.u32 	[%r43+9216], %r341;
	st.shared.u32 	[%r43+10240], %r341;
	st.shared.u32 	[%r43+11264], %r341;
	st.shared.u32 	[%r43+12288], %r341;
	st.shared.u32 	[%r43+13312], %r341;
	st.shared.u32 	[%r43+14336], %r341;
	st.shared.u32 	[%r43+15360], %r341;
	st.shared.u32 	[%r43+16384], %r341;
	st.shared.u32 	[%r43+17408], %r341;
	st.shared.u32 	[%r43+18432], %r341;
	st.shared.u32 	[%r43+19456], %r341;
	st.shared.u32 	[%r43+20480], %r341;
	st.shared.u32 	[%r43+21504], %r341;
	st.shared.u32 	[%r43+22528], %r341;
	st.shared.u32 	[%r43+23552], %r341;
	st.shared.u32 	[%r43+24576], %r341;
	st.shared.u32 	[%r43+25600], %r341;
	st.shared.u32 	[%r43+26624], %r341;
	st.shared.u32 	[%r43+27648], %r341;
	st.shared.u32 	[%r43+28672], %r341;
	st.shared.u32 	[%r43+29696], %r341;
	st.shared.u32 	[%r43+30720], %r341;
	st.shared.u32 	[%r43+31744], %r341;
	st.shared.u32 	[%r43+32768], %r341;
	// begin inline asm
	bmsk.clamp.b32 %r253, %r341, %r255;
	// end inline asm
	// begin inline asm
	shr.b32 %r256, %r741, %r312;
	// end inline asm
	and.b32  	%r344, %r253, %r256;
	shl.b32 	%r345, %r344, 10;
	and.b32  	%r346, %r345, 31744;
	add.s32 	%r347, %r43, %r346;
	shr.u32 	%r348, %r344, 4;
	and.b32  	%r349, %r348, 268435454;
	add.s32 	%r71, %r347, %r349;
	ld.shared.u16 	%rs1, [%r71];
	add.s16 	%rs20, %rs1, 1;
	st.shared.u16 	[%r71], %rs20;
	// begin inline asm
	shr.b32 %r259, %r740, %r312;
	// end inline asm
	and.b32  	%r350, %r253, %r259;
	shl.b32 	%r351, %r350, 10;
	and.b32  	%r352, %r351, 31744;
	add.s32 	%r353, %r43, %r352;
	shr.u32 	%r354, %r350, 4;
	and.b32  	%r355, %r354, 268435454;
	add.s32 	%r72, %r353, %r355;
	ld.shared.u16 	%rs2, [%r72];
	add.s16 	%rs21, %rs2, 1;
	st.shared.u16 	[%r72], %rs21;
	// begin inline asm
	shr.b32 %r262, %r739, %r312;
	// end inline asm
	and.b32  	%r356, %r253, %r262;
	shl.b32 	%r357, %r356, 10;
	and.b32  	%r358, %r357, 31744;
	add.s32 	%r359, %r43, %r358;
	shr.u32 	%r360, %r356, 4;
	and.b32  	%r361, %r360, 268435454;
	add.s32 	%r73, %r359, %r361;
	ld.shared.u16 	%rs3, [%r73];
	add.s16 	%rs22, %rs3, 1;
	st.shared.u16 	[%r73], %rs22;
	// begin inline asm
	shr.b32 %r265, %r738, %r312;
	// end inline asm
	and.b32  	%r362, %r253, %r265;
	shl.b32 	%r363, %r362, 10;
	and.b32  	%r364, %r363, 31744;
	add.s32 	%r365, %r43, %r364;
	shr.u32 	%r366, %r362, 4;
	and.b32  	%r367, %r366, 268435454;
	add.s32 	%r74, %r365, %r367;
	ld.shared.u16 	%rs4, [%r74];
	add.s16 	%rs23, %rs4, 1;
	st.shared.u16 	[%r74], %rs23;
	// begin inline asm
	shr.b32 %r268, %r737, %r312;
	// end inline asm
	and.b32  	%r368, %r253, %r268;
	shl.b32 	%r369, %r368, 10;
	and.b32  	%r370, %r369, 31744;
	add.s32 	%r371, %r43, %r370;
	shr.u32 	%r372, %r368, 4;
	and.b32  	%r373, %r372, 268435454;
	add.s32 	%r75, %r371, %r373;
	ld.shared.u16 	%rs5, [%r75];
	add.s16 	%rs24, %rs5, 1;
	st.shared.u16 	[%r75], %rs24;
	// begin inline asm
	shr.b32 %r271, %r736, %r312;
	// end inline asm
	and.b32  	%r374, %r253, %r271;
	shl.b32 	%r375, %r374, 10;
	and.b32  	%r376, %r375, 31744;
	add.s32 	%r377, %r43, %r376;
	shr.u32 	%r378, %r374, 4;
	and.b32  	%r379, %r378, 268435454;
	add.s32 	%r76, %r377, %r379;
	ld.shared.u16 	%rs6, [%r76];
	add.s16 	%rs25, %rs6, 1;
	st.shared.u16 	[%r76], %rs25;
	// begin inline asm
	shr.b32 %r274, %r735, %r312;
	// end inline asm
	and.b32  	%r380, %r253, %r274;
	shl.b32 	%r381, %r380, 10;
	and.b32  	%r382, %r381, 31744;
	add.s32 	%r383, %r43, %r382;
	shr.u32 	%r384, %r380, 4;
	and.b32  	%r385, %r384, 268435454;
	add.s32 	%r77, %r383, %r385;
	ld.shared.u16 	%rs7, [%r77];
	add.s16 	%rs26, %rs7, 1;
	st.shared.u16 	[%r77], %rs26;
	// begin inline asm
	shr.b32 %r277, %r734, %r312;
	// end inline asm
	and.b32  	%r386, %r253, %r277;
	shl.b32 	%r387, %r386, 10;
	and.b32  	%r388, %r387, 31744;
	add.s32 	%r389, %r43, %r388;
	shr.u32 	%r390, %r386, 4;
	and.b32  	%r391, %r390, 268435454;
	add.s32 	%r78, %r389, %r391;
	ld.shared.u16 	%rs8, [%r78];
	add.s16 	%rs27, %rs8, 1;
	st.shared.u16 	[%r78], %rs27;
	// begin inline asm
	shr.b32 %r280, %r733, %r312;
	// end inline asm
	and.b32  	%r392, %r253, %r280;
	shl.b32 	%r393, %r392, 10;
	and.b32  	%r394, %r393, 31744;
	add.s32 	%r395, %r43, %r394;
	shr.u32 	%r396, %r392, 4;
	and.b32  	%r397, %r396, 268435454;
	add.s32 	%r79, %r395, %r397;
	ld.shared.u16 	%rs9, [%r79];
	add.s16 	%rs28, %rs9, 1;
	st.shared.u16 	[%r79], %rs28;
	// begin inline asm
	shr.b32 %r283, %r732, %r312;
	// end inline asm
	and.b32  	%r398, %r253, %r283;
	shl.b32 	%r399, %r398, 10;
	and.b32  	%r400, %r399, 31744;
	add.s32 	%r401, %r43, %r400;
	shr.u32 	%r402, %r398, 4;
	and.b32  	%r403, %r402, 268435454;
	add.s32 	%r80, %r401, %r403;
	ld.shared.u16 	%rs10, [%r80];
	add.s16 	%rs29, %rs10, 1;
	st.shared.u16 	[%r80], %rs29;
	// begin inline asm
	shr.b32 %r286, %r731, %r312;
	// end inline asm
	and.b32  	%r404, %r253, %r286;
	shl.b32 	%r405, %r404, 10;
	and.b32  	%r406, %r405, 31744;
	add.s32 	%r407, %r43, %r406;
	shr.u32 	%r408, %r404, 4;
	and.b32  	%r409, %r408, 268435454;
	add.s32 	%r81, %r407, %r409;
	ld.shared.u16 	%rs11, [%r81];
	add.s16 	%rs30, %rs11, 1;
	st.shared.u16 	[%r81], %rs30;
	// begin inline asm
	shr.b32 %r289, %r730, %r312;
	// end inline asm
	and.b32  	%r410, %r253, %r289;
	shl.b32 	%r411, %r410, 10;
	and.b32  	%r412, %r411, 31744;
	add.s32 	%r413, %r43, %r412;
	shr.u32 	%r414, %r410, 4;
	and.b32  	%r415, %r414, 268435454;
	add.s32 	%r82, %r413, %r415;
	ld.shared.u16 	%rs12, [%r82];
	add.s16 	%rs31, %rs12, 1;
	st.shared.u16 	[%r82], %rs31;
	// begin inline asm
	shr.b32 %r292, %r729, %r312;
	// end inline asm
	and.b32  	%r416, %r253, %r292;
	shl.b32 	%r417, %r416, 10;
	and.b32  	%r418, %r417, 31744;
	add.s32 	%r419, %r43, %r418;
	shr.u32 	%r420, %r416, 4;
	and.b32  	%r421, %r420, 268435454;
	add.s32 	%r83, %r419, %r421;
	ld.shared.u16 	%rs13, [%r83];
	add.s16 	%rs32, %rs13, 1;
	st.shared.u16 	[%r83], %rs32;
	// begin inline asm
	shr.b32 %r295, %r728, %r312;
	// end inline asm
	and.b32  	%r422, %r253, %r295;
	shl.b32 	%r423, %r422, 10;
	and.b32  	%r424, %r423, 31744;
	add.s32 	%r425, %r43, %r424;
	shr.u32 	%r426, %r422, 4;
	and.b32  	%r427, %r426, 268435454;
	add.s32 	%r84, %r425, %r427;
	ld.shared.u16 	%rs14, [%r84];
	add.s16 	%rs33, %rs14, 1;
	st.shared.u16 	[%r84], %rs33;
	// begin inline asm
	shr.b32 %r298, %r727, %r312;
	// end inline asm
	and.b32  	%r428, %r253, %r298;
	shl.b32 	%r429, %r428, 10;
	and.b32  	%r430, %r429, 31744;
	add.s32 	%r431, %r43, %r430;
	shr.u32 	%r432, %r428, 4;
	and.b32  	%r433, %r432, 268435454;
	add.s32 	%r85, %r431, %r433;
	ld.shared.u16 	%rs15, [%r85];
	add.s16 	%rs34, %rs15, 1;
	st.shared.u16 	[%r85], %rs34;
	// begin inline asm
	shr.b32 %r301, %r726, %r312;
	// end inline asm
	and.b32  	%r434, %r253, %r301;
	shl.b32 	%r435, %r434, 10;
	and.b32  	%r436, %r435, 31744;
	add.s32 	%r437, %r43, %r436;
	shr.u32 	%r438, %r434, 4;
	and.b32  	%r439, %r438, 268435454;
	add.s32 	%r86, %r437, %r439;
	ld.shared.u16 	%rs16, [%r86];
	add.s16 	%rs35, %rs16, 1;
	st.shared.u16 	[%r86], %rs35;
	// begin inline asm
	shr.b32 %r304, %r725, %r312;
	// end inline asm
	and.b32  	%r440, %r253, %r304;
	shl.b32 	%r441, %r440, 10;
	and.b32  	%r442, %r441, 31744;
	add.s32 	%r443, %r43, %r442;
	shr.u32 	%r444, %r440, 4;
	and.b32  	%r445, %r444, 268435454;
	add.s32 	%r87, %r443, %r445;
	ld.shared.u16 	%rs17, [%r87];
	add.s16 	%rs36, %rs17, 1;
	st.shared.u16 	[%r87], %rs36;
	// begin inline asm
	shr.b32 %r307, %r724, %r312;
	// end inline asm
	and.b32  	%r446, %r253, %r307;
	shl.b32 	%r447, %r446, 10;
	and.b32  	%r448, %r447, 31744;
	add.s32 	%r449, %r43, %r448;
	shr.u32 	%r450, %r446, 4;
	and.b32  	%r451, %r450, 268435454;
	add.s32 	%r88, %r449, %r451;
	ld.shared.u16 	%rs18, [%r88];
	add.s16 	%rs37, %rs18, 1;
	st.shared.u16 	[%r88], %rs37;
	// begin inline asm
	shr.b32 %r310, %r723, %r312;
	// end inline asm
	and.b32  	%r452, %r253, %r310;
	shl.b32 	%r453, %r452, 10;
	and.b32  	%r454, %r453, 31744;
	add.s32 	%r455, %r43, %r454;
	shr.u32 	%r456, %r452, 4;
	and.b32  	%r457, %r456, 268435454;
	add.s32 	%r89, %r455, %r457;
	ld.shared.u16 	%rs19, [%r89];
	add.s16 	%rs38, %rs19, 1;
	st.shared.u16 	[%r89], %rs38;
	bar.sync 	0;
	ld.shared.u32 	%r90, [%r44];
	ld.shared.u32 	%r458, [%r44+4];
	ld.shared.u32 	%r459, [%r44+8];
	ld.shared.u32 	%r460, [%r44+12];
	ld.shared.u32 	%r461, [%r44+16];
	ld.shared.u32 	%r462, [%r44+20];
	ld.shared.u32 	%r463, [%r44+24];
	ld.shared.u32 	%r464, [%r44+28];
	ld.shared.u32 	%r465, [%r44+32];
	ld.shared.u32 	%r466, [%r44+36];
	ld.shared.u32 	%r467, [%r44+40];
	ld.shared.u32 	%r468, [%r44+44];
	ld.shared.u32 	%r469, [%r44+48];
	ld.shared.u32 	%r470, [%r44+52];
	ld.shared.u32 	%r471, [%r44+56];
	ld.shared.u32 	%r472, [%r44+60];
	ld.shared.u32 	%r473, [%r44+64];
	ld.shared.u32 	%r474, [%r44+68];
	ld.shared.u32 	%r475, [%r44+72];
	ld.shared.u32 	%r476, [%r44+76];
	ld.shared.u32 	%r477, [%r44+80];
	ld.shared.u32 	%r478, [%r44+84];
	ld.shared.u32 	%r479, [%r44+88];
	ld.shared.u32 	%r480, [%r44+92];
	ld.shared.u32 	%r481, [%r44+96];
	ld.shared.u32 	%r482, [%r44+100];
	ld.shared.u32 	%r483, [%r44+104];
	ld.shared.u32 	%r484, [%r44+108];
	ld.shared.u32 	%r485, [%r44+112];
	ld.shared.u32 	%r486, [%r44+116];
	ld.shared.u32 	%r487, [%r44+120];
	ld.shared.u32 	%r488, [%r44+124];
	ld.shared.u32 	%r489, [%r44+128];
	add.s32 	%r91, %r458, %r90;
	add.s32 	%r92, %r459, %r91;
	add.s32 	%r93, %r460, %r92;
	add.s32 	%r94, %r461, %r93;
	add.s32 	%r95, %r462, %r94;
	add.s32 	%r96, %r463, %r95;
	add.s32 	%r97, %r464, %r96;
	add.s32 	%r98, %r465, %r97;
	add.s32 	%r99, %r466, %r98;
	add.s32 	%r100, %r467, %r99;
	add.s32 	%r101, %r468, %r100;
	add.s32 	%r102, %r469, %r101;
	add.s32 	%r103, %r470, %r102;
	add.s32 	%r104, %r471, %r103;
	add.s32 	%r105, %r472, %r104;
	add.s32 	%r106, %r473, %r105;
	add.s32 	%r107, %r474, %r106;
	add.s32 	%r108, %r475, %r107;
	add.s32 	%r109, %r476, %r108;
	add.s32 	%r110, %r477, %r109;
	add.s32 	%r111, %r478, %r110;
	add.s32 	%r112, %r479, %r111;
	add.s32 	%r113, %r480, %r112;
	add.s32 	%r114, %r481, %r113;
	add.s32 	%r115, %r482, %r114;
	add.s32 	%r116, %r483, %r115;
	add.s32 	%r117, %r484, %r116;
	add.s32 	%r118, %r485, %r117;
	add.s32 	%r119, %r486, %r118;
	add.s32 	%r120, %r487, %r119;
	add.s32 	%r121, %r488, %r120;
	add.s32 	%r318, %r489, %r121;
	// begin inline asm
	mov.u32 %r313, %laneid;
	// end inline asm
	mov.b32 	%r316, 1;
	mov.b32 	%r343, -1;
	// begin inline asm
	{  .reg .u32 r0;  .reg .pred p;  shfl.sync.up.b32 r0|p, %r318, %r316, %r341, %r343;  @p add.u32 r0, r0, %r318;  mov.u32 %r314, r0;}
	// end inline asm
	mov.b32 	%r322, 2;
	// begin inline asm
	{  .reg .u32 r0;  .reg .pred p;  shfl.sync.up.b32 r0|p, %r314, %r322, %r341, %r343;  @p add.u32 r0, r0, %r314;  mov.u32 %r320, r0;}
	// end inline asm
	mov.b32 	%r328, 4;
	// begin inline asm
	{  .reg .u32 r0;  .reg .pred p;  shfl.sync.up.b32 r0|p, %r320, %r328, %r341, %r343;  @p add.u32 r0, r0, %r320;  mov.u32 %r326, r0;}
	// end inline asm
	mov.b32 	%r334, 8;
	// begin inline asm
	{  .reg .u32 r0;  .reg .pred p;  shfl.sync.up.b32 r0|p, %r326, %r334, %r341, %r343;  @p add.u32 r0, r0, %r326;  mov.u32 %r332, r0;}
	// end inline asm
	mov.b32 	%r340, 16;
	// begin inline asm
	{  .reg .u32 r0;  .reg .pred p;  shfl.sync.up.b32 r0|p, %r332, %r340, %r341, %r343;  @p add.u32 r0, r0, %r332;  mov.u32 %r338, r0;}
	// end inline asm
	setp.ne.s32 	%p20, %r313, 31;
	@%p20 bra 	$L__BB3_41;
	st.shared.u32 	[%r45], %r338;
$L__BB3_41:
	sub.s32 	%r490, %r338, %r318;
	setp.gt.u32 	%p21, %r2, 31;
	setp.eq.s32 	%p22, %r42, 7;
	setp.eq.s32 	%p23, %r42, 6;
	setp.eq.s32 	%p24, %r42, 5;
	setp.eq.s32 	%p25, %r42, 4;
	setp.eq.s32 	%p26, %r42, 3;
	setp.eq.s32 	%p27, %r42, 2;
	setp.eq.s32 	%p28, %r42, 1;
	bar.sync 	0;
	ld.shared.v4.u32 	{%r491, %r492, %r493, %r494}, [_ZZN3cub18CUB_300001_SM_10006detail10radix_sort31DeviceRadixSortSingleTileKernelINS1_5radix10policy_hubIiNS0_8NullTypeEyE10Policy1000ELNS0_9SortOrderE0EiS6_yNS1_21identity_decomposer_tEEEvPKT1_PSB_PKT2_PSF_T3_iiT4_E12temp_storage+33792];
	selp.b32 	%r495, %r491, %r742, %p28;
	add.s32 	%r496, %r492, %r491;
	selp.b32 	%r497, %r496, %r495, %p27;
	add.s32 	%r498, %r496, %r493;
	selp.b32 	%r499, %r498, %r497, %p26;
	add.s32 	%r500, %r498, %r494;
	selp.b32 	%r501, %r500, %r499, %p25;
	ld.shared.v4.u32 	{%r502, %r503, %r504, %r505}, [_ZZN3cub18CUB_300001_SM_10006detail10radix_sort31DeviceRadixSortSingleTileKernelINS1_5radix10policy_hubIiNS0_8NullTypeEyE10Policy1000ELNS0_9SortOrderE0EiS6_yNS1_21identity_decomposer_tEEEvPKT1_PSB_PKT2_PSF_T3_iiT4_E12temp_storage+33808];
	add.s32 	%r506, %r500, %r502;
	selp.b32 	%r507, %r506, %r501, %p24;
	add.s32 	%r508, %r506, %r503;
	selp.b32 	%r509, %r508, %r507, %p23;
	add.s32 	%r510, %r508, %r504;
	selp.b32 	%r742, %r510, %r509, %p22;
	add.s32 	%r126, %r510, %r505;
	setp.ne.s32 	%p29, %r313, 0;
	selp.b32 	%r511, %r490, 0, %p29;
	add.s32 	%r512, %r742, %r511;
	or.pred  	%p30, %p21, %p29;
	selp.b32 	%r743, %r512, %r490, %p21;
	@%p30 bra 	$L__BB3_43;
	shl.b32 	%r743, %r126, 16;
	st.shared.u32 	[_ZZN3cub18CUB_300001_SM_10006detail10radix_sort31DeviceRadixSortSingleTileKernelINS1_5radix10policy_hubIiNS0_8NullTypeEyE10Policy1000ELNS0_9SortOrderE0EiS6_yNS1_21identity_decomposer_tEEEvPKT1_PSB_PKT2_PSF_T3_iiT4_E12temp_storage+33832], %r743;
$L__BB3_43:
	setp.eq.s32 	%p31, %r2, 0;
	bar.sync 	0;
	ld.shared.u32 	%r513, [_ZZN3cub18CUB_300001_SM_10006detail10radix_sort31DeviceRadixSortSingleTileKernelINS1_5radix10policy_hubIiNS0_8NullTypeEyE10Policy1000ELNS0_9SortOrderE0EiS6_yNS1_21identity_decomposer_tEEEvPKT1_PSB_PKT2_PSF_T3_iiT4_E12temp_storage+33832];
	selp.b32 	%r514, 0, %r513, %p31;
	add.s32 	%r515, %r743, %r514;
	add.s32 	%r516, %r90, %r515;
	add.s32 	%r517, %r91, %r515;
	add.s32 	%r518, %r92, %r515;
	add.s32 	%r519, %r93, %r515;
	add.s32 	%r520, %r94, %r515;
	add.s32 	%r521, %r95, %r515;
	add.s32 	%r522, %r96, %r515;
	add.s32 	%r523, %r97, %r515;
	add.s32 	%r524, %r98, %r515;
	add.s32 	%r525, %r99, %r515;
	add.s32 	%r526, %r100, %r515;
	add.s32 	%r527, %r101, %r515;
	add.s32 	%r528, %r102, %r515;
	add.s32 	%r529, %r103, %r515;
	add.s32 	%r530, %r104, %r515;
	add.s32 	%r531, %r105, %r515;
	add.s32 	%r532, %r106, %r515;
	add.s32 	%r533, %r107, %r515;
	add.s32 	%r534, %r108, %r515;
	add.s32 	%r535, %r109, %r515;
	add.s32 	%r536, %r110, %r515;
	add.s32 	%r537, %r111, %r515;
	add.s32 	%r538, %r112, %r515;
	add.s32 	%r539, %r113, %r515;
	add.s32 	%r540, %r114, %r515;
	add.s32 	%r541, %r115, %r515;
	add.s32 	%r542, %r116, %r515;
	add.s32 	%r543, %r117, %r515;
	add.s32 	%r544, %r118, %r515;
	add.s32 	%r545, %r119, %r515;
	add.s32 	%r546, %r120, %r515;
	add.s32 	%r547, %r121, %r515;
	st.shared.u32 	[%r44], %r515;
	st.shared.u32 	[%r44+4], %r516;
	st.shared.u32 	[%r44+8], %r517;
	st.shared.u32 	[%r44+12], %r518;
	st.shared.u32 	[%r44+16], %r519;
	st.shared.u32 	[%r44+20], %r520;
	st.shared.u32 	[%r44+24], %r521;
	st.shared.u32 	[%r44+28], %r522;
	st.shared.u32 	[%r44+32], %r523;
	st.shared.u32 	[%r44+36], %r524;
	st.shared.u32 	[%r44+40], %r525;
	st.shared.u32 	[%r44+44], %r526;
	st.shared.u32 	[%r44+48], %r527;
	st.shared.u32 	[%r44+52], %r528;
	st.shared.u32 	[%r44+56], %r529;
	st.shared.u32 	[%r44+60], %r530;
	st.shared.u32 	[%r44+64], %r531;
	st.shared.u32 	[%r44+68], %r532;
	st.shared.u32 	[%r44+72], %r533;
	st.shared.u32 	[%r44+76], %r534;
	st.shared.u32 	[%r44+80], %r535;
	st.shared.u32 	[%r44+84], %r536;
	st.shared.u32 	[%r44+88], %r537;
	st.shared.u32 	[%r44+92], %r538;
	st.shared.u32 	[%r44+96], %r539;
	st.shared.u32 	[%r44+100], %r540;
	st.shared.u32 	[%r44+104], %r541;
	st.shared.u32 	[%r44+108], %r542;
	st.shared.u32 	[%r44+112], %r543;
	st.shared.u32 	[%r44+116], %r544;
	st.shared.u32 	[%r44+120], %r545;
	st.shared.u32 	[%r44+124], %r546;
	st.shared.u32 	[%r44+128], %r547;
	bar.sync 	0;
	cvt.u32.u16 	%r548, %rs1;
	ld.shared.u16 	%r549, [%r71];
	add.s32 	%r130, %r549, %r548;
	cvt.u32.u16 	%r550, %rs2;
	ld.shared.u16 	%r551, [%r72];
	add.s32 	%r131, %r551, %r550;
	cvt.u32.u16 	%r552, %rs3;
	ld.shared.u16 	%r553, [%r73];
	add.s32 	%r132, %r553, %r552;
	cvt.u32.u16 	%r554, %rs4;
	ld.shared.u16 	%r555, [%r74];
	add.s32 	%r133, %r555, %r554;
	cvt.u32.u16 	%r556, %rs5;
	ld.shared.u16 	%r557, [%r75];
	add.s32 	%r134, %r557, %r556;
	cvt.u32.u16 	%r558, %rs6;
	ld.shared.u16 	%r559, [%r76];
	add.s32 	%r135, %r559, %r558;
	cvt.u32.u16 	%r560, %rs7;
	ld.shared.u16 	%r561, [%r77];
	add.s32 	%r136, %r561, %r560;
	cvt.u32.u16 	%r562, %rs8;
	ld.shared.u16 	%r563, [%r78];
	add.s32 	%r137, %r563, %r562;
	cvt.u32.u16 	%r564, %rs9;
	ld.shared.u16 	%r565, [%r79];
	add.s32 	%r138, %r565, %r564;
	cvt.u32.u16 	%r566, %rs10;
	ld.shared.u16 	%r567, [%r80];
	add.s32 	%r139, %r567, %r566;
	cvt.u32.u16 	%r568, %rs11;
	ld.shared.u16 	%r569, [%r81];
	add.s32 	%r140, %r569, %r568;
	cvt.u32.u16 	%r570, %rs12;
	ld.shared.u16 	%r571, [%r82];
	add.s32 	%r141, %r571, %r570;
	cvt.u32.u16 	%r572, %rs13;
	ld.shared.u16 	%r573, [%r83];
	add.s32 	%r142, %r573, %r572;
	cvt.u32.u16 	%r574, %rs14;
	ld.shared.u16 	%r575, [%r84];
	add.s32 	%r143, %r575, %r574;
	cvt.u32.u16 	%r576, %rs15;
	ld.shared.u16 	%r577, [%r85];
	add.s32 	%r144, %r577, %r576;
	cvt.u32.u16 	%r578, %rs16;
	ld.shared.u16 	%r579, [%r86];
	add.s32 	%r145, %r579, %r578;
	cvt.u32.u16 	%r580, %rs17;
	ld.shared.u16 	%r581, [%r87];
	add.s32 	%r146, %r581, %r580;
	cvt.u32.u16 	%r582, %rs18;
	ld.shared.u16 	%r583, [%r88];
	add.s32 	%r147, %r583, %r582;
	cvt.u32.u16 	%r584, %rs19;
	ld.shared.u16 	%r585, [%r89];
	add.s32 	%r148, %r585, %r584;
	bar.sync 	0;
	setp.lt.s32 	%p32, %r722, %r190;
	@%p32 bra 	$L__BB3_83;
	cvt.u64.u32 	%rd8, %r2;
	shl.b32 	%r586, %r130, 2;
	mov.u32 	%r587, _ZZN3cub18CUB_300001_SM_10006detail10radix_sort31DeviceRadixSortSingleTileKernelINS1_5radix10policy_hubIiNS0_8NullTypeEyE10Policy1000ELNS0_9SortOrderE0EiS6_yNS1_21identity_decomposer_tEEEvPKT1_PSB_PKT2_PSF_T3_iiT4_E12temp_storage;
	add.s32 	%r588, %r587, %r586;
	st.shared.u32 	[%r588], %r741;
	shl.b32 	%r589, %r131, 2;
	add.s32 	%r590, %r587, %r589;
	st.shared.u32 	[%r590], %r740;
	shl.b32 	%r591, %r132, 2;
	add.s32 	%r592, %r587, %r591;
	st.shared.u32 	[%r592], %r739;
	shl.b32 	%r593, %r133, 2;
	add.s32 	%r594, %r587, %r593;
	st.shared.u32 	[%r594], %r738;
	shl.b32 	%r595, %r134, 2;
	add.s32 	%r596, %r587, %r595;
	st.shared.u32 	[%r596], %r737;
	shl.b32 	%r597, %r135, 2;
	add.s32 	%r598, %r587, %r597;
	st.shared.u32 	[%r598], %r736;
	shl.b32 	%r599, %r136, 2;
	add.s32 	%r600, %r587, %r599;
	st.shared.u32 	[%r600], %r735;
	shl.b32 	%r601, %r137, 2;
	add.s32 	%r602, %r587, %r601;
	st.shared.u32 	[%r602], %r734;
	shl.b32 	%r603, %r138, 2;
	add.s32 	%r604, %r587, %r603;
	st.shared.u32 	[%r604], %r733;
	shl.b32 	%r605, %r139, 2;
	add.s32 	%r606, %r587, %r605;
	st.shared.u32 	[%r606], %r732;
	shl.b32 	%r607, %r140, 2;
	add.s32 	%r608, %r587, %r607;
	st.shared.u32 	[%r608], %r731;
	shl.b32 	%r609, %r141, 2;
	add.s32 	%r610, %r587, %r609;
	st.shared.u32 	[%r610], %r730;
	shl.b32 	%r611, %r142, 2;
	add.s32 	%r612, %r587, %r611;
	st.shared.u32 	[%r612], %r729;
	shl.b32 	%r613, %r143, 2;
	add.s32 	%r614, %r587, %r613;
	st.shared.u32 	[%r614], %r728;
	shl.b32 	%r615, %r144, 2;
	add.s32 	%r616, %r587, %r615;
	st.shared.u32 	[%r616], %r727;
	shl.b32 	%r617, %r145, 2;
	add.s32 	%r618, %r587, %r617;
	st.shared.u32 	[%r618], %r726;
	shl.b32 	%r619, %r146, 2;
	add.s32 	%r620, %r587, %r619;
	st.shared.u32 	[%r620], %r725;
	shl.b32 	%r621, %r147, 2;
	add.s32 	%r622, %r587, %r621;
	st.shared.u32 	[%r622], %r724;
	shl.b32 	%r623, %r148, 2;
	add.s32 	%r624, %r587, %r623;
	st.shared.u32 	[%r624], %r723;
	bar.sync 	0;
	mad.lo.s32 	%r149, %r2, -72, %r46;
	ld.shared.u32 	%r150, [%r149+1024];
	ld.shared.u32 	%r151, [%r149+2048];
	ld.shared.u32 	%r152, [%r149+3072];
	ld.shared.u32 	%r153, [%r149+4096];
	ld.shared.u32 	%r154, [%r149+5120];
	ld.shared.u32 	%r155, [%r149+6144];
	ld.shared.u32 	%r156, [%r149+7168];
	ld.shared.u32 	%r157, [%r149+8192];
	ld.shared.u32 	%r158, [%r149+9216];
	ld.shared.u32 	%r159, [%r149+10240];
	ld.shared.u32 	%r160, [%r149+11264];
	ld.shared.u32 	%r161, [%r149+12288];
	ld.shared.u32 	%r162, [%r149+13312];
	ld.shared.u32 	%r163, [%r149+14336];
	ld.shared.u32 	%r164, [%r149+15360];
	ld.shared.u32 	%r165, [%r149+16384];
	ld.shared.u32 	%r166, [%r149+17408];
	ld.shared.u32 	%r167, [%r149+18432];
	setp.gt.u64 	%p33, %rd4, %rd8;
	cvta.to.global.u64 	%rd9, %rd3;
	mul.wide.u32 	%rd10, %r2, 4;
	add.s64 	%rd2, %rd9, %rd10;
	@%p33 bra 	$L__BB3_45;
	bra.uni 	$L__BB3_46;
$L__BB3_45:
	ld.shared.u32 	%r625, [%r149];
	xor.b32  	%r626, %r625, -2147483648;
	st.global.u32 	[%rd2], %r626;
$L__BB3_46:
	add.s32 	%r627, %r2, 256;
	cvt.u64.u32 	%rd11, %r627;
	setp.le.u64 	%p34, %rd4, %rd11;
	@%p34 bra 	$L__BB3_48;
	xor.b32  	%r628, %r150, -2147483648;
	st.global.u32 	[%rd2+1024], %r628;
$L__BB3_48:
	add.s32 	%r629, %r2, 512;
	cvt.u64.u32 	%rd12, %r629;
	setp.le.u64 	%p35, %rd4, %rd12;
	@%p35 bra 	$L__BB3_50;
	xor.b32  	%r630, %r151, -2147483648;
	st.global.u32 	[%rd2+2048], %r630;
$L__BB3_50:
	add.s32 	%r631, %r2, 768;
	cvt.u64.u32 	%rd13, %r631;
	setp.le.u64 	%p36, %rd4, %rd13;
	@%p36 bra 	$L__BB3_52;
	xor.b32  	%r632, %r152, -2147483648;
	st.global.u32 	[%rd2+3072], %r632;
$L__BB3_52:
	or.b32  	%r633, %r2, 1024;
	cvt.u64.u32 	%rd14, %r633;
	setp.le.u64 	%p37, %rd4, %rd14;
	@%p37 bra 	$L__BB3_54;
	xor.b32  	%r634, %r153, -2147483648;
	st.global.u32 	[%rd2+4096], %r634;
$L__BB3_54:
	add.s32 	%r635, %r2, 1280;
	cvt.u64.u32 	%rd15, %r635;
	setp.le.u64 	%p38, %rd4, %rd15;
	@%p38 bra 	$L__BB3_56;
	xor.b32  	%r636, %r154, -2147483648;
	st.global.u32 	[%rd2+5120], %r636;
$L__BB3_56:
	add.s32 	%r637, %r2, 1536;
	cvt.u64.u32 	%rd16, %r637;
	setp.le.u64 	%p39, %rd4, %rd16;
	@%p39 bra 	$L__BB3_58;
	xor.b32  	%r638, %r155, -2147483648;
	st.global.u32 	[%rd2+6144], %r638;
$L__BB3_58:
	add.s32 	%r639, %r2, 1792;
	cvt.u64.u32 	%rd17, %r639;
	setp.le.u64 	%p40, %rd4, %rd17;
	@%p40 bra 	$L__BB3_60;
	xor.b32  	%r640, %r156, -2147483648;
	st.global.u32 	[%rd2+7168], %r640;
$L__BB3_60:
	or.b32  	%r641, %r2, 2048;
	cvt.u64.u32 	%rd18, %r641;
	setp.le.u64 	%p41, %rd4, %rd18;
	@%p41 bra 	$L__BB3_62;
	xor.b32  	%r642, %r157, -2147483648;
	st.global.u32 	[%rd2+8192], %r642;
$L__BB3_62:
	add.s32 	%r643, %r2, 2304;
	cvt.u64.u32 	%rd19, %r643;
	setp.le.u64 	%p42, %rd4, %rd19;
	@%p42 bra 	$L__BB3_64;
	xor.b32  	%r644, %r158, -2147483648;
	st.global.u32 	[%rd2+9216], %r644;
$L__BB3_64:
	add.s32 	%r645, %r2, 2560;
	cvt.u64.u32 	%rd20, %r645;
	setp.le.u64 	%p43, %rd4, %rd20;
	@%p43 bra 	$L__BB3_66;
	xor.b32  	%r646, %r159, -2147483648;
	st.global.u32 	[%rd2+10240], %r646;
$L__BB3_66:
	add.s32 	%r647, %r2, 2816;
	cvt.u64.u32 	%rd21, %r647;
	setp.le.u64 	%p44, %rd4, %rd21;
	@%p44 bra 	$L__BB3_68;
	xor.b32  	%r648, %r160, -2147483648;
	st.global.u32 	[%rd2+11264], %r648;
$L__BB3_68:
	or.b32  	%r649, %r2, 3072;
	cvt.u64.u32 	%rd22, %r649;
	setp.le.u64 	%p45, %rd4, %rd22;
	@%p45 bra 	$L__BB3_70;
	xor.b32  	%r650, %r161, -2147483648;
	st.global.u32 	[%rd2+12288], %r650;
$L__BB3_70:
	add.s32 	%r651, %r2, 3328;
	cvt.u64.u32 	%rd23, %r651;
	setp.le.u64 	%p46, %rd4, %rd23;
	@%p46 bra 	$L__BB3_72;
	xor.b32  	%r652, %r162, -2147483648;
	st.global.u32 	[%rd2+13312], %r652;
$L__BB3_72:
	add.s32 	%r653, %r2, 3584;
	cvt.u64.u32 	%rd24, %r653;
	setp.le.u64 	%p47, %rd4, %rd24;
	@%p47 bra 	$L__BB3_74;
	xor.b32  	%r654, %r163, -2147483648;
	st.global.u32 	[%rd2+14336], %r654;
$L__BB3_74:
	add.s32 	%r655, %r2, 3840;
	cvt.u64.u32 	%rd25, %r655;
	setp.le.u64 	%p48, %rd4, %rd25;
	@%p48 bra 	$L__BB3_76;
	xor.b32  	%r656, %r164, -2147483648;
	st.global.u32 	[%rd2+15360], %r656;
$L__BB3_76:
	or.b32  	%r657, %r2, 4096;
	cvt.u64.u32 	%rd26, %r657;
	setp.le.u64 	%p49, %rd4, %rd26;
	@%p49 bra 	$L__BB3_78;
	xor.b32  	%r658, %r165, -2147483648;
	st.global.u32 	[%rd2+16384], %r658;
$L__BB3_78:
	add.s32 	%r659, %r2, 4352;
	cvt.u64.u32 	%rd27, %r659;
	setp.le.u64 	%p50, %rd4, %rd27;
	@%p50 bra 	$L__BB3_80;
	xor.b32  	%r660, %r166, -2147483648;
	st.global.u32 	[%rd2+17408], %r660;
$L__BB3_80:
	add.s32 	%r661, %r2, 4608;
	cvt.u64.u32 	%rd28, %r661;
	setp.le.u64 	%p51, %rd4, %rd28;
	@%p51 bra 	$L__BB3_82;
	xor.b32  	%r662, %r167, -2147483648;
	st.global.u32 	[%rd2+18432], %r662;
$L__BB3_82:
	ret;
$L__BB3_83:
	shl.b32 	%r663, %r130, 2;
	mov.u32 	%r664, _ZZN3cub18CUB_300001_SM_10006detail10radix_sort31DeviceRadixSortSingleTileKernelINS1_5radix10policy_hubIiNS0_8NullTypeEyE10Policy1000ELNS0_9SortOrderE0EiS6_yNS1_21identity_decomposer_tEEEvPKT1_PSB_PKT2_PSF_T3_iiT4_E12temp_storage;
	add.s32 	%r665, %r664, %r663;
	st.shared.u32 	[%r665], %r741;
	shl.b32 	%r666, %r131, 2;
	add.s32 	%r667, %r664, %r666;
	st.shared.u32 	[%r667], %r740;
	shl.b32 	%r668, %r132, 2;
	add.s32 	%r669, %r664, %r668;
	st.shared.u32 	[%r669], %r739;
	shl.b32 	%r670, %r133, 2;
	add.s32 	%r671, %r664, %r670;
	st.shared.u32 	[%r671], %r738;
	shl.b32 	%r672, %r134, 2;
	add.s32 	%r673, %r664, %r672;
	st.shared.u32 	[%r673], %r737;
	shl.b32 	%r674, %r135, 2;
	add.s32 	%r675, %r664, %r674;
	st.shared.u32 	[%r675], %r736;
	shl.b32 	%r676, %r136, 2;
	add.s32 	%r677, %r664, %r676;
	st.shared.u32 	[%r677], %r735;
	shl.b32 	%r678, %r137, 2;
	add.s32 	%r679, %r664, %r678;
	st.shared.u32 	[%r679], %r734;
	shl.b32 	%r680, %r138, 2;
	add.s32 	%r681, %r664, %r680;
	st.shared.u32 	[%r681], %r733;
	shl.b32 	%r682, %r139, 2;
	add.s32 	%r683, %r664, %r682;
	st.shared.u32 	[%r683], %r732;
	shl.b32 	%r684, %r140, 2;
	add.s32 	%r685, %r664, %r684;
	st.shared.u32 	[%r685], %r731;
	shl.b32 	%r686, %r141, 2;
	add.s32 	%r687, %r664, %r686;
	st.shared.u32 	[%r687], %r730;
	shl.b32 	%r688, %r142, 2;
	add.s32 	%r689, %r664, %r688;
	st.shared.u32 	[%r689], %r729;
	shl.b32 	%r690, %r143, 2;
	add.s32 	%r691, %r664, %r690;
	st.shared.u32 	[%r691], %r728;
	shl.b32 	%r692, %r144, 2;
	add.s32 	%r693, %r664, %r692;
	st.shared.u32 	[%r693], %r727;
	shl.b32 	%r694, %r145, 2;
	add.s32 	%r695, %r664, %r694;
	st.shared.u32 	[%r695], %r726;
	shl.b32 	%r696, %r146, 2;
	add.s32 	%r697, %r664, %r696;
	st.shared.u32 	[%r697], %r725;
	shl.b32 	%r698, %r147, 2;
	add.s32 	%r699, %r664, %r698;
	st.shared.u32 	[%r699], %r724;
	shl.b32 	%r700, %r148, 2;
	add.s32 	%r701, %r664, %r700;
	st.shared.u32 	[%r701], %r723;
	bar.sync 	0;
	ld.shared.u32 	%r741, [%r46];
	ld.shared.u32 	%r740, [%r46+4];
	ld.shared.u32 	%r739, [%r46+8];
	ld.shared.u32 	%r738, [%r46+12];
	ld.shared.u32 	%r737, [%r46+16];
	ld.shared.u32 	%r736, [%r46+20];
	ld.shared.u32 	%r735, [%r46+24];
	ld.shared.u32 	%r734, [%r46+28];
	ld.shared.u32 	%r733, [%r46+32];
	ld.shared.u32 	%r732, [%r46+36];
	ld.shared.u32 	%r731, [%r46+40];
	ld.shared.u32 	%r730, [%r46+44];
	ld.shared.u32 	%r729, [%r46+48];
	ld.shared.u32 	%r728, [%r46+52];
	ld.shared.u32 	%r727, [%r46+56];
	ld.shared.u32 	%r726, [%r46+60];
	ld.shared.u32 	%r725, [%r46+64];
	ld.shared.u32 	%r724, [%r46+68];
	ld.shared.u32 	%r723, [%r46+72];
	bar.sync 	0;
	add.s32 	%r722, %r722, 6;
	add.s32 	%r721, %r721, -6;
	bra.uni 	$L__BB3_39;

}
	// .globl	_ZN3cub18CUB_300001_SM_10006detail10radix_sort30DeviceRadixSortHistogramKernelINS1_5radix10policy_hubIiNS0_8NullTypeEyE10Policy1000ELNS0_9SortOrderE0EiyNS1_21identity_decomposer_tEEEvPT2_PKT1_SB_iiT3_
.visible .entry _ZN3cub18CUB_300001_SM_10006detail10radix_sort30DeviceRadixSortHistogramKernelINS1_5radix10policy_hubIiNS0_8NullTypeEyE10Policy1000ELNS0_9SortOrderE0EiyNS1_21identity_decomposer_tEEEvPT2_PKT1_SB_iiT3_(
	.param .u64 .ptr .align 1 _ZN3cub18CUB_300001_SM_10006detail10radix_sort30DeviceRadixSortHistogramKernelINS1_5radix10policy_hubIiNS0_8NullTypeEyE10Policy1000ELNS0_9SortOrderE0EiyNS1_21identity_decomposer_tEEEvPT2_PKT1_SB_iiT3__param_0,
	.param .u64 .ptr .align 1 _ZN3cub18CUB_300001_SM_10006detail10radix_sort30DeviceRadixSortHistogramKernelINS1_5radix10policy_hubIiNS0_8NullTypeEyE10Policy1000ELNS0_9SortOrderE0EiyNS1_21identity_decomposer_tEEEvPT2_PKT1_SB_iiT3__param_1,
	.param .u64 _ZN3cub18CUB_300001_SM_10006detail10radix_sort30DeviceRadixSortHistogramKernelINS1_5radix10policy_hubIiNS0_8NullTypeEyE10Policy1000ELNS0_9SortOrderE0EiyNS1_21identity_decomposer_tEEEvPT2_PKT1_SB_iiT3__param_2,
	.param .u32 _ZN3cub18CUB_300001_SM_10006detail10radix_sort30DeviceRadixSortHistogramKernelINS1_5radix10policy_hubIiNS0_8NullTypeEyE10Policy1000ELNS0_9SortOrderE0EiyNS1_21identity_decomposer_tEEEvPT2_PKT1_SB_iiT3__param_3,
	.param .u32 _ZN3cub18CUB_300001_SM_10006detail10radix_sort30DeviceRadixSortHistogramKernelINS1_5radix10policy_hubIiNS0_8NullTypeEyE10Policy1000ELNS0_9SortOrderE0EiyNS1_21identity_decomposer_tEEEvPT2_PKT1_SB_iiT3__param_4,
	.param .align 1 .b8 _ZN3cub18CUB_300001_SM_10006detail10radix_sort30DeviceRadixSortHistogramKernelINS1_5radix10policy_hubIiNS0_8NullTypeEyE10Policy1000ELNS0_9SortOrderE0EiyNS1_21identity_decomposer_tEEEvPT2_PKT1_SB_iiT3__param_5[1]
)
.maxntid 128
{
	.reg .pred 	%p<91>;
	.reg .b32 	%r<486>;
	.reg .b64 	%rd<137>;
	// demoted variable
	.shared .align 4 .b8 _ZZN3cub18CUB_300001_SM_10006detail10radix_sort30DeviceRadixSortHistogramKernelINS1_5radix10policy_hubIiNS0_8NullTypeEyE10Policy1000ELNS0_9SortOrderE0EiyNS1_21identity_decomposer_tEEEvPT2_PKT1_SB_iiT3_E12temp_storage[4096];
	ld.param.u64 	%rd18, [_ZN3cub18CUB_300001_SM_10006detail10radix_sort30DeviceRadixSortHistogramKernelINS1_5radix10policy_hubIiNS0_8NullTypeEyE10Policy1000ELNS0_9SortOrderE0EiyNS1_21identity_decomposer_tEEEvPT2_PKT1_SB_iiT3__param_0];
	ld.param.u64 	%rd19, [_ZN3cub18CUB_300001_SM_10006detail10radix_sort30DeviceRadixSortHistogramKernelINS1_5radix10policy_hubIiNS0_8NullTypeEyE10Policy1000ELNS0_9SortOrderE0EiyNS1_21identity_decomposer_tEEEvPT2_PKT1_SB_iiT3__param_1];
	ld.param.u64 	%rd17, [_ZN3cub18CUB_300001_SM_10006detail10radix_sort30DeviceRadixSortHistogramKernelINS1_5radix10policy_hubIiNS0_8NullTypeEyE10Policy1000ELNS0_9SortOrderE0EiyNS1_21identity_decomposer_tEEEvPT2_PKT1_SB_iiT3__param_2];
	ld.param.u32 	%r174, [_ZN3cub18CUB_300001_SM_10006detail10radix_sort30DeviceRadixSortHistogramKernelINS1_5radix10policy_hubIiNS0_8NullTypeEyE10Policy1000ELNS0_9SortOrderE0EiyNS1_21identity_decomposer_tEEEvPT2_PKT1_SB_iiT3__param_3];
	ld.param.u32 	%r175, [_ZN3cub18CUB_300001_SM_10006detail10radix_sort30DeviceRadixSortHistogramKernelINS1_5radix10policy_hubIiNS0_8NullTypeEyE10Policy1000ELNS0_9SortOrderE0EiyNS1_21identity_decomposer_tEEEvPT2_PKT1_SB_iiT3__param_4];
	cvta.to.global.u64 	%rd1, %rd19;
	cvta.to.global.u64 	%rd2, %rd18;
	setp.eq.s64 	%p2, %rd17, 0;
	@%p2 bra 	$L__BB4_153;
	sub.s32 	%r176, %r175, %r174;
	add.s32 	%r177, %r176, 7;
	shr.s32 	%r178, %r177, 31;
	shr.u32 	%r179, %r178, 29;
	add.s32 	%r180, %r177, %r179;
	shr.s32 	%r181, %r180, 3;
	mov.u32 	%r182, %tid.x;
	setp.gt.u32 	%p3, %r182, 255;
	setp.lt.s32 	%p4, %r177, 8;
	mov.u32 	%r183, %ctaid.x;
	shl.b32 	%r184, %r183, 11;
	cvt.u64.u32 	%rd3, %r184;
	mov.u32 	%r185, %nctaid.x;
	shl.b32 	%r186, %r185, 11;
	cvt.u64.u32 	%rd4, %r186;
	add.s32 	%r1, %r181, -1;
	and.b32  	%r2, %r181, 15;
	and.b32  	%r3, %r181, 7;
	add.s32 	%r4, %r3, -1;
	and.b32  	%r5, %r181, 3;
	or.pred  	%p1, %p3, %p4;
	shl.b32 	%r187, %r182, 2;
	mov.u32 	%r188, _ZZN3cub18CUB_300001_SM_10006detail10radix_sort30DeviceRadixSortHistogramKernelINS1_5radix10policy_hubIiNS0_8NullTypeEyE10Policy1000ELNS0_9SortOrderE0EiyNS1_21identity_decomposer_tEEEvPT2_PKT1_SB_iiT3_E12temp_storage;
	add.s32 	%r6, %r188, %r187;
	and.b32  	%r7, %r181, 268435440;
	cvt.u64.u32 	%rd5, %r182;
	add.s32 	%r8, %r182, 128;
	add.s32 	%r9, %r182, 256;
	add.s32 	%r10, %r182, 384;
	add.s32 	%r11, %r182, 512;
	add.s32 	%r12, %r182, 640;
	add.s32 	%r13, %r182, 768;
	or.b32  	%r14, %r182, 1024;
	add.s32 	%r15, %r182, 1920;
	and.b32  	%r16, %r181, 268435448;
	and.b32  	%r17, %r181, 1;
	neg.s32 	%r18, %r7;
	add.s32 	%r19, %r6, 8192;
	add.s64 	%rd21, %rd17, -1;
	shr.u64 	%rd22, %rd21, 30;
	add.s64 	%rd23, %rd22, 1;
	min.u64 	%rd6, %rd23, %rd17;
	mov.b64 	%rd135, 0;
$L__BB4_2:
	@%p1 bra 	$L__BB4_30;
	setp.lt.u32 	%p5, %r1, 15;
	mov.b32 	%r439, 0;
	@%p5 bra 	$L__BB4_6;
	mov.u32 	%r436, %r19;
	mov.u32 	%r437, %r18;
$L__BB4_5:
	.pragma "nounroll";
	mov.b32 	%r190, 0;
	st.shared.u32 	[%r436+-8192], %r190;
	st.shared.u32 	[%r436+-7168], %r190;
	st.shared.u32 	[%r436+-6144], %r190;
	st.shared.u32 	[%r436+-5120], %r190;
	st.shared.u32 	[%r436+-4096], %r190;
	st.shared.u32 	[%r436+-3072], %r190;
	st.shared.u32 	[%r436+-2048], %r190;
	st.shared.u32 	[%r436+-1024], %r190;
	st.shared.u32 	[%r436], %r190;
	st.shared.u32 	[%r436+1024], %r190;
	st.shared.u32 	[%r436+2048], %r190;
	st.shared.u32 	[%r436+3072], %r190;
	st.shared.u32 	[%r436+4096], %r190;
	st.shared.u32 	[%r436+5120], %r190;
	st.shared.u32 	[%r436+6144], %r190;
	st.shared.u32 	[%r436+7168], %r190;
	add.s32 	%r437, %r437, 16;
	add.s32 	%r436, %r436, 16384;
	setp.ne.s32 	%p6, %r437, 0;
	mov.u32 	%r439, %r7;
	@%p6 bra 	$L__BB4_5;
$L__BB4_6:
	add.s32 	%r25, %r2, -1;
	setp.eq.s32 	%p7, %r2, 0;
	@%p7 bra 	$L__BB4_16;
	setp.lt.u32 	%p8, %r25, 7;
	@%p8 bra 	$L__BB4_9;
	shl.b32 	%r191, %r439, 10;
	add.s32 	%r192, %r6, %r191;
	mov.b32 	%r193, 0;
	st.shared.u32 	[%r192], %r193;
	st.shared.u32 	[%r192+1024], %r193;
	st.shared.u32 	[%r192+2048], %r193;
	st.shared.u32 	[%r192+3072], %r193;
	st.shared.u32 	[%r192+4096], %r193;
	st.shared.u32 	[%r192+5120], %r193;
	st.shared.u32 	[%r192+6144], %r193;
	st.shared.u32 	[%r192+7168], %r193;
	add.s32 	%r439, %r439, 8;
$L__BB4_9:
	setp.eq.s32 	%p9, %r3, 0;
	@%p9 bra 	$L__BB4_16;
	setp.lt.u32 	%p10, %r4, 3;
	@%p10 bra 	$L__BB4_12;
	shl.b32 	%r194, %r439, 10;
	add.s32 	%r195, %r6, %r194;
	mov.b32 	%r196, 0;
	st.shared.u32 	[%r195], %r196;
	st.shared.u32 	[%r195+1024], %r196;
	st.shared.u32 	[%r195+2048], %r196;
	st.shared.u32 	[%r195+3072], %r196;
	add.s32 	%r439, %r439, 4;
$L__BB4_12:
	setp.eq.s32 	%p11, %r5, 0;
	@%p11 bra 	$L__BB4_16;
	setp.eq.s32 	%p12, %r5, 1;
	shl.b32 	%r197, %r439, 10;
	add.s32 	%r30, %r6, %r197;
	mov.b32 	%r198, 0;
	st.shared.u32 	[%r30], %r198;
	@%p12 bra 	$L__BB4_16;
	setp.eq.s32 	%p13, %r5, 2;
	mov.b32 	%r199, 0;
	st.shared.u32 	[%r30+1024], %r199;
	@%p13 bra 	$L__BB4_16;
	mov.b32 	%r200, 0;
	st.shared.u32 	[%r30+2048], %r200;
$L__BB4_16:
	cvt.u32.u64 	%r201, %rd5;
	setp.gt.u32 	%p14, %r201, 127;
	@%p14 bra 	$L__BB4_30;
	setp.lt.u32 	%p15, %r1, 15;
	mov.b32 	%r443, 0;
	@%p15 bra 	$L__BB4_20;
	mov.b32 	%r441, 0;
$L__BB4_19:
	.pragma "nounroll";
	shl.b32 	%r204, %r441, 10;
	add.s32 	%r205, %r6, %r204;
	mov.b32 	%r206, 0;
	st.shared.u32 	[%r205+512], %r206;
	st.shared.u32 	[%r205+1536], %r206;
	st.shared.u32 	[%r205+2560], %r206;
	st.shared.u32 	[%r205+3584], %r206;
	st.shared.u32 	[%r205+4608], %r206;
	st.shared.u32 	[%r205+5632], %r206;
	st.shared.u32 	[%r205+6656], %r206;
	st.shared.u32 	[%r205+7680], %r206;
	st.shared.u32 	[%r205+8704], %r206;
	st.shared.u32 	[%r205+9728], %r206;
	st.shared.u32 	[%r205+10752], %r206;
	st.shared.u32 	[%r205+11776], %r206;
	st.shared.u32 	[%r205+12800], %r206;
	st.shared.u32 	[%r205+13824], %r206;
	st.shared.u32 	[%r205+14848], %r206;
	st.shared.u32 	[%r205+15872], %r206;
	add.s32 	%r441, %r441, 16;
	setp.ne.s32 	%p16, %r441, %r7;
	mov.u32 	%r443, %r7;
	@%p16 bra 	$L__BB4_19;
$L__BB4_20:
	setp.eq.s32 	%p17, %r2, 0;
	@%p17 bra 	$L__BB4_30;
	setp.lt.u32 	%p18, %r25, 7;
	@%p18 bra 	$L__BB4_23;
	shl.b32 	%r207, %r443, 10;
	add.s32 	%r208, %r6, %r207;
	mov.b32 	%r209, 0;
	st.shared.u32 	[%r208+512], %r209;
	st.shared.u32 	[%r208+1536], %r209;
	st.shared.u32 	[%r208+2560], %r209;
	st.shared.u32 	[%r208+3584], %r209;
	st.shared.u32 	[%r208+4608], %r209;
	st.shared.u32 	[%r208+5632], %r209;
	st.shared.u32 	[%r208+6656], %r209;
	st.shared.u32 	[%r208+7680], %r209;
	add.s32 	%r443, %r443, 8;
$L__BB4_23:
	setp.eq.s32 	%p19, %r3, 0;
	@%p19 bra 	$L__BB4_30;
	setp.lt.u32 	%p20, %r4, 3;
	@%p20 bra 	$L__BB4_26;
	shl.b32 	%r210, %r443, 10;
	add.s32 	%r211, %r6, %r210;
	mov.b32 	%r212, 0;
	st.shared.u32 	[%r211+512], %r212;
	st.shared.u32 	[%r211+1536], %r212;
	st.shared.u32 	[%r211+2560], %r212;
	st.shared.u32 	[%r211+3584], %r212;
	add.s32 	%r443, %r443, 4;
$L__BB4_26:
	setp.eq.s32 	%p21, %r5, 0;
	@%p21 bra 	$L__BB4_30;
	setp.eq.s32 	%p22, %r5, 1;
	shl.b32 	%r213, %r443, 10;
	add.s32 	%r38, %r6, %r213;
	mov.b32 	%r214, 0;
	st.shared.u32 	[%r38+512], %r214;
	@%p22 bra 	$L__BB4_30;
	setp.eq.s32 	%p23, %r5, 2;
	mov.b32 	%r215, 0;
	st.shared.u32 	[%r38+1536], %r215;
	@%p23 bra 	$L__BB4_30;
	mov.b32 	%r216, 0;
	st.shared.u32 	[%r38+2560], %r216;
$L__BB4_30:
	bar.sync 	0;
	bar.sync 	0;
	shl.b64 	%rd8, %rd135, 30;
	sub.s64 	%rd24, %rd17, %rd8;
	min.u64 	%rd9, %rd24, 1073741824;
	setp.le.u64 	%p24, %rd9, %rd3;
	@%p24 bra 	$L__BB4_70;
	mov.u64 	%rd136, %rd3;
$L__BB4_32:
	add.s64 	%rd11, %rd136, %rd8;
	sub.s64 	%rd12, %rd17, %rd11;
	setp.lt.u64 	%p25, %rd12, 2048;
	@%p25 bra 	$L__BB4_34;
	add.s64 	%rd27, %rd11, %rd5;
	shl.b64 	%rd28, %rd27, 2;
	add.s64 	%rd29, %rd1, %rd28;
	ld.global.u32 	%r475, [%rd29];
	ld.global.u32 	%r474, [%rd29+512];
	ld.global.u32 	%r473, [%rd29+1024];
	ld.global.u32 	%r472, [%rd29+1536];
	ld.global.u32 	%r471, [%rd29+2048];
	ld.global.u32 	%r470, [%rd29+2560];
	ld.global.u32 	%r469, [%rd29+3072];
	ld.global.u32 	%r468, [%rd29+3584];
	ld.global.u32 	%r467, [%rd29+4096];
	ld.global.u32 	%r466, [%rd29+4608];
	ld.global.u32 	%r465, [%rd29+5120];
	ld.global.u32 	%r464, [%rd29+5632];
	ld.global.u32 	%r463, [%rd29+6144];
	ld.global.u32 	%r462, [%rd29+6656];
	ld.global.u32 	%r461, [%rd29+7168];
	ld.global.u32 	%r460, [%rd29+7680];
	bra.uni 	$L__BB4_66;
$L__BB4_34:
	cvt.u32.u64 	%r218, %rd5;
	cvt.u32.u64 	%r55, %rd12;
	setp.ge.s32 	%p26, %r218, %r55;
	add.s64 	%rd25, %rd11, %rd5;
	shl.b64 	%rd26, %rd25, 2;
	add.s64 	%rd13, %rd1, %rd26;
	mov.b32 	%r475, 2147483647;
	@%p26 bra 	$L__BB4_36;
	ld.global.u32 	%r475, [%rd13];
$L__BB4_36:
	setp.ge.s32 	%p27, %r8, %r55;
	mov.b32 	%r474, 2147483647;
	@%p27 bra 	$L__BB4_38;
	ld.global.u32 	%r474, [%rd13+512];
$L__BB4_38:
	setp.ge.s32 	%p28, %r9, %r55;
	mov.b32 	%r473, 2147483647;
	@%p28 bra 	$L__BB4_40;
	ld.global.u32 	%r473, [%rd13+1024];
$L__BB4_40:
	setp.ge.s32 	%p29, %r10, %r55;
	mov.b32 	%r472, 2147483647;
	@%p29 bra 	$L__BB4_42;
	ld.global.u32 	%r472, [%rd13+1536];
$L__BB4_42:
	setp.ge.s32 	%p30, %r11, %r55;
	mov.b32 	%r471, 2147483647;
	@%p30 bra 	$L__BB4_44;
	ld.global.u32 	%r471, [%rd13+2048];
$L__BB4_44:
	setp.ge.s32 	%p31, %r12, %r55;
	mov.b32 	%r470, 2147483647;
	@%p31 bra 	$L__BB4_46;
	ld.global.u32 	%r470, [%rd13+2560];
$L__BB4_46:
	setp.ge.s32 	%p32, %r13, %r55;
	mov.b32 	%r469, 2147483647;
	@%p32 bra 	$L__BB4_48;
	ld.global.u32 	%r469, [%rd13+3072];
$L__BB4_48:
	mov.u32 	%r226, %tid.x;
	add.s32 	%r227, %r226, 896;
	setp.ge.s32 	%p33, %r227, %r55;
	mov.b32 	%r468, 2147483647;
	@%p33 bra 	$L__BB4_50;
	ld.global.u32 	%r468, [%rd13+3584];
$L__BB4_50:
	setp.ge.s32 	%p34, %r14, %r55;
	mov.b32 	%r467, 2147483647;
	@%p34 bra 	$L__BB4_52;
	ld.global.u32 	%r467, [%rd13+4096];
$L__BB4_52:
	add.s32 	%r231, %r226, 1152;
	setp.ge.s32 	%p35, %r231, %r55;
	mov.b32 	%r466, 2147483647;
	@%p35 bra 	$L__BB4_54;
	ld.global.u32 	%r466, [%rd13+4608];
$L__BB4_54:
	add.s32 	%r234, %r226, 1280;
	setp.ge.s32 	%p36, %r234, %r55;
	mov.b32 	%r465, 2147483647;
	@%p36 bra 	$L__BB4_56;
	ld.global.u32 	%r465, [%rd13+5120];
$L__BB4_56:
	add.s32 	%r237, %r226, 1408;
	setp.ge.s32 	%p37, %r237, %r55;
	mov.b32 	%r464, 2147483647;
	@%p37 bra 	$L__BB4_58;
	ld.global.u32 	%r464, [%rd13+5632];
$L__BB4_58:
	add.s32 	%r240, %r226, 1536;
	setp.ge.s32 	%p38, %r240, %r55;
	mov.b32 	%r463, 2147483647;
	@%p38 bra 	$L__BB4_60;
	ld.global.u32 	%r463, [%rd13+6144];
$L__BB4_60:
	add.s32 	%r243, %r226, 1664;
	setp.ge.s32 	%p39, %r243, %r55;
	mov.b32 	%r462, 2147483647;
	@%p39 bra 	$L__BB4_62;
	ld.global.u32 	%r462, [%rd13+6656];
$L__BB4_62:
	add.s32 	%r246, %r226, 1792;
	setp.ge.s32 	%p40, %r246, %r55;
	mov.b32 	%r461, 2147483647;
	@%p40 bra 	$L__BB4_64;
	ld.global.u32 	%r461, [%rd13+7168];
$L__BB4_64:
	setp.ge.s32 	%p41, %r15, %r55;
	mov.b32 	%r460, 2147483647;
	@%p41 bra 	$L__BB4_66;
	ld.global.u32 	%r460, [%rd13+7680];
$L__BB4_66:
	setp.le.s32 	%p42, %r175, %r174;
	@%p42 bra 	$L__BB4_69;
	xor.b32  	%r103, %r460, -2147483648;
	xor.b32  	%r104, %r461, -2147483648;
	xor.b32  	%r105, %r462, -2147483648;
	xor.b32  	%r106, %r463, -2147483648;
	xor.b32  	%r107, %r464, -2147483648;
	xor.b32  	%r108, %r465, -2147483648;
	xor.b32  	%r109, %r466, -2147483648;
	xor.b32  	%r110, %r467, -2147483648;
	xor.b32  	%r111, %r468, -2147483648;
	xor.b32  	%r112, %r469, -2147483648;
	xor.b32  	%r113, %r470, -2147483648;
	xor.b32  	%r114, %r471, -2147483648;
	xor.b32  	%r115, %r472, -2147483648;
	xor.b32  	%r116, %r473, -2147483648;
	xor.b32  	%r117, %r474, -2147483648;
	xor.b32  	%r118, %r475, -2147483648;
	mov.b32 	%r476, 0;
	mov.u32 	%r477, %r174;
$L__BB4_68:
	sub.s32 	%r249, %r175, %r477;
	shl.b32 	%r250, %r476, 10;
	mov.u32 	%r251, _ZZN3cub18CUB_300001_SM_10006detail10radix_sort30DeviceRadixSortHistogramKernelINS1_5radix10policy_hubIiNS0_8NullTypeEyE10Policy1000ELNS0_9SortOrderE0EiyNS1_21identity_decomposer_tEEEvPT2_PKT1_SB_iiT3_E12temp_storage;
	add.s32 	%r252, %r251, %r250;
	min.s32 	%r253, %r249, 8;
	mov.b32 	%r254, -1;
	shl.b32 	%r255, %r254, %r253;
	not.b32 	%r256, %r255;
	shr.u32 	%r257, %r118, %r477;
	and.b32  	%r258, %r257, %r256;
	shl.b32 	%r259, %r258, 2;
	add.s32 	%r260, %r252, %r259;
	atom.shared.add.u32 	%r261, [%r260], 1;
	shr.u32 	%r262, %r117, %r477;
	and.b32  	%r263, %r262, %r256;
	shl.b32 	%r264, %r263, 2;
	add.s32 	%r265, %r252, %r264;
	atom.shared.add.u32 	%r266, [%r265], 1;
	shr.u32 	%r267, %r116, %r477;
	and.b32  	%r268, %r267, %r256;
	shl.b32 	%r269, %r268, 2;
	add.s32 	%r270, %r252, %r269;
	atom.shared.add.u32 	%r271, [%r270], 1;
	shr.u32 	%r272, %r115, %r477;
	and.b32  	%r273, %r272, %r256;
	shl.b32 	%r274, %r273, 2;
	add.s32 	%r275, %r252, %r274;
	atom.shared.add.u32 	%r276, [%r275], 1;
	shr.u32 	%r277, %r114, %r477;
	and.b32  	%r278, %r277, %r256;
	shl.b32 	%r279, %r278, 2;
	add.s32 	%r280, %r252, %r279;
	atom.shared.add.u32 	%r281, [%r280], 1;
	shr.u32 	%r282, %r113, %r477;
	and.b32  	%r283, %r282, %r256;
	shl.b32 	%r284, %r283, 2;
	add.s32 	%r285, %r252, %r284;
	atom.shared.add.u32 	%r286, [%r285], 1;
	shr.u32 	%r287, %r112, %r477;
	and.b32  	%r288, %r287, %r256;
	shl.b32 	%r289, %r288, 2;
	add.s32 	%r290, %r252, %r289;
	atom.shared.add.u32 	%r291, [%r290], 1;
	shr.u32 	%r292, %r111, %r477;
	and.b32  	%r293, %r292, %r256;
	shl.b32 	%r294, %r293, 2;
	add.s32 	%r295, %r252, %r294;
	atom.shared.add.u32 	%r296, [%r295], 1;
	shr.u32 	%r297, %r110, %r477;
	and.b32  	%r298, %r297, %r256;
	shl.b32 	%r299, %r298, 2;
	add.s32 	%r300, %r252, %r299;
	atom.shared.add.u32 	%r301, [%r300], 1;
	shr.u32 	%r302, %r109, %r477;
	and.b32  	%r303, %r302, %r256;
	shl.b32 	%r304, %r303, 2;
	add.s32 	%r305, %r252, %r304;
	atom.shared.add.u32 	%r306, [%r305], 1;
	shr.u32 	%r307, %r108, %r477;
	and.b32  	%r308, %r307, %r256;
	shl.b32 	%r309, %r308, 2;
	add.s32 	%r310, %r252, %r309;
	atom.shared.add.u32 	%r311, [%r310], 1;
	shr.u32 	%r312, %r107, %r477;
	and.b32  	%r313, %r312, %r256;
	shl.b32 	%r314, %r313, 2;
	add.s32 	%r315, %r252, %r314;
	atom.shared.add.u32 	%r316, [%r315], 1;
	shr.u32 	%r317, %r106, %r477;
	and.b32  	%r318, %r317, %r256;
	shl.b32 	%r319, %r318, 2;
	add.s32 	%r320, %r252, %r319;
	atom.shared.add.u32 	%r321, [%r320], 1;
	shr.u32 	%r322, %r105, %r477;
	and.b32  	%r323, %r322, %r256;
	shl.b32 	%r324, %r323, 2;
	add.s32 	%r325, %r252, %r324;
	atom.shared.add.u32 	%r326, [%r325], 1;
	shr.u32 	%r327, %r104, %r477;
	and.b32  	%r328, %r327, %r256;
	shl.b32 	%r329, %r328, 2;
	add.s32 	%r330, %r252, %r329;
	atom.shared.add.u32 	%r331, [%r330], 1;
	shr.u32 	%r332, %r103, %r477;
	and.b32  	%r333, %r332, %r256;
	shl.b32 	%r334, %r333, 2;
	add.s32 	%r335, %r252, %r334;
	atom.shared.add.u32 	%r336, [%r335], 1;
	add.s32 	%r477, %r477, 8;
	add.s32 	%r476, %r476, 1;
	setp.lt.s32 	%p43, %r477, %r175;
	@%p43 bra 	$L__BB4_68;
$L__BB4_69:
	add.s64 	%rd136, %rd136, %rd4;
	setp.lt.u64 	%p44, %rd136, %rd9;
	@%p44 bra 	$L__BB4_32;
$L__BB4_70:
	bar.sync 	0;
	@%p1 bra 	$L__BB4_152;
	setp.lt.u32 	%p45, %r1, 7;
	mov.b32 	%r480, 0;
	@%p45 bra 	$L__BB4_90;
	mov.b32 	%r478, 0;
$L__BB4_73:
	.pragma "nounroll";
	shl.b32 	%r339, %r478, 10;
	add.s32 	%r124, %r6, %r339;
	ld.shared.u32 	%r125, [%r124];
	setp.eq.s32 	%p46, %r125, 0;
	@%p46 bra 	$L__BB4_75;
	cvt.u32.u64 	%r340, %rd5;
	shl.b32 	%r341, %r478, 8;
	add.s32 	%r342, %r341, %r340;
	mul.wide.u32 	%rd30, %r342, 8;
	add.s64 	%rd31, %rd2, %rd30;
	cvt.u64.u32 	%rd32, %r125;
	atom.global.add.u64 	%rd33, [%rd31], %rd32;
$L__BB4_75:
	ld.shared.u32 	%r126, [%r124+1024];
	setp.eq.s32 	%p47, %r126, 0;
	@%p47 bra 	$L__BB4_77;
	cvt.u32.u64 	%r343, %rd5;
	shl.b32 	%r344, %r478, 8;
	add.s32 	%r345, %r344, %r343;
	add.s32 	%r346, %r345, 256;
	mul.wide.u32 	%rd34, %r346, 8;
	add.s64 	%rd35, %rd2, %rd34;
	cvt.u64.u32 	%rd36, %r126;
	atom.global.add.u64 	%rd37, [%rd35], %rd36;
$L__BB4_77:
	ld.shared.u32 	%r127, [%r124+2048];
	setp.eq.s32 	%p48, %r127, 0;
	@%p48 bra 	$L__BB4_79;
	cvt.u32.u64 	%r347, %rd5;
	shl.b32 	%r348, %r478, 8;
	add.s32 	%r349, %r348, %r347;
	add.s32 	%r350, %r349, 512;
	mul.wide.u32 	%rd38, %r350, 8;
	add.s64 	%rd39, %rd2, %rd38;
	cvt.u64.u32 	%rd40, %r127;
	atom.global.add.u64 	%rd41, [%rd39], %rd40;
$L__BB4_79:
	ld.shared.u32 	%r128, [%r124+3072];
	setp.eq.s32 	%p49, %r128, 0;
	@%p49 bra 	$L__BB4_81;
	cvt.u32.u64 	%r351, %rd5;
	shl.b32 	%r352, %r478, 8;
	add.s32 	%r353, %r352, %r351;
	add.s32 	%r354, %r353, 768;
	mul.wide.u32 	%rd42, %r354, 8;
	add.s64 	%rd43, %rd2, %rd42;
	cvt.u64.u32 	%rd44, %r128;
	atom.global.add.u64 	%rd45, [%rd43], %rd44;
$L__BB4_81:
	ld.shared.u32 	%r129, [%r124+4096];
	setp.eq.s32 	%p50, %r129, 0;
	@%p50 bra 	$L__BB4_83;
	cvt.u32.u64 	%r355, %rd5;
	shl.b32 	%r356, %r478, 8;
	add.s32 	%r357, %r356, %r355;
	add.s32 	%r358, %r357, 1024;
	mul.wide.u32 	%rd46, %r358, 8;
	add.s64 	%rd47, %rd2, %rd46;
	cvt.u64.u32 	%rd48, %r129;
	atom.global.add.u64 	%rd49, [%rd47], %rd48;
$L__BB4_83:
	ld.shared.u32 	%r130, [%r124+5120];
	setp.eq.s32 	%p51, %r130, 0;
	@%p51 bra 	$L__BB4_85;
	cvt.u32.u64 	%r359, %rd5;
	shl.b32 	%r360, %r478, 8;
	add.s32 	%r361, %r360, %r359;
	add.s32 	%r362, %r361, 1280;
	mul.wide.u32 	%rd50, %r362, 8;
	add.s64 	%rd51, %rd2, %rd50;
	cvt.u64.u32 	%rd52, %r130;
	atom.global.add.u64 	%rd53, [%rd51], %rd52;
$L__BB4_85:
	ld.shared.u32 	%r131, [%r124+6144];
	setp.eq.s32 	%p52, %r131, 0;
	@%p52 bra 	$L__BB4_87;
	cvt.u32.u64 	%r363, %rd5;
	shl.b32 	%r364, %r478, 8;
	add.s32 	%r365, %r364, %r363;
	add.s32 	%r366, %r365, 1536;
	mul.wide.u32 	%rd54, %r366, 8;
	add.s64 	%rd55, %rd2, %rd54;
	cvt.u64.u32 	%rd56, %r131;
	atom.global.add.u64 	%rd57, [%rd55], %rd56;
$L__BB4_87:
	ld.shared.u32 	%r132, [%r124+7168];
	setp.eq.s32 	%p53, %r132, 0;
	@%p53 bra 	$L__BB4_89;
	cvt.u32.u64 	%r367, %rd5;
	shl.b32 	%r368, %r478, 8;
	add.s32 	%r369, %r368, %r367;
	add.s32 	%r370, %r369, 1792;
	mul.wide.u32 	%rd58, %r370, 8;
	add.s64 	%rd59, %rd2, %rd58;
	cvt.u64.u32 	%rd60, %r132;
	atom.global.add.u64 	%rd61, [%rd59], %rd60;
$L__BB4_89:
	add.s32 	%r478, %r478, 8;
	setp.ne.s32 	%p54, %r478, %r16;
	mov.u32 	%r480, %r16;
	@%p54 bra 	$L__BB4_73;
$L__BB4_90:
	add.s32 	%r135, %r5, -1;
	setp.eq.s32 	%p55, %r3, 0;
	@%p55 bra 	$L__BB4_111;
	setp.lt.u32 	%p56, %r4, 3;
	@%p56 bra 	$L__BB4_101;
	shl.b32 	%r371, %r480, 10;
	add.s32 	%r136, %r6, %r371;
	ld.shared.u32 	%r137, [%r136];
	setp.eq.s32 	%p57, %r137, 0;
	@%p57 bra 	$L__BB4_94;
	cvt.u32.u64 	%r372, %rd5;
	shl.b32 	%r373, %r480, 8;
	add.s32 	%r374, %r373, %r372;
	mul.wide.u32 	%rd62, %r374, 8;
	add.s64 	%rd63, %rd2, %rd62;
	cvt.u64.u32 	%rd64, %r137;
	atom.global.add.u64 	%rd65, [%rd63], %rd64;
$L__BB4_94:
	ld.shared.u32 	%r138, [%r136+1024];
	setp.eq.s32 	%p58, %r138, 0;
	@%p58 bra 	$L__BB4_96;
	cvt.u32.u64 	%r375, %rd5;
	shl.b32 	%r376, %r480, 8;
	add.s32 	%r377, %r376, %r375;
	add.s32 	%r378, %r377, 256;
	mul.wide.u32 	%rd66, %r378, 8;
	add.s64 	%rd67, %rd2, %rd66;
	cvt.u64.u32 	%rd68, %r138;
	atom.global.add.u64 	%rd69, [%rd67], %rd68;
$L__BB4_96:
	ld.shared.u32 	%r139, [%r136+2048];
	setp.eq.s32 	%p59, %r139, 0;
	@%p59 bra 	$L__BB4_98;
	cvt.u32.u64 	%r379, %rd5;
	shl.b32 	%r380, %r480, 8;
	add.s32 	%r381, %r380, %r379;
	add.s32 	%r382, %r381, 512;
	mul.wide.u32 	%rd70, %r382, 8;
	add.s64 	%rd71, %rd2, %rd70;
	cvt.u64.u32 	%rd72, %r139;
	atom.global.add.u64 	%rd73, [%rd71], %rd72;
$L__BB4_98:
	ld.shared.u32 	%r140, [%r136+3072];
	setp.eq.s32 	%p60, %r140, 0;
	@%p60 bra 	$L__BB4_100;
	cvt.u32.u64 	%r383, %rd5;
	shl.b32 	%r384, %r480, 8;
	add.s32 	%r385, %r384, %r383;
	add.s32 	%r386, %r385, 768;
	mul.wide.u32 	%rd74, %r386, 8;
	add.s64 	%rd75, %rd2, %rd74;
	cvt.u64.u32 	%rd76, %r140;
	atom.global.add.u64 	%rd77, [%rd75], %rd76;
$L__BB4_100:
	add.s32 	%r480, %r480, 4;
$L__BB4_101:
	setp.eq.s32 	%p61, %r5, 0;
	@%p61 bra 	$L__BB4_111;
	setp.eq.s32 	%p62, %r135, 0;
	@%p62 bra 	$L__BB4_108;
	shl.b32 	%r387, %r480, 10;
	add.s32 	%r143, %r6, %r387;
	ld.shared.u32 	%r144, [%r143];
	setp.eq.s32 	%p63, %r144, 0;
	@%p63 bra 	$L__BB4_105;
	cvt.u32.u64 	%r388, %rd5;
	shl.b32 	%r389, %r480, 8;
	add.s32 	%r390, %r389, %r388;
	mul.wide.u32 	%rd78, %r390, 8;
	add.s64 	%rd79, %rd2, %rd78;
	cvt.u64.u32 	%rd80, %r144;
	atom.global.add.u64 	%rd81, [%rd79], %rd80;
$L__BB4_105:
	ld.shared.u32 	%r145, [%r143+1024];
	setp.eq.s32 	%p64, %r145, 0;
	@%p64 bra 	$L__BB4_107;
	cvt.u32.u64 	%r391, %rd5;
	shl.b32 	%r392, %r480, 8;
	add.s32 	%r393, %r392, %r391;
	add.s32 	%r394, %r393, 256;
	mul.wide.u32 	%rd82, %r394, 8;
	add.s64 	%rd83, %rd2, %rd82;
	cvt.u64.u32 	%rd84, %r145;
	atom.global.add.u64 	%rd85, [%rd83], %rd84;
$L__BB4_107:
	add.s32 	%r480, %r480, 2;
$L__BB4_108:
	setp.eq.s32 	%p65, %r17, 0;
	@%p65 bra 	$L__BB4_111;
	shl.b32 	%r395, %r480, 10;
	add.s32 	%r396, %r6, %r395;
	ld.shared.u32 	%r148, [%r396];
	setp.eq.s32 	%p66, %r148, 0;
	@%p66 bra 	$L__BB4_111;
	cvt.u32.u64 	%r397, %rd5;
	shl.b32 	%r398, %r480, 8;
	add.s32 	%r399, %r398, %r397;
	mul.wide.u32 	%rd86, %r399, 8;
	add.s64 	%rd87, %rd2, %rd86;
	cvt.u64.u32 	%rd88, %r148;
	atom.global.add.u64 	%rd89, [%rd87], %rd88;
$L__BB4_111:
	cvt.u32.u64 	%r400, %rd5;
	setp.gt.u32 	%p67, %r400, 127;
	@%p67 bra 	$L__BB4_152;
	setp.lt.u32 	%p68, %r1, 7;
	mov.b32 	%r484, 0;
	@%p68 bra 	$L__BB4_131;
	mov.b32 	%r482, 0;
$L__BB4_114:
	.pragma "nounroll";
	shl.b32 	%r404, %r482, 10;
	add.s32 	%r150, %r6, %r404;
	ld.shared.u32 	%r151, [%r150+512];
	setp.eq.s32 	%p69, %r151, 0;
	shl.b32 	%r405, %r482, 8;
	add.s32 	%r406, %r405, %r400;
	mul.wide.u32 	%rd90, %r406, 8;
	add.s64 	%rd15, %rd2, %rd90;
	@%p69 bra 	$L__BB4_116;
	cvt.u64.u32 	%rd91, %r151;
	atom.global.add.u64 	%rd92, [%rd15+1024], %rd91;
$L__BB4_116:
	ld.shared.u32 	%r152, [%r150+1536];
	setp.eq.s32 	%p70, %r152, 0;
	@%p70 bra 	$L__BB4_118;
	cvt.u64.u32 	%rd93, %r152;
	atom.global.add.u64 	%rd94, [%rd15+3072], %rd93;
$L__BB4_118:
	ld.shared.u32 	%r153, [%r150+2560];
	setp.eq.s32 	%p71, %r153, 0;
	@%p71 bra 	$L__BB4_120;
	cvt.u64.u32 	%rd95, %r153;
	atom.global.add.u64 	%rd96, [%rd15+5120], %rd95;
$L__BB4_120:
	ld.shared.u32 	%r154, [%r150+3584];
	setp.eq.s32 	%p72, %r154, 0;
	@%p72 bra 	$L__BB4_122;
	cvt.u64.u32 	%rd97, %r154;
	atom.global.add.u64 	%rd98, [%rd15+7168], %rd97;
$L__BB4_122:
	ld.shared.u32 	%r155, [%r150+4608];
	setp.eq.s32 	%p73, %r155, 0;
	@%p73 bra 	$L__BB4_124;
	cvt.u64.u32 	%rd99, %r155;
	atom.global.add.u64 	%rd100, [%rd15+9216], %rd99;
$L__BB4_124:
	ld.shared.u32 	%r156, [%r150+5632];
	setp.eq.s32 	%p74, %r156, 0;
	@%p74 bra 	$L__BB4_126;
	cvt.u64.u32 	%rd101, %r156;
	atom.global.add.u64 	%rd102, [%rd15+11264], %rd101;
$L__BB4_126:
	ld.shared.u32 	%r157, [%r150+6656];
	setp.eq.s32 	%p75, %r157, 0;
	@%p75 bra 	$L__BB4_128;
	cvt.u64.u32 	%rd103, %r157;
	atom.global.add.u64 	%rd104, [%rd15+13312], %rd103;
$L__BB4_128:
	ld.shared.u32 	%r158, [%r150+7680];
	setp.eq.s32 	%p76, %r158, 0;
	@%p76 bra 	$L__BB4_130;
	cvt.u64.u32 	%rd105, %r158;
	atom.global.add.u64 	%rd106, [%rd15+15360], %rd105;
$L__BB4_130:
	add.s32 	%r482, %r482, 8;
	setp.ne.s32 	%p77, %r482, %r16;
	mov.u32 	%r484, %r16;
	@%p77 bra 	$L__BB4_114;
$L__BB4_131:
	setp.eq.s32 	%p78, %r3, 0;
	@%p78 bra 	$L__BB4_152;
	setp.lt.u32 	%p79, %r4, 3;
	@%p79 bra 	$L__BB4_142;
	shl.b32 	%r407, %r484, 10;
	add.s32 	%r161, %r6, %r407;
	ld.shared.u32 	%r162, [%r161+512];
	setp.eq.s32 	%p80, %r162, 0;
	@%p80 bra 	$L__BB4_135;
	shl.b32 	%r409, %r484, 8;
	add.s32 	%r410, %r409, %r400;
	mul.wide.u32 	%rd107, %r410, 8;
	add.s64 	%rd108, %rd2, %rd107;
	cvt.u64.u32 	%rd109, %r162;
	atom.global.add.u64 	%rd110, [%rd108+1024], %rd109;
$L__BB4_135:
	ld.shared.u32 	%r163, [%r161+1536];
	setp.eq.s32 	%p81, %r163, 0;
	@%p81 bra 	$L__BB4_137;
	shl.b32 	%r412, %r484, 8;
	add.s32 	%r413, %r412, %r400;
	add.s32 	%r414, %r413, 256;
	mul.wide.u32 	%rd111, %r414, 8;
	add.s64 	%rd112, %rd2, %rd111;
	cvt.u64.u32 	%rd113, %r163;
	atom.global.add.u64 	%rd114, [%rd112+1024], %rd113;
$L__BB4_137:
	ld.shared.u32 	%r164, [%r161+2560];
	setp.eq.s32 	%p82, %r164, 0;
	@%p82 bra 	$L__BB4_139;
	shl.b32 	%r416, %r484, 8;
	add.s32 	%r417, %r416, %r400;
	add.s32 	%r418, %r417, 512;
	mul.wide.u32 	%rd115, %r418, 8;
	add.s64 	%rd116, %rd2, %rd115;
	cvt.u64.u32 	%rd117, %r164;
	atom.global.add.u64 	%rd118, [%rd116+1024], %rd117;
$L__BB4_139:
	ld.shared.u32 	%r165, [%r161+3584];
	setp.eq.s32 	%p83, %r165, 0;
	@%p83 bra 	$L__BB4_141;
	shl.b32 	%r420, %r484, 8;
	add.s32 	%r421, %r420, %r400;
	add.s32 	%r422, %r421, 768;
	mul.wide.u32 	%rd119, %r422, 8;
	add.s64 	%rd120, %rd2, %rd119;
	cvt.u64.u32 	%rd121, %r165;
	atom.global.add.u64 	%rd122, [%rd120+1024], %rd121;
$L__BB4_141:
	add.s32 	%r484, %r484, 4;
$L__BB4_142:
	setp.eq.s32 	%p84, %r5, 0;
	@%p84 bra 	$L__BB4_152;
	setp.eq.s32 	%p85, %r135, 0;
	@%p85 bra 	$L__BB4_149;
	shl.b32 	%r423, %r484, 10;
	add.s32 	%r168, %r6, %r423;
	ld.shared.u32 	%r169, [%r168+512];
	setp.eq.s32 	%p86, %r169, 0;
	@%p86 bra 	$L__BB4_146;
	shl.b32 	%r425, %r484, 8;
	add.s32 	%r426, %r425, %r400;
	mul.wide.u32 	%rd123, %r426, 8;
	add.s64 	%rd124, %rd2, %rd123;
	cvt.u64.u32 	%rd125, %r169;
	atom.global.add.u64 	%rd126, [%rd124+1024], %rd125;
$L__BB4_146:
	ld.shared.u32 	%r170, [%r168+1536];
	setp.eq.s32 	%p87, %r170, 0;
	@%p87 bra 	$L__BB4_148;
	shl.b32 	%r428, %r484, 8;
	add.s32 	%r429, %r428, %r400;
	add.s32 	%r430, %r429, 256;
	mul.wide.u32 	%rd127, %r430, 8;
	add.s64 	%rd128, %rd2, %rd127;
	cvt.u64.u32 	%rd129, %r170;
	atom.global.add.u64 	%rd130, [%rd128+1024], %rd129;
$L__BB4_148:
	add.s32 	%r484, %r484, 2;
$L__BB4_149:
	setp.eq.s32 	%p88, %r17, 0;
	@%p88 bra 	$L__BB4_152;
	shl.b32 	%r431, %r484, 10;
	add.s32 	%r432, %r6, %r431;
	ld.shared.u32 	%r173, [%r432+512];
	setp.eq.s32 	%p89, %r173, 0;
	@%p89 bra 	$L__BB4_152;
	shl.b32 	%r434, %r484, 8;
	add.s32 	%r435, %r434, %r400;
	mul.wide.u32 	%rd131, %r435, 8;
	add.s64 	%rd132, %rd2, %rd131;
	cvt.u64.u32 	%rd133, %r173;
	atom.global.add.u64 	%rd134, [%rd132+1024], %rd133;
$L__BB4_152:
	bar.sync 	0;
	add.s64 	%rd135, %rd135, 1;
	setp.ne.s64 	%p90, %rd135, %rd6;
	@%p90 bra 	$L__BB4_2;
$L__BB4_153:
	ret;

}
	// .globl	_ZN3cub18CUB_300001_SM_10006detail10radix_sort33DeviceRadixSortExclusiveSumKernelINS1_5radix10policy_hubIiNS0_8NullTypeEyE10Policy1000EyEEvPT0_
.visible .entry _ZN3cub18CUB_300001_SM_10006detail10radix_sort33DeviceRadixSortExclusiveSumKernelINS1_5radix10policy_hubIiNS0_8NullTypeEyE10Policy1000EyEEvPT0_(
	.param .u64 .ptr .align 1 _ZN3cub18CUB_300001_SM_10006detail10radix_sort33DeviceRadixSortExclusiveSumKernelINS1_5radix10policy_hubIiNS0_8NullTypeEyE10Policy1000EyEEvPT0__param_0
)
{
	.reg .pred 	%p<4>;
	.reg .b32 	%r<28>;
	.reg .b64 	%rd<54>;
	// demoted variable
	.shared .align 16 .b8 _ZZN3cub18CUB_300001_SM_10006detail10radix_sort33DeviceRadixSortExclusiveSumKernelINS1_5radix10policy_hubIiNS0_8NullTypeEyE10Policy1000EyEEvPT0_E12temp_storage[2336];
	ld.param.u64 	%rd5, [_ZN3cub18CUB_300001_SM_10006detail10radix_sort33DeviceRadixSortExclusiveSumKernelINS1_5radix10policy_hubIiNS0_8NullTypeEyE10Policy1000EyEEvPT0__param_0];
	cvta.to.global.u64 	%rd6, %rd5;
	mov.u32 	%r3, %ctaid.x;
	shl.b32 	%r4, %r3, 8;
	mov.u32 	%r1, %tid.x;
	setp.gt.u32 	%p1, %r1, 255;
	add.s32 	%r5, %r4, %r1;
	mul.wide.s32 	%rd7, %r5, 8;
	add.s64 	%rd1, %rd6, %rd7;
	@%p1 bra 	$L__BB5_2;
	ld.global.u64 	%rd53, [%rd1];
$L__BB5_2:
	shr.u32 	%r6, %r1, 3;
	add.s32 	%r7, %r6, %r1;
	shl.b32 	%r8, %r7, 3;
	mov.u32 	%r9, _ZZN3cub18CUB_300001_SM_10006detail10radix_sort33DeviceRadixSortExclusiveSumKernelINS1_5radix10policy_hubIiNS0_8NullTypeEyE10Policy1000EyEEvPT0_E12temp_storage;
	add.s32 	%r10, %r9, %r8;
	add.s32 	%r2, %r10, 16;
	st.shared.u64 	[%r10+16], %rd53;
	bar.sync 	0;
	setp.gt.u32 	%p2, %r1, 31;
	@%p2 bra 	$L__BB5_4;
	mad.lo.s32 	%r27, %r1, 72, %r9;
	ld.shared.u64 	%rd23, [%r27+16];
	ld.shared.u64 	%rd24, [%r27+24];
	ld.shared.u64 	%rd25, [%r27+32];
	ld.shared.u64 	%rd26, [%r27+40];
	ld.shared.u64 	%rd27, [%r27+48];
	ld.shared.u64 	%rd28, [%r27+56];
	ld.shared.u64 	%rd29, [%r27+64];
	ld.shared.u64 	%rd30, [%r27+72];
	add.s64 	%rd31, %rd24, %rd23;
	add.s64 	%rd32, %rd31, %rd25;
	add.s64 	%rd33, %rd32, %rd26;
	add.s64 	%rd34, %rd33, %rd27;
	add.s64 	%rd35, %rd34, %rd28;
	add.s64 	%rd36, %rd35, %rd29;
	add.s64 	%rd10, %rd36, %rd30;
	mov.b32 	%r11, 1;
	mov.b32 	%r24, 0;
	mov.b32 	%r25, -1;
	// begin inline asm
	{  .reg .u64 r0;  .reg .u32 lo;  .reg .u32 hi;  .reg .pred p;  mov.b64 {lo, hi}, %rd10;  shfl.sync.up.b32 lo|p, lo, %r11, %r24, %r25;  shfl.sync.up.b32 hi|p, hi, %r11, %r24, %r25;  mov.b64 r0, {lo, hi};  @p add.u64 r0, r0, %rd10;  mov.u64 %rd8, r0;}
	// end inline asm
	mov.b32 	%r14, 2;
	// begin inline asm
	{  .reg .u64 r0;  .reg .u32 lo;  .reg .u32 hi;  .reg .pred p;  mov.b64 {lo, hi}, %rd8;  shfl.sync.up.b32 lo|p, lo, %r14, %r24, %r25;  shfl.sync.up.b32 hi|p, hi, %r14, %r24, %r25;  mov.b64 r0, {lo, hi};  @p add.u64 r0, r0, %rd8;  mov.u64 %rd11, r0;}
	// end inline asm
	mov.b32 	%r17, 4;
	// begin inline asm
	{  .reg .u64 r0;  .reg .u32 lo;  .reg .u32 hi;  .reg .pred p;  mov.b64 {lo, hi}, %rd11;  shfl.sync.up.b32 lo|p, lo, %r17, %r24, %r25;  shfl.sync.up.b32 hi|p, hi, %r17, %r24, %r25;  mov.b64 r0, {lo, hi};  @p add.u64 r0, r0, %rd11;  mov.u64 %rd14, r0;}
	// end inline asm
	mov.b32 	%r20, 8;
	// begin inline asm
	{  .reg .u64 r0;  .reg .u32 lo;  .reg .u32 hi;  .reg .pred p;  mov.b64 {lo, hi}, %rd14;  shfl.sync.up.b32 lo|p, lo, %r20, %r24, %r25;  shfl.sync.up.b32 hi|p, hi, %r20, %r24, %r25;  mov.b64 r0, {lo, hi};  @p add.u64 r0, r0, %rd14;  mov.u64 %rd17, r0;}
	// end inline asm
	mov.b32 	%r23, 16;
	// begin inline asm
	{  .reg .u64 r0;  .reg .u32 lo;  .reg .u32 hi;  .reg .pred p;  mov.b64 {lo, hi}, %rd17;  shfl.sync.up.b32 lo|p, lo, %r23, %r24, %r25;  shfl.sync.up.b32 hi|p, hi, %r23, %r24, %r25;  mov.b64 r0, {lo, hi};  @p add.u64 r0, r0, %rd17;  mov.u64 %rd20, r0;}
	// end inline asm
	sub.s64 	%rd37, %rd20, %rd10;
	ld.shared.u64 	%rd38, [%r27+16];
	ld.shared.u64 	%rd39, [%r27+24];
	ld.shared.u64 	%rd40, [%r27+32];
	ld.shared.u64 	%rd41, [%r27+40];
	ld.shared.u64 	%rd42, [%r27+48];
	ld.shared.u64 	%rd43, [%r27+56];
	ld.shared.u64 	%rd44, [%r27+64];
	add.s64 	%rd45, %rd38, %rd37;
	add.s64 	%rd46, %rd39, %rd45;
	add.s64 	%rd47, %rd40, %rd46;
	add.s64 	%rd48, %rd41, %rd47;
	add.s64 	%rd49, %rd42, %rd48;
	add.s64 	%rd50, %rd43, %rd49;
	add.s64 	%rd51, %rd44, %rd50;
	st.shared.u64 	[%r27+16], %rd37;
	st.shared.u64 	[%r27+24], %rd45;
	st.shared.u64 	[%r27+32], %rd46;
	st.shared.u64 	[%r27+40], %rd47;
	st.shared.u64 	[%r27+48], %rd48;
	st.shared.u64 	[%r27+56], %rd49;
	st.shared.u64 	[%r27+64], %rd50;
	st.shared.u64 	[%r27+72], %rd51;
$L__BB5_4:
	setp.gt.u32 	%p3, %r1, 255;
	bar.sync 	0;
	@%p3 bra 	$L__BB5_6;
	ld.shared.u64 	%rd52, [%r2];
	st.global.u64 	[%rd1], %rd52;
$L__BB5_6:
	ret;

}
	// .globl	_ZN3cub18CUB_300001_SM_10006detail10radix_sort29DeviceRadixSortOnesweepKernelINS1_5radix10policy_hubIiNS0_8NullTypeEyE10Policy1000ELNS0_9SortOrderE0EiS6_yiiNS1_21identity_decomposer_tEEEvPT5_SC_PT3_PKSD_PT1_PKSH_PT2_PKSL_T4_iiT6_
.visible .entry _ZN3cub18CUB_300001_SM_10006detail10radix_sort29DeviceRadixSortOnesweepKernelINS1_5radix10policy_hubIiNS0_8NullTypeEyE10Policy1000ELNS0_9SortOrderE0EiS6_yiiNS1_21identity_decomposer_tEEEvPT5_SC_PT3_PKSD_PT1_PKSH_PT2_PKSL_T4_iiT6_(
	.param .u64 .ptr .align 1 _ZN3cub18CUB_300001_SM_10006detail10radix_sort29DeviceRadixSortOnesweepKernelINS1_5radix10policy_hubIiNS0_8NullTypeEyE10Policy1000ELNS0_9SortOrderE0EiS6_yiiNS1_21identity_decomposer_tEEEvPT5_SC_PT3_PKSD_PT1_PKSH_PT2_PKSL_T4_iiT6__param_0,
	.param .u64 .ptr .align 1 _ZN3cub18CUB_300001_SM_10006detail10radix_sort29DeviceRadixSortOnesweepKernelINS1_5radix10policy_hubIiNS0_8NullTypeEyE10Policy1000ELNS0_9SortOrderE0EiS6_yiiNS1_21identity_decomposer_tEEEvPT5_SC_PT3_PKSD_PT1_PKSH_PT2_PKSL_T4_iiT6__param_1,
	.param .u64 .ptr .align 1 _ZN3cub18CUB_300001_SM_10006detail10radix_sort29DeviceRadixSortOnesweepKernelINS1_5radix10policy_hubIiNS0_8NullTypeEyE10Policy1000ELNS0_9SortOrderE0EiS6_yiiNS1_21identity_decomposer_tEEEvPT5_SC_PT3_PKSD_PT1_PKSH_PT2_PKSL_T4_iiT6__param_2,
	.param .u64 .ptr .align 1 _ZN3cub18CUB_300001_SM_10006detail10radix_sort29DeviceRadixSortOnesweepKernelINS1_5radix10policy_hubIiNS0_8NullTypeEyE10Policy1000ELNS0_9SortOrderE0EiS6_yiiNS1_21identity_decomposer_tEEEvPT5_SC_PT3_PKSD_PT1_PKSH_PT2_PKSL_T4_iiT6__param_3,
	.param .u64 .ptr .align 1 _ZN3cub18CUB_300001_SM_10006detail10radix_sort29DeviceRadixSortOnesweepKernelINS1_5radix10policy_hubIiNS0_8NullTypeEyE10Policy1000ELNS0_9SortOrderE0EiS6_yiiNS1_21identity_decomposer_tEEEvPT5_SC_PT3_PKSD_PT1_PKSH_PT2_PKSL_T4_iiT6__param_4,
	.param .u64 .ptr .align 1 _ZN3cub18CUB_300001_SM_10006detail10radix_sort29DeviceRadixSortOnesweepKernelINS1_5radix10policy_hubIiNS0_8NullTypeEyE10Policy1000ELNS0_9SortOrderE0EiS6_yiiNS1_21identity_decomposer_tEEEvPT5_SC_PT3_PKSD_PT1_PKSH_PT2_PKSL_T4_iiT6__param_5,
	.param .u64 .ptr .align 1 _ZN3cub18CUB_300001_SM_10006detail10radix_sort29DeviceRadixSortOnesweepKernelINS1_5radix10policy_hubIiNS0_8NullTypeEyE10Policy1000ELNS0_9SortOrderE0EiS6_yiiNS1_21identity_decomposer_tEEEvPT5_SC_PT3_PKSD_PT1_PKSH_PT2_PKSL_T4_iiT6__param_6,
	.param .u64 .ptr .align 1 _ZN3cub18CUB_300001_SM_10006detail10radix_sort29DeviceRadixSortOnesweepKernelINS1_5radix10policy_hubIiNS0_8NullTypeEyE10Policy1000ELNS0_9SortOrderE0EiS6_yiiNS1_21identity_decomposer_tEEEvPT5_SC_PT3_PKSD_PT1_PKSH_PT2_PKSL_T4_iiT6__param_7,
	.param .u32 _ZN3cub18CUB_300001_SM_10006detail10radix_sort29DeviceRadixSortOnesweepKernelINS1_5radix10policy_hubIiNS0_8NullTypeEyE10Policy1000ELNS0_9SortOrderE0EiS6_yiiNS1_21identity_decomposer_tEEEvPT5_SC_PT3_PKSD_PT1_PKSH_PT2_PKSL_T4_iiT6__param_8,
	.param .u32 _ZN3cub18CUB_300001_SM_10006detail10radix_sort29DeviceRadixSortOnesweepKernelINS1_5radix10policy_hubIiNS0_8NullTypeEyE10Policy1000ELNS0_9SortOrderE0EiS6_yiiNS1_21identity_decomposer_tEEEvPT5_SC_PT3_PKSD_PT1_PKSH_PT2_PKSL_T4_iiT6__param_9,
	.param .u32 _ZN3cub18CUB_300001_SM_10006detail10radix_sort29DeviceRadixSortOnesweepKernelINS1_5radix10policy_hubIiNS0_8NullTypeEyE10Policy1000ELNS0_9SortOrderE0EiS6_yiiNS1_21identity_decomposer_tEEEvPT5_SC_PT3_PKSD_PT1_PKSH_PT2_PKSL_T4_iiT6__param_10,
	.param .align 1 .b8 _ZN3cub18CUB_300001_SM_10006detail10radix_sort29DeviceRadixSortOnesweepKernelINS1_5radix10policy_hubIiNS0_8NullTypeEyE10Policy1000ELNS0_9SortOrderE0EiS6_yiiNS1_21identity_decomposer_tEEEvPT5_SC_PT3_PKSD_PT1_PKSH_PT2_PKSL_T4_iiT6__param_11[1]
)
.maxntid 384
{
	.reg .pred 	%p<142>;
	.reg .b32 	%r<1806>;
	.reg .b64 	%rd<239>;
	// demoted variable
	.shared .align 16 .b8 _ZZN3cub18CUB_300001_SM_10006detail10radix_sort29DeviceRadixSortOnesweepKernelINS1_5radix10policy_hubIiNS0_8NullTypeEyE10Policy1000ELNS0_9SortOrderE0EiS6_yiiNS1_21identity_decomposer_tEEEvPT5_SC_PT3_PKSD_PT1_PKSH_PT2_PKSL_T4_iiT6_E1s[31232];
	ld.param.u64 	%rd21, [_ZN3cub18CUB_300001_SM_10006detail10radix_sort29DeviceRadixSortOnesweepKernelINS1_5radix10policy_hubIiNS0_8NullTypeEyE10Policy1000ELNS0_9SortOrderE0EiS6_yiiNS1_21identity_decomposer_tEEEvPT5_SC_PT3_PKSD_PT1_PKSH_PT2_PKSL_T4_iiT6__param_1];
	ld.param.u64 	%rd24, [_ZN3cub18CUB_300001_SM_10006detail10radix_sort29DeviceRadixSortOnesweepKernelINS1_5radix10policy_hubIiNS0_8NullTypeEyE10Policy1000ELNS0_9SortOrderE0EiS6_yiiNS1_21identity_decomposer_tEEEvPT5_SC_PT3_PKSD_PT1_PKSH_PT2_PKSL_T4_iiT6__param_4];
	ld.param.u64 	%rd25, [_ZN3cub18CUB_300001_SM_10006detail10radix_sort29DeviceRadixSortOnesweepKernelINS1_5radix10policy_hubIiNS0_8NullTypeEyE10Policy1000ELNS0_9SortOrderE0EiS6_yiiNS1_21identity_decomposer_tEEEvPT5_SC_PT3_PKSD_PT1_PKSH_PT2_PKSL_T4_iiT6__param_5];
	ld.param.u32 	%r293, [_ZN3cub18CUB_300001_SM_10006detail10radix_sort29DeviceRadixSortOnesweepKernelINS1_5radix10policy_hubIiNS0_8NullTypeEyE10Policy1000ELNS0_9SortOrderE0EiS6_yiiNS1_21identity_decomposer_tEEEvPT5_SC_PT3_PKSD_PT1_PKSH_PT2_PKSL_T4_iiT6__param_9];
	ld.param.u32 	%r294, [_ZN3cub18CUB_300001_SM_10006detail10radix_sort29DeviceRadixSortOnesweepKernelINS1_5radix10policy_hubIiNS0_8NullTypeEyE10Policy1000ELNS0_9SortOrderE0EiS6_yiiNS1_21identity_decomposer_tEEEvPT5_SC_PT3_PKSD_PT1_PKSH_PT2_PKSL_T4_iiT6__param_10];
	cvta.to.global.u64 	%rd1, %rd24;
	cvta.to.global.u64 	%rd2, %rd25;
	mov.u32 	%r1, %tid.x;
	// begin inline asm
	mov.u32 %r295, %laneid;
	// end inline asm
	setp.ne.s32 	%p1, %r1, 0;
	@%p1 bra 	$L__BB6_2;
	cvta.to.global.u64 	%rd26, %rd21;
	atom.global.add.u32 	%r296, [%rd26], 1;
	st.shared.u32 	[_ZZN3cub18CUB_300001_SM_10006detail10radix_sort29DeviceRadixSortOnesweepKernelINS1_5radix10policy_hubIiNS0_8NullTypeEyE10Policy1000ELNS0_9SortOrderE0EiS6_yiiNS1_21identity_decomposer_tEEEvPT5_SC_PT3_PKSD_PT1_PKSH_PT2_PKSL_T4_iiT6_E1s+29184], %r296;
$L__BB6_2:
	ld.param.u32 	%r1706, [_ZN3cub18CUB_300001_SM_10006detail10radix_sort29DeviceRadixSortOnesweepKernelINS1_5radix10policy_hubIiNS0_8NullTypeEyE10Policy1000ELNS0_9SortOrderE0EiS6_yiiNS1_21identity_decomposer_tEEEvPT5_SC_PT3_PKSD_PT1_PKSH_PT2_PKSL_T4_iiT6__param_8];
	bar.sync 	0;
	ld.shared.u32 	%r3, [_ZZN3cub18CUB_300001_SM_10006detail10radix_sort29DeviceRadixSortOnesweepKernelINS1_5radix10policy_hubIiNS0_8NullTypeEyE10Policy1000ELNS0_9SortOrderE0EiS6_yiiNS1_21identity_decomposer_tEEEvPT5_SC_PT3_PKSD_PT1_PKSH_PT2_PKSL_T4_iiT6_E1s+29184];
	mul.lo.s32 	%r297, %r3, 7296;
	add.s32 	%r4, %r297, 7296;
	setp.gt.s32 	%p2, %r4, %r1706;
	cvt.s64.s32 	%rd3, %r297;
	@%p2 bra 	$L__BB6_4;
	and.b32  	%r298, %r1, 31;
	and.b32  	%r299, %r1, 992;
	mul.lo.s32 	%r300, %r299, 19;
	or.b32  	%r301, %r300, %r298;
	cvt.u64.u32 	%rd27, %r301;
	add.s64 	%rd28, %rd27, %rd3;
	shl.b64 	%rd29, %rd28, 2;
	add.s64 	%rd30, %rd2, %rd29;
	ld.global.u32 	%r1732, [%rd30];
	ld.global.u32 	%r1733, [%rd30+128];
	ld.global.u32 	%r1734, [%rd30+256];
	ld.global.u32 	%r1735, [%rd30+384];
	ld.global.u32 	%r1736, [%rd30+512];
	ld.global.u32 	%r1737, [%rd30+640];
	ld.global.u32 	%r1738, [%rd30+768];
	ld.global.u32 	%r1739, [%rd30+896];
	ld.global.u32 	%r1740, [%rd30+1024];
	ld.global.u32 	%r1741, [%rd30+1152];
	ld.global.u32 	%r1742, [%rd30+1280];
	ld.global.u32 	%r1743, [%rd30+1408];
	ld.global.u32 	%r1744, [%rd30+1536];
	ld.global.u32 	%r1745, [%rd30+1664];
	ld.global.u32 	%r1746, [%rd30+1792];
	ld.global.u32 	%r1747, [%rd30+1920];
	ld.global.u32 	%r1748, [%rd30+2048];
	ld.global.u32 	%r1749, [%rd30+2176];
	ld.global.u32 	%r1750, [%rd30+2304];
	bra.uni 	$L__BB6_42;
$L__BB6_4:
	ld.param.u32 	%r1707, [_ZN3cub18CUB_300001_SM_10006detail10radix_sort29DeviceRadixSortOnesweepKernelINS1_5radix10policy_hubIiNS0_8NullTypeEyE10Policy1000ELNS0_9SortOrderE0EiS6_yiiNS1_21identity_decomposer_tEEEvPT5_SC_PT3_PKSD_PT1_PKSH_PT2_PKSL_T4_iiT6__param_8];
	cvt.u32.u64 	%r303, %rd3;
	sub.s32 	%r24, %r1707, %r303;
	and.b32  	%r304, %r1, 31;
	and.b32  	%r305, %r1, 992;
	mul.lo.s32 	%r306, %r305, 19;
	or.b32  	%r25, %r306, %r304;
	setp.ge.s32 	%p3, %r25, %r24;
	cvt.u64.u32 	%rd31, %r25;
	add.s64 	%rd32, %rd31, %rd3;
	shl.b64 	%rd33, %rd32, 2;
	add.s64 	%rd4, %rd2, %rd33;
	mov.b32 	%r1732, 2147483647;
	@%p3 bra 	$L__BB6_6;
	ld.global.u32 	%r1732, [%rd4];
$L__BB6_6:
	add.s32 	%r308, %r25, 32;
	setp.ge.s32 	%p4, %r308, %r24;
	mov.b32 	%r1733, 2147483647;
	@%p4 bra 	$L__BB6_8;
	ld.global.u32 	%r1733, [%rd4+128];
$L__BB6_8:
	add.s32 	%r310, %r25, 64;
	setp.ge.s32 	%p5, %r310, %r24;
	mov.b32 	%r1734, 2147483647;
	@%p5 bra 	$L__BB6_10;
	ld.global.u32 	%r1734, [%rd4+256];
$L__BB6_10:
	add.s32 	%r312, %r25, 96;
	setp.ge.s32 	%p6, %r312, %r24;
	mov.b32 	%r1735, 2147483647;
	@%p6 bra 	$L__BB6_12;
	ld.global.u32 	%r1735, [%rd4+384];
$L__BB6_12:
	add.s32 	%r314, %r25, 128;
	setp.ge.s32 	%p7, %r314, %r24;
	mov.b32 	%r1736, 2147483647;
	@%p7 bra 	$L__BB6_14;
	ld.global.u32 	%r1736, [%rd4+512];
$L__BB6_14:
	add.s32 	%r316, %r25, 160;
	setp.ge.s32 	%p8, %r316, %r24;
	mov.b32 	%r1737, 2147483647;
	@%p8 bra 	$L__BB6_16;
	ld.global.u32 	%r1737, [%rd4+640];
$L__BB6_16:
	add.s32 	%r318, %r25, 192;
	setp.ge.s32 	%p9, %r318, %r24;
	mov.b32 	%r1738, 2147483647;
	@%p9 bra 	$L__BB6_18;
	ld.global.u32 	%r1738, [%rd4+768];
$L__BB6_18:
	add.s32 	%r320, %r25, 224;
	setp.ge.s32 	%p10, %r320, %r24;
	mov.b32 	%r1739, 2147483647;
	@%p10 bra 	$L__BB6_20;
	ld.global.u32 	%r1739, [%rd4+896];
$L__BB6_20:
	add.s32 	%r322, %r25, 256;
	setp.ge.s32 	%p11, %r322, %r24;
	mov.b32 	%r1740, 2147483647;
	@%p11 bra 	$L__BB6_22;
	ld.global.u32 	%r1740, [%rd4+1024];
$L__BB6_22:
	add.s32 	%r324, %r25, 288;
	setp.ge.s32 	%p12, %r324, %r24;
	mov.b32 	%r1741, 2147483647;
	@%p12 bra 	$L__BB6_24;
	ld.global.u32 	%r1741, [%rd4+1152];
$L__BB6_24:
	add.s32 	%r326, %r25, 320;
	setp.ge.s32 	%p13, %r326, %r24;
	mov.b32 	%r1742, 2147483647;
	@%p13 bra 	$L__BB6_26;
	ld.global.u32 	%r1742, [%rd4+1280];
$L__BB6_26:
	add.s32 	%r328, %r25, 352;
	setp.ge.s32 	%p14, %r328, %r24;
	mov.b32 	%r1743, 2147483647;
	@%p14 bra 	$L__BB6_28;
	ld.global.u32 	%r1743, [%rd4+1408];
$L__BB6_28:
	add.s32 	%r330, %r25, 384;
	setp.ge.s32 	%p15, %r330, %r24;
	mov.b32 	%r1744, 2147483647;
	@%p15 bra 	$L__BB6_30;
	ld.global.u32 	%r1744, [%rd4+1536];
$L__BB6_30:
	add.s32 	%r332, %r25, 416;
	setp.ge.s32 	%p16, %r332, %r24;
	mov.b32 	%r1745, 2147483647;
	@%p16 bra 	$L__BB6_32;
	ld.global.u32 	%r1745, [%rd4+1664];
$L__BB6_32:
	add.s32 	%r334, %r25, 448;
	setp.ge.s32 	%p17, %r334, %r24;
	mov.b32 	%r1746, 2147483647;
	@%p17 bra 	$L__BB6_34;
	ld.global.u32 	%r1746, [%rd4+1792];
$L__BB6_34:
	add.s32 	%r336, %r25, 480;
	setp.ge.s32 	%p18, %r336, %r24;
	mov.b32 	%r1747, 2147483647;
	@%p18 bra 	$L__BB6_36;
	ld.global.u32 	%r1747, [%rd4+1920];
$L__BB6_36:
	add.s32 	%r338, %r25, 512;
	setp.ge.s32 	%p19, %r338, %r24;
	mov.b32 	%r1748, 2147483647;
	@%p19 bra 	$L__BB6_38;
	ld.global.u32 	%r1748, [%rd4+2048];
$L__BB6_38:
	add.s32 	%r340, %r25, 544;
	setp.ge.s32 	%p20, %r340, %r24;
	mov.b32 	%r1749, 2147483647;
	@%p20 bra 	$L__BB6_40;
	ld.global.u32 	%r1749, [%rd4+2176];
$L__BB6_40:
	add.s32 	%r342, %r25, 576;
	setp.ge.s32 	%p21, %r342, %r24;
	mov.b32 	%r1750, 2147483647;
	@%p21 bra 	$L__BB6_42;
	ld.global.u32 	%r1750, [%rd4+2304];
$L__BB6_42:
	mov.b32 	%r343, -1;
	shl.b32 	%r344, %r343, %r294;
	not.b32 	%r82, %r344;
	shr.u32 	%r83, %r1, 5;
	shl.b32 	%r345, %r83, 10;
	mov.u32 	%r346, _ZZN3cub18CUB_300001_SM_10006detail10radix_sort29DeviceRadixSortOnesweepKernelINS1_5radix10policy_hubIiNS0_8NullTypeEyE10Policy1000ELNS0_9SortOrderE0EiS6_yiiNS1_21identity_decomposer_tEEEvPT5_SC_PT3_PKSD_PT1_PKSH_PT2_PKSL_T4_iiT6_E1s;
	add.s32 	%r84, %r346, %r345;
	setp.gt.s32 	%p22, %r295, 255;
	@%p22 bra 	$L__BB6_55;
	max.s32 	%r347, %r295, 224;
	sub.s32 	%r348, %r347, %r295;
	add.s32 	%r349, %r348, 31;
	shr.u32 	%r350, %r349, 5;
	add.s32 	%r85, %r350, 1;
	and.b32  	%r86, %r85, 15;
	setp.lt.u32 	%p23, %r349, 480;
	mov.u32 	%r1754, %r295;
	@%p23 bra 	$L__BB6_46;
	and.b32  	%r351, %r85, 268435440;
	neg.s32 	%r1752, %r351;
	shl.b32 	%r353, %r295, 2;
	add.s32 	%r354, %r345, %r353;
	add.s32 	%r356, %r354, %r346;
	add.s32 	%r1751, %r356, 1024;
	mov.u32 	%r1754, %r295;
$L__BB6_45:
	.pragma "nounroll";
	mov.b32 	%r357, 0;
	st.shared.u32 	[%r1751+-1024], %r357;
	st.shared.u32 	[%r1751+-896], %r357;
	st.shared.u32 	[%r1751+-768], %r357;
	st.shared.u32 	[%r1751+-640], %r357;
	st.shared.u32 	[%r1751+-512], %r357;
	st.shared.u32 	[%r1751+-384], %r357;
	st.shared.u32 	[%r1751+-256], %r357;
	st.shared.u32 	[%r1751+-128], %r357;
	st.shared.u32 	[%r1751], %r357;
	st.shared.u32 	[%r1751+128], %r357;
	st.shared.u32 	[%r1751+256], %r357;
	st.shared.u32 	[%r1751+384], %r357;
	st.shared.u32 	[%r1751+512], %r357;
	st.shared.u32 	[%r1751+640], %r357;
	st.shared.u32 	[%r1751+768], %r357;
	st.shared.u32 	[%r1751+896], %r357;
	add.s32 	%r1754, %r1754, 512;
	add.s32 	%r1752, %r1752, 16;
	add.s32 	%r1751, %r1751, 2048;
	setp.ne.s32 	%p24, %r1752, 0;
	@%p24 bra 	$L__BB6_45;
$L__BB6_46:
	setp.eq.s32 	%p25, %r86, 0;
	@%p25 bra 	$L__BB6_55;
	and.b32  	%r96, %r85, 7;
	setp.lt.u32 	%p26, %r86, 8;
	@%p26 bra 	$L__BB6_49;
	shl.b32 	%r358, %r1754, 2;
	add.s32 	%r359, %r84, %r358;
	mov.b32 	%r360, 0;
	st.shared.u32 	[%r359], %r360;
	st.shared.u32 	[%r359+128], %r360;
	st.shared.u32 	[%r359+256], %r360;
	st.shared.u32 	[%r359+384], %r360;
	st.shared.u32 	[%r359+512], %r360;
	st.shared.u32 	[%r359+640], %r360;
	st.shared.u32 	[%r359+768], %r360;
	st.shared.u32 	[%r359+896], %r360;
	add.s32 	%r1754, %r1754, 256;
$L__BB6_49:
	setp.eq.s32 	%p27, %r96, 0;
	@%p27 bra 	$L__BB6_55;
	and.b32  	%r99, %r85, 3;
	setp.lt.u32 	%p28, %r96, 4;
	@%p28 bra 	$L__BB6_52;
	shl.b32 	%r361, %r1754, 2;
	add.s32 	%r362, %r84, %r361;
	mov.b32 	%r363, 0;
	st.shared.u32 	[%r362], %r363;
	st.shared.u32 	[%r362+128], %r363;
	st.shared.u32 	[%r362+256], %r363;
	st.shared.u32 	[%r362+384], %r363;
	add.s32 	%r1754, %r1754, 128;
$L__BB6_52:
	setp.eq.s32 	%p29, %r99, 0;
	@%p29 bra 	$L__BB6_55;
	shl.b32 	%r365, %r1754, 2;
	add.s32 	%r366, %r345, %r365;
	add.s32 	%r1758, %r346, %r366;
	neg.s32 	%r1757, %r99;
$L__BB6_54:
	.pragma "nounroll";
	mov.b32 	%r368, 0;
	st.shared.u32 	[%r1758], %r368;
	add.s32 	%r1758, %r1758, 128;
	add.s32 	%r1757, %r1757, 1;
	setp.ne.s32 	%p30, %r1757, 0;
	@%p30 bra 	$L__BB6_54;
$L__BB6_55:
	bar.warp.sync 	-1;
	xor.b32  	%r370, %r1732, -2147483648;
	shr.u32 	%r371, %r370, %r293;
	and.b32  	%r108, %r371, %r82;
	shl.b32 	%r372, %r108, 2;
	add.s32 	%r373, %r84, %r372;
	atom.shared.add.u32 	%r374, [%r373], 1;
	xor.b32  	%r375, %r1733, -2147483648;
	shr.u32 	%r376, %r375, %r293;
	and.b32  	%r377, %r376, %r82;
	shl.b32 	%r378, %r377, 2;
	add.s32 	%r379, %r84, %r378;
	atom.shared.add.u32 	%r380, [%r379], 1;
	xor.b32  	%r381, %r1734, -2147483648;
	shr.u32 	%r382, %r381, %r293;
	and.b32  	%r383, %r382, %r82;
	shl.b32 	%r384, %r383, 2;
	add.s32 	%r385, %r84, %r384;
	atom.shared.add.u32 	%r386, [%r385], 1;
	xor.b32  	%r387, %r1735, -2147483648;
	shr.u32 	%r388, %r387, %r293;
	and.b32  	%r389, %r388, %r82;
	shl.b32 	%r390, %r389, 2;
	add.s32 	%r391, %r84, %r390;
	atom.shared.add.u32 	%r392, [%r391], 1;
	xor.b32  	%r393, %r1736, -2147483648;
	shr.u32 	%r394, %r393, %r293;
	and.b32  	%r395, %r394, %r82;
	shl.b32 	%r396, %r395, 2;
	add.s32 	%r397, %r84, %r396;
	atom.shared.add.u32 	%r398, [%r397], 1;
	xor.b32  	%r399, %r1737, -2147483648;
	shr.u32 	%r400, %r399, %r293;
	and.b32  	%r401, %r400, %r82;
	shl.b32 	%r402, %r401, 2;
	add.s32 	%r403, %r84, %r402;
	atom.shared.add.u32 	%r404, [%r403], 1;
	xor.b32  	%r405, %r1738, -2147483648;
	shr.u32 	%r406, %r405, %r293;
	and.b32  	%r407, %r406, %r82;
	shl.b32 	%r408, %r407, 2;
	add.s32 	%r409, %r84, %r408;
	atom.shared.add.u32 	%r410, [%r409], 1;
	xor.b32  	%r1771, %r1739, -2147483648;
	shr.u32 	%r411, %r1771, %r293;
	and.b32  	%r412, %r411, %r82;
	shl.b32 	%r413, %r412, 2;
	add.s32 	%r414, %r84, %r413;
	atom.shared.add.u32 	%r415, [%r414], 1;
	xor.b32  	%r1772, %r1740, -2147483648;
	shr.u32 	%r416, %r1772, %r293;
	and.b32  	%r417, %r416, %r82;
	shl.b32 	%r418, %r417, 2;
	add.s32 	%r419, %r84, %r418;
	atom.shared.add.u32 	%r420, [%r419], 1;
	xor.b32  	%r421, %r1741, -2147483648;
	shr.u32 	%r422, %r421, %r293;
	and.b32  	%r423, %r422, %r82;
	shl.b32 	%r424, %r423, 2;
	add.s32 	%r425, %r84, %r424;
	atom.shared.add.u32 	%r426, [%r425], 1;
	xor.b32  	%r427, %r1742, -2147483648;
	shr.u32 	%r428, %r427, %r293;
	and.b32  	%r429, %r428, %r82;
	shl.b32 	%r430, %r429, 2;
	add.s32 	%r431, %r84, %r430;
	atom.shared.add.u32 	%r432, [%r431], 1;
	xor.b32  	%r433, %r1743, -2147483648;
	shr.u32 	%r434, %r433, %r293;
	and.b32  	%r435, %r434, %r82;
	shl.b32 	%r436, %r435, 2;
	add.s32 	%r437, %r84, %r436;
	atom.shared.add.u32 	%r438, [%r437], 1;
	xor.b32  	%r439, %r1744, -2147483648;
	shr.u32 	%r440, %r439, %r293;
	and.b32  	%r441, %r440, %r82;
	shl.b32 	%r442, %r441, 2;
	add.s32 	%r443, %r84, %r442;
	atom.shared.add.u32 	%r444, [%r443], 1;
	xor.b32  	%r445, %r1745, -2147483648;
	shr.u32 	%r446, %r445, %r293;
	and.b32  	%r447, %r446, %r82;
	shl.b32 	%r448, %r447, 2;
	add.s32 	%r449, %r84, %r448;
	atom.shared.add.u32 	%r450, [%r449], 1;
	xor.b32  	%r451, %r1746, -2147483648;
	shr.u32 	%r452, %r451, %r293;
	and.b32  	%r453, %r452, %r82;
	shl.b32 	%r454, %r453, 2;
	add.s32 	%r455, %r84, %r454;
	atom.shared.add.u32 	%r456, [%r455], 1;
	xor.b32  	%r457, %r1747, -2147483648;
	shr.u32 	%r458, %r457, %r293;
	and.b32  	%r459, %r458, %r82;
	shl.b32 	%r460, %r459, 2;
	add.s32 	%r461, %r84, %r460;
	atom.shared.add.u32 	%r462, [%r461], 1;
	xor.b32  	%r463, %r1748, -2147483648;
	shr.u32 	%r464, %r463, %r293;
	and.b32  	%r465, %r464, %r82;
	shl.b32 	%r466, %r465, 2;
	add.s32 	%r467, %r84, %r466;
	atom.shared.add.u32 	%r468, [%r467], 1;
	xor.b32  	%r469, %r1749, -2147483648;
	shr.u32 	%r470, %r469, %r293;
	and.b32  	%r471, %r470, %r82;
	shl.b32 	%r472, %r471, 2;
	add.s32 	%r473, %r84, %r472;
	atom.shared.add.u32 	%r474, [%r473], 1;
	xor.b32  	%r475, %r1750, -2147483648;
	shr.u32 	%r476, %r475, %r293;
	and.b32  	%r477, %r476, %r82;
	shl.b32 	%r478, %r477, 2;
	add.s32 	%r479, %r84, %r478;
	atom.shared.add.u32 	%r480, [%r479], 1;
	bar.sync 	0;
	setp.gt.u32 	%p31, %r1, 255;
	shl.b32 	%r481, %r1, 2;
	add.s32 	%r111, %r346, %r481;
	mov.b32 	%r1759, 0;
	@%p31 bra 	$L__BB6_57;
	ld.shared.u32 	%r483, [%r111];
	mov.b32 	%r484, 0;
	st.shared.u32 	[%r111], %r484;
	ld.shared.u32 	%r485, [%r111+1024];
	st.shared.u32 	[%r111+1024], %r483;
	add.s32 	%r486, %r485, %r483;
	ld.shared.u32 	%r487, [%r111+2048];
	st.shared.u32 	[%r111+2048], %r486;
	add.s32 	%r488, %r487, %r486;
	ld.shared.u32 	%r489, [%r111+3072];
	st.shared.u32 	[%r111+3072], %r488;
	add.s32 	%r490, %r489, %r488;
	ld.shared.u32 	%r491, [%r111+4096];
	st.shared.u32 	[%r111+4096], %r490;
	add.s32 	%r492, %r491, %r490;
	ld.shared.u32 	%r493, [%r111+5120];
	st.shared.u32 	[%r111+5120], %r492;
	add.s32 	%r494, %r493, %r492;
	ld.shared.u32 	%r495, [%r111+6144];
	st.shared.u32 	[%r111+6144], %r494;
	add.s32 	%r496, %r495, %r494;
	ld.shared.u32 	%r497, [%r111+7168];
	st.shared.u32 	[%r111+7168], %r496;
	add.s32 	%r498, %r497, %r496;
	ld.shared.u32 	%r499, [%r111+8192];
	st.shared.u32 	[%r111+8192], %r498;
	add.s32 	%r500, %r499, %r498;
	ld.shared.u32 	%r501, [%r111+9216];
	st.shared.u32 	[%r111+9216], %r500;
	add.s32 	%r502, %r501, %r500;
	ld.shared.u32 	%r503, [%r111+10240];
	st.shared.u32 	[%r111+10240], %r502;
	add.s32 	%r504, %r503, %r502;
	ld.shared.u32 	%r505, [%r111+11264];
	st.shared.u32 	[%r111+11264], %r504;
	add.s32 	%r1759, %r505, %r504;
$L__BB6_57:
	ld.param.u64 	%rd228, [_ZN3cub18CUB_300001_SM_10006detail10radix_sort29DeviceRadixSortOnesweepKernelINS1_5radix10policy_hubIiNS0_8NullTypeEyE10Policy1000ELNS0_9SortOrderE0EiS6_yiiNS1_21identity_decomposer_tEEEvPT5_SC_PT3_PKSD_PT1_PKSH_PT2_PKSL_T4_iiT6__param_0];
	setp.gt.u32 	%p32, %r1, 255;
	shl.b32 	%r506, %r3, 8;
	add.s32 	%r507, %r506, %r1;
	cvta.to.global.u64 	%rd5, %rd228;
	mul.wide.s32 	%rd34, %r507, 4;
	add.s64 	%rd6, %rd5, %rd34;
	@%p32 bra 	$L__BB6_59;
	or.b32  	%r508, %r1759, 1073741824;
	st.volatile.global.u32 	[%rd6], %r508;
$L__BB6_59:
	ld.param.u64 	%rd235, [_ZN3cub18CUB_300001_SM_10006detail10radix_sort29DeviceRadixSortOnesweepKernelINS1_5radix10policy_hubIiNS0_8NullTypeEyE10Policy1000ELNS0_9SortOrderE0EiS6_yiiNS1_21identity_decomposer_tEEEvPT5_SC_PT3_PKSD_PT1_PKSH_PT2_PKSL_T4_iiT6__param_3];
	xor.b32  	%r1773, %r1741, -2147483648;
	xor.b32  	%r1774, %r1742, -2147483648;
	xor.b32  	%r1765, %r1733, -2147483648;
	xor.b32  	%r1766, %r1734, -2147483648;
	xor.b32  	%r1777, %r1745, -2147483648;
	xor.b32  	%r1778, %r1746, -2147483648;
	xor.b32  	%r1764, %r1732, -2147483648;
	xor.b32  	%r1779, %r1747, -2147483648;
	xor.b32  	%r1780, %r1748, -2147483648;
	xor.b32  	%r1768, %r1736, -2147483648;
	xor.b32  	%r1767, %r1735, -2147483648;
	xor.b32  	%r1775, %r1743, -2147483648;
	xor.b32  	%r1782, %r1750, -2147483648;
	xor.b32  	%r1781, %r1749, -2147483648;
	xor.b32  	%r1769, %r1737, -2147483648;
	xor.b32  	%r1776, %r1744, -2147483648;
	xor.b32  	%r1770, %r1738, -2147483648;
	setp.lt.u32 	%p33, %r1, 256;
	setp.eq.s32 	%p34, %r1759, 7296;
	and.pred  	%p35, %p33, %p34;
	selp.u32 	%r509, 1, 0, %p35;
	{ 
	.reg .pred 	%p1; 
	.reg .pred 	%p2; 
	setp.ne.u32 	%p1, %r509, 0; 
	bar.red.or.pred 	%p2, 0, %p1; 
	selp.u32 	%r510, 1, 0, %p2; 
	}
	setp.eq.s32 	%p36, %r510, 0;
	cvt.u64.u32 	%rd7, %r1;
	cvta.to.global.u64 	%rd35, %rd235;
	mul.wide.u32 	%rd36, %r1, 8;
	add.s64 	%rd8, %rd35, %rd36;
	@%p36 bra 	$L__BB6_111;
	setp.gt.u32 	%p37, %r1, 255;
	setp.gt.u32 	%p38, %r1, %r108;
	selp.b32 	%r131, 7296, 0, %p38;
	shl.b32 	%r511, %r1, 3;
	mov.u32 	%r512, _ZZN3cub18CUB_300001_SM_10006detail10radix_sort29DeviceRadixSortOnesweepKernelINS1_5radix10policy_hubIiNS0_8NullTypeEyE10Policy1000ELNS0_9SortOrderE0EiS6_yiiNS1_21identity_decomposer_tEEEvPT5_SC_PT3_PKSD_PT1_PKSH_PT2_PKSL_T4_iiT6_E1s;
	add.s32 	%r513, %r512, %r511;
	add.s32 	%r132, %r513, 29184;
	@%p37 bra 	$L__BB6_68;
	ld.global.u64 	%rd37, [%rd8];
	cvt.u64.u32 	%rd38, %r131;
	sub.s64 	%rd237, %rd37, %rd38;
	st.shared.u64 	[%r132], %rd237;
	setp.lt.s32 	%p39, %r3, 1;
	mov.u32 	%r1763, %r1759;
	@%p39 bra 	$L__BB6_67;
	mov.b32 	%r1761, -1;
	mov.u32 	%r1760, %r3;
	mov.u32 	%r1763, %r1759;
$L__BB6_63:
	add.s32 	%r136, %r1760, -1;
	shl.b32 	%r515, %r136, 8;
	add.s32 	%r516, %r515, %r1;
	mul.wide.s32 	%rd39, %r516, 4;
	add.s64 	%rd10, %rd5, %rd39;
$L__BB6_64:
	membar.cta;
	ld.volatile.global.u32 	%r137, [%rd10];
	setp.eq.s32 	%p40, %r137, 0;
	@%p40 bra 	$L__BB6_64;
	and.b32  	%r517, %r137, 1073741823;
	add.s32 	%r1763, %r517, %r1763;
	setp.gt.s32 	%p41, %r137, -1;
	vote.sync.ballot.b32 	%r1761, %p41, %r1761;
	setp.gt.u32 	%p43, %r1760, 1;
	and.pred  	%p44, %p41, %p43;
	mov.u32 	%r1760, %r136;
	@%p44 bra 	$L__BB6_63;
	ld.shared.u64 	%rd237, [%r132];
$L__BB6_67:
	or.b32  	%r518, %r1763, -2147483648;
	st.volatile.global.u32 	[%rd6], %r518;
	sub.s32 	%r519, %r1763, %r1759;
	cvt.s64.s32 	%rd40, %r519;
	add.s64 	%rd41, %rd237, %rd40;
	st.shared.u64 	[%r132], %rd41;
$L__BB6_68:
	ld.param.u32 	%r1708, [_ZN3cub18CUB_300001_SM_10006detail10radix_sort29DeviceRadixSortOnesweepKernelINS1_5radix10policy_hubIiNS0_8NullTypeEyE10Policy1000ELNS0_9SortOrderE0EiS6_yiiNS1_21identity_decomposer_tEEEvPT5_SC_PT3_PKSD_PT1_PKSH_PT2_PKSL_T4_iiT6__param_8];
	ld.param.u64 	%rd231, [_ZN3cub18CUB_300001_SM_10006detail10radix_sort29DeviceRadixSortOnesweepKernelINS1_5radix10policy_hubIiNS0_8NullTypeEyE10Policy1000ELNS0_9SortOrderE0EiS6_yiiNS1_21identity_decomposer_tEEEvPT5_SC_PT3_PKSD_PT1_PKSH_PT2_PKSL_T4_iiT6__param_2];
	setp.gt.u32 	%p45, %r1, 255;
	setp.lt.s32 	%p46, %r4, %r1708;
	setp.eq.s64 	%p47, %rd231, 0;
	or.pred  	%p48, %p47, %p46;
	or.pred  	%p49, %p45, %p48;
	@%p49 bra 	$L__BB6_70;
	ld.param.u64 	%rd232, [_ZN3cub18CUB_300001_SM_10006detail10radix_sort29DeviceRadixSortOnesweepKernelINS1_5radix10policy_hubIiNS0_8NullTypeEyE10Policy1000ELNS0_9SortOrderE0EiS6_yiiNS1_21identity_decomposer_tEEEvPT5_SC_PT3_PKSD_PT1_PKSH_PT2_PKSL_T4_iiT6__param_2];
	ld.shared.u64 	%rd42, [%r132];
	cvt.u64.u32 	%rd43, %r131;
	cvt.s64.s32 	%rd44, %r1759;
	add.s64 	%rd45, %rd43, %rd44;
	add.s64 	%rd46, %rd45, %rd42;
	cvta.to.global.u64 	%rd47, %rd232;
	shl.b64 	%rd48, %rd7, 3;
	add.s64 	%rd49, %rd47, %rd48;
	st.global.u64 	[%rd49], %rd46;
$L__BB6_70:
	ld.param.u32 	%r1709, [_ZN3cub18CUB_300001_SM_10006detail10radix_sort29DeviceRadixSortOnesweepKernelINS1_5radix10policy_hubIiNS0_8NullTypeEyE10Policy1000ELNS0_9SortOrderE0EiS6_yiiNS1_21identity_decomposer_tEEEvPT5_SC_PT3_PKSD_PT1_PKSH_PT2_PKSL_T4_iiT6__param_8];
	setp.gt.s32 	%p50, %r4, %r1709;
	bar.sync 	0;
	shl.b32 	%r520, %r108, 3;
	add.s32 	%r522, %r512, %r520;
	ld.shared.u64 	%rd13, [%r522+29184];
	@%p50 bra 	$L__BB6_72;
	and.b32  	%r523, %r1, 31;
	and.b32  	%r524, %r1, 992;
	mul.lo.s32 	%r525, %r524, 19;
	or.b32  	%r526, %r525, %r523;
	cvt.u64.u32 	%rd50, %r526;
	add.s64 	%rd51, %rd13, %rd50;
	shl.b64 	%rd52, %rd51, 2;
	add.s64 	%rd53, %rd1, %rd52;
	st.global.u32 	[%rd53], %r1732;
	st.global.u32 	[%rd53+128], %r1733;
	st.global.u32 	[%rd53+256], %r1734;
	st.global.u32 	[%rd53+384], %r1735;
	st.global.u32 	[%rd53+512], %r1736;
	st.global.u32 	[%rd53+640], %r1737;
	st.global.u32 	[%rd53+768], %r1738;
	st.global.u32 	[%rd53+896], %r1739;
	st.global.u32 	[%rd53+1024], %r1740;
	st.global.u32 	[%rd53+1152], %r1741;
	st.global.u32 	[%rd53+1280], %r1742;
	st.global.u32 	[%rd53+1408], %r1743;
	st.global.u32 	[%rd53+1536], %r1744;
	st.global.u32 	[%rd53+1664], %r1745;
	st.global.u32 	[%rd53+1792], %r1746;
	st.global.u32 	[%rd53+1920], %r1747;
	st.global.u32 	[%rd53+2048], %r1748;
	st.global.u32 	[%rd53+2176], %r1749;
	st.global.u32 	[%rd53+2304], %r1750;
	bra.uni 	$L__BB6_110;
$L__BB6_72:
	ld.param.u32 	%r1710, [_ZN3cub18CUB_300001_SM_10006detail10radix_sort29DeviceRadixSortOnesweepKernelINS1_5radix10policy_hubIiNS0_8NullTypeEyE10Policy1000ELNS0_9SortOrderE0EiS6_yiiNS1_21identity_decomposer_tEEEvPT5_SC_PT3_PKSD_PT1_PKSH_PT2_PKSL_T4_iiT6__param_8];
	mad.lo.s32 	%r141, %r3, -7296, %r1710;
	and.b32  	%r527, %r1, 31;
	and.b32  	%r528, %r1, 992;
	mul.lo.s32 	%r529, %r528, 19;
	or.b32  	%r142, %r529, %r527;
	setp.ge.s32 	%p51, %r142, %r141;
	cvt.u64.u32 	%rd54, %r142;
	add.s64 	%rd55, %rd13, %rd54;
	shl.b64 	%rd56, %rd55, 2;
	add.s64 	%rd14, %rd1, %rd56;
	@%p51 bra 	$L__BB6_74;
	st.global.u32 	[%rd14], %r1732;
$L__BB6_74:
	add.s32 	%r530, %r142, 32;
	setp.ge.s32 	%p52, %r530, %r141;
	@%p52 bra 	$L__BB6_76;
	st.global.u32 	[%rd14+128], %r1733;
$L__BB6_76:
	add.s32 	%r531, %r142, 64;
	setp.ge.s32 	%p53, %r531, %r141;
	@%p53 bra 	$L__BB6_78;
	st.global.u32 	[%rd14+256], %r1734;
$L__BB6_78:
	add.s32 	%r532, %r142, 96;
	setp.ge.s32 	%p54, %r532, %r141;
	@%p54 bra 	$L__BB6_80;
	st.global.u32 	[%rd14+384], %r1735;
$L__BB6_80:
	add.s32 	%r533, %r142, 128;
	setp.ge.s32 	%p55, %r533, %r141;
	@%p55 bra 	$L__BB6_82;
	st.global.u32 	[%rd14+512], %r1736;
$L__BB6_82:
	add.s32 	%r534, %r142, 160;
	setp.ge.s32 	%p56, %r534, %r141;
	@%p56 bra 	$L__BB6_84;
	st.global.u32 	[%rd14+640], %r1737;
$L__BB6_84:
	add.s32 	%r535, %r142, 192;
	setp.ge.s32 	%p57, %r535, %r141;
	@%p57 bra 	$L__BB6_86;
	st.global.u32 	[%rd14+768], %r1738;
$L__BB6_86:
	add.s32 	%r536, %r142, 224;
	setp.ge.s32 	%p58, %r536, %r141;
	@%p58 bra 	$L__BB6_88;
	st.global.u32 	[%rd14+896], %r1739;
$L__BB6_88:
	add.s32 	%r537, %r142, 256;
	setp.ge.s32 	%p59, %r537, %r141;
	@%p59 bra 	$L__BB6_90;
	st.global.u32 	[%rd14+1024], %r1740;
$L__BB6_90:
	add.s32 	%r538, %r142, 288;
	setp.ge.s32 	%p60, %r538, %r141;
	@%p60 bra 	$L__BB6_92;
	st.global.u32 	[%rd14+1152], %r1741;
$L__BB6_92:
	add.s32 	%r539, %r142, 320;
	setp.ge.s32 	%p61, %r539, %r141;
	@%p61 bra 	$L__BB6_94;
	st.global.u32 	[%rd14+1280], %r1742;
$L__BB6_94:
	add.s32 	%r540, %r142, 352;
	setp.ge.s32 	%p62, %r540, %r141;
	@%p62 bra 	$L__BB6_96;
	st.global.u32 	[%rd14+1408], %r1743;
$L__BB6_96:
	add.s32 	%r541, %r142, 384;
	setp.ge.s32 	%p63, %r541, %r141;
	@%p63 bra 	$L__BB6_98;
	st.global.u32 	[%rd14+1536], %r1744;
$L__BB6_98:
	add.s32 	%r542, %r142, 416;
	setp.ge.s32 	%p64, %r542, %r141;
	@%p64 bra 	$L__BB6_100;
	st.global.u32 	[%rd14+1664], %r1745;
$L__BB6_100:
	add.s32 	%r543, %r142, 448;
	setp.ge.s32 	%p65, %r543, %r141;
	@%p65 bra 	$L__BB6_102;
	st.global.u32 	[%rd14+1792], %r1746;
$L__BB6_102:
	add.s32 	%r544, %r142, 480;
	setp.ge.s32 	%p66, %r544, %r141;
	@%p66 bra 	$L__BB6_104;
	st.global.u32 	[%rd14+1920], %r1747;
$L__BB6_104:
	add.s32 	%r545, %r142, 512;
	setp.ge.s32 	%p67, %r545, %r141;
	@%p67 bra 	$L__BB6_106;
	st.global.u32 	[%rd14+2048], %r1748;
$L__BB6_106:
	add.s32 	%r546, %r142, 544;
	setp.ge.s32 	%p68, %r546, %r141;
	@%p68 bra 	$L__BB6_108;
	st.global.u32 	[%rd14+2176], %r1749;
$L__BB6_108:
	add.s32 	%r547, %r142, 576;
	setp.ge.s32 	%p69, %r547, %r141;
	@%p69 bra 	$L__BB6_110;
	st.global.u32 	[%rd14+2304], %r1750;
$L__BB6_110:
	// begin inline asm
	exit;
	// end inline asm
	mov.u32 	%r1764, %r1732;
	mov.u32 	%r1765, %r1733;
	mov.u32 	%r1766, %r1734;
	mov.u32 	%r1767, %r1735;
	mov.u32 	%r1768, %r1736;
	mov.u32 	%r1769, %r1737;
	mov.u32 	%r1770, %r1738;
	mov.u32 	%r1771, %r1739;
	mov.u32 	%r1772, %r1740;
	mov.u32 	%r1773, %r1741;
	mov.u32 	%r1774, %r1742;
	mov.u32 	%r1775, %r1743;
	mov.u32 	%r1776, %r1744;
	mov.u32 	%r1777, %r1745;
	mov.u32 	%r1778, %r1746;
	mov.u32 	%r1779, %r1747;
	mov.u32 	%r1780, %r1748;
	mov.u32 	%r1781, %r1749;
	mov.u32 	%r1782, %r1750;
$L__BB6_111:
	mul.hi.u32 	%r548, %r1, 357913942;
	add.s32 	%r549, %r548, %r1;
	shl.b32 	%r550, %r549, 2;
	mov.u32 	%r551, _ZZN3cub18CUB_300001_SM_10006detail10radix_sort29DeviceRadixSortOnesweepKernelINS1_5radix10policy_hubIiNS0_8NullTypeEyE10Policy1000ELNS0_9SortOrderE0EiS6_yiiNS1_21identity_decomposer_tEEEvPT5_SC_PT3_PKSD_PT1_PKSH_PT2_PKSL_T4_iiT6_E1s;
	add.s32 	%r552, %r551, %r550;
	add.s32 	%r162, %r552, 13328;
	st.shared.u32 	[%r552+13328], %r1759;
	bar.sync 	0;
	setp.gt.u32 	%p70, %r1, 31;
	@%p70 bra 	$L__BB6_113;
	mad.lo.s32 	%r584, %r1, 52, %r551;
	ld.shared.u32 	%r585, [%r584+13328];
	ld.shared.u32 	%r586, [%r584+13332];
	ld.shared.u32 	%r587, [%r584+13336];
	ld.shared.u32 	%r588, [%r584+13340];
	ld.shared.u32 	%r589, [%r584+13344];
	ld.shared.u32 	%r590, [%r584+13348];
	ld.shared.u32 	%r591, [%r584+13352];
	ld.shared.u32 	%r592, [%r584+13356];
	ld.shared.u32 	%r593, [%r584+13360];
	ld.shared.u32 	%r594, [%r584+13364];
	ld.shared.u32 	%r595, [%r584+13368];
	ld.shared.u32 	%r596, [%r584+13372];
	add.s32 	%r597, %r586, %r585;
	add.s32 	%r598, %r597, %r587;
	add.s32 	%r599, %r598, %r588;
	add.s32 	%r600, %r599, %r589;
	add.s32 	%r601, %r600, %r590;
	add.s32 	%r602, %r601, %r591;
	add.s32 	%r603, %r602, %r592;
	add.s32 	%r604, %r603, %r593;
	add.s32 	%r605, %r604, %r594;
	add.s32 	%r606, %r605, %r595;
	add.s32 	%r557, %r606, %r596;
	mov.b32 	%r555, 1;
	mov.b32 	%r580, 0;
	mov.b32 	%r582, -1;
	// begin inline asm
	{  .reg .s32 r0;  .reg .pred p;  shfl.sync.up.b32 r0|p, %r557, %r555, %r580, %r582;  @p add.s32 r0, r0, %r557;  mov.s32 %r553, r0;}
	// end inline asm
	mov.b32 	%r561, 2;
	// begin inline asm
	{  .reg .s32 r0;  .reg .pred p;  shfl.sync.up.b32 r0|p, %r553, %r561, %r580, %r582;  @p add.s32 r0, r0, %r553;  mov.s32 %r559, r0;}
	// end inline asm
	mov.b32 	%r567, 4;
	// begin inline asm
	{  .reg .s32 r0;  .reg .pred p;  shfl.sync.up.b32 r0|p, %r559, %r567, %r580, %r582;  @p add.s32 r0, r0, %r559;  mov.s32 %r565, r0;}
	// end inline asm
	mov.b32 	%r573, 8;
	// begin inline asm
	{  .reg .s32 r0;  .reg .pred p;  shfl.sync.up.b32 r0|p, %r565, %r573, %r580, %r582;  @p add.s32 r0, r0, %r565;  mov.s32 %r571, r0;}
	// end inline asm
	mov.b32 	%r579, 16;
	// begin inline asm
	{  .reg .s32 r0;  .reg .pred p;  shfl.sync.up.b32 r0|p, %r571, %r579, %r580, %r582;  @p add.s32 r0, r0, %r571;  mov.s32 %r577, r0;}
	// end inline asm
	sub.s32 	%r607, %r577, %r557;
	add.s32 	%r608, %r585, %r607;
	add.s32 	%r609, %r586, %r608;
	add.s32 	%r610, %r587, %r609;
	add.s32 	%r611, %r588, %r610;
	add.s32 	%r612, %r589, %r611;
	add.s32 	%r613, %r590, %r612;
	add.s32 	%r614, %r591, %r613;
	add.s32 	%r615, %r592, %r614;
	add.s32 	%r616, %r593, %r615;
	add.s32 	%r617, %r594, %r616;
	add.s32 	%r618, %r595, %r617;
	st.shared.u32 	[%r584+13328], %r607;
	st.shared.u32 	[%r584+13332], %r608;
	st.shared.u32 	[%r584+13336], %r609;
	st.shared.u32 	[%r584+13340], %r610;
	st.shared.u32 	[%r584+13344], %r611;
	st.shared.u32 	[%r584+13348], %r612;
	st.shared.u32 	[%r584+13352], %r613;
	st.shared.u32 	[%r584+13356], %r614;
	st.shared.u32 	[%r584+13360], %r615;
	st.shared.u32 	[%r584+13364], %r616;
	st.shared.u32 	[%r584+13368], %r617;
	st.shared.u32 	[%r584+13372], %r618;
$L__BB6_113:
	setp.gt.u32 	%p71, %r1, 255;
	bar.sync 	0;
	ld.shared.u32 	%r163, [%r162];
	@%p71 bra 	$L__BB6_115;
	shl.b32 	%r619, %r1, 2;
	add.s32 	%r621, %r551, %r619;
	ld.shared.u32 	%r622, [%r621];
	add.s32 	%r623, %r622, %r163;
	st.shared.u32 	[%r621], %r623;
	ld.shared.u32 	%r624, [%r621+1024];
	add.s32 	%r625, %r624, %r163;
	st.shared.u32 	[%r621+1024], %r625;
	ld.shared.u32 	%r626, [%r621+2048];
	add.s32 	%r627, %r626, %r163;
	st.shared.u32 	[%r621+2048], %r627;
	ld.shared.u32 	%r628, [%r621+3072];
	add.s32 	%r629, %r628, %r163;
	st.shared.u32 	[%r621+3072], %r629;
	ld.shared.u32 	%r630, [%r621+4096];
	add.s32 	%r631, %r630, %r163;
	st.shared.u32 	[%r621+4096], %r631;
	ld.shared.u32 	%r632, [%r621+5120];
	add.s32 	%r633, %r632, %r163;
	st.shared.u32 	[%r621+5120], %r633;
	ld.shared.u32 	%r634, [%r621+6144];
	add.s32 	%r635, %r634, %r163;
	st.shared.u32 	[%r621+6144], %r635;
	ld.shared.u32 	%r636, [%r621+7168];
	add.s32 	%r637, %r636, %r163;
	st.shared.u32 	[%r621+7168], %r637;
	ld.shared.u32 	%r638, [%r621+8192];
	add.s32 	%r639, %r638, %r163;
	st.shared.u32 	[%r621+8192], %r639;
	ld.shared.u32 	%r640, [%r621+9216];
	add.s32 	%r641, %r640, %r163;
	st.shared.u32 	[%r621+9216], %r641;
	ld.shared.u32 	%r642, [%r621+10240];
	add.s32 	%r643, %r642, %r163;
	st.shared.u32 	[%r621+10240], %r643;
	ld.shared.u32 	%r644, [%r621+11264];
	add.s32 	%r645, %r644, %r163;
	st.shared.u32 	[%r621+11264], %r645;
$L__BB6_115:
	shl.b32 	%r672, %r1, 5;
	and.b32  	%r673, %r672, 31744;
	add.s32 	%r164, %r551, %r673;
	bar.sync 	0;
	// begin inline asm
	mov.u32 %r646, %lanemask_le;
	// end inline asm
	shr.u32 	%r675, %r1764, %r293;
	and.b32  	%r669, %r675, %r82;
	mov.b32 	%r649, 1;
	// begin inline asm
	{
    .reg .pred p;
    and.b32 %r647, %r669, %r649;    setp.ne.u32 p, %r647, 0;
    vote.ballot.sync.b32 %r647, p, 0xffffffff;
    @!p not.b32 %r647, %r647;
}

	// end inline asm
	mov.b32 	%r652, 2;
	// begin inline asm
	{
    .reg .pred p;
    and.b32 %r650, %r669, %r652;    setp.ne.u32 p, %r650, 0;
    vote.ballot.sync.b32 %r650, p, 0xffffffff;
    @!p not.b32 %r650, %r650;
}

	// end inline asm
	and.b32  	%r676, %r650, %r647;
	mov.b32 	%r655, 4;
	// begin inline asm
	{
    .reg .pred p;
    and.b32 %r653, %r669, %r655;    setp.ne.u32 p, %r653, 0;
    vote.ballot.sync.b32 %r653, p, 0xffffffff;
    @!p not.b32 %r653, %r653;
}

	// end inline asm
	and.b32  	%r677, %r653, %r676;
	mov.b32 	%r658, 8;
	// begin inline asm
	{
    .reg .pred p;
    and.b32 %r656, %r669, %r658;    setp.ne.u32 p, %r656, 0;
    vote.ballot.sync.b32 %r656, p, 0xffffffff;
    @!p not.b32 %r656, %r656;
}

	// end inline asm
	and.b32  	%r678, %r656, %r677;
	mov.b32 	%r661, 16;
	// begin inline asm
	{
    .reg .pred p;
    and.b32 %r659, %r669, %r661;    setp.ne.u32 p, %r659, 0;
    vote.ballot.sync.b32 %r659, p, 0xffffffff;
    @!p not.b32 %r659, %r659;
}

	// end inline asm
	and.b32  	%r679, %r659, %r678;
	mov.b32 	%r664, 32;
	// begin inline asm
	{
    .reg .pred p;
    and.b32 %r662, %r669, %r664;    setp.ne.u32 p, %r662, 0;
    vote.ballot.sync.b32 %r662, p, 0xffffffff;
    @!p not.b32 %r662, %r662;
}

	// end inline asm
	and.b32  	%r680, %r662, %r679;
	mov.b32 	%r667, 64;
	// begin inline asm
	{
    .reg .pred p;
    and.b32 %r665, %r669, %r667;    setp.ne.u32 p, %r665, 0;
    vote.ballot.sync.b32 %r665, p, 0xffffffff;
    @!p not.b32 %r665, %r665;
}

	// end inline asm
	and.b32  	%r681, %r665, %r680;
	mov.b32 	%r670, 128;
	// begin inline asm
	{
    .reg .pred p;
    and.b32 %r668, %r669, %r670;    setp.ne.u32 p, %r668, 0;
    vote.ballot.sync.b32 %r668, p, 0xffffffff;
    @!p not.b32 %r668, %r668;
}

	// end inline asm
	and.b32  	%r682, %r668, %r681;
	clz.b32 	%r683, %r682;
	sub.s32 	%r167, 31, %r683;
	and.b32  	%r684, %r646, %r682;
	popc.b32 	%r168, %r684;
	setp.ne.s32 	%p72, %r295, %r167;
	mov.b32 	%r1783, 0;
	@%p72 bra 	$L__BB6_117;
	shl.b32 	%r685, %r669, 2;
	add.s32 	%r686, %r164, %r685;
	atom.shared.add.u32 	%r1783, [%r686], %r168;
$L__BB6_117:
	shfl.sync.idx.b32	%r712|%p73, %r1783, %r167, 31, -1;
	add.s32 	%r171, %r168, %r712;
	shr.u32 	%r713, %r1765, %r293;
	and.b32  	%r709, %r713, %r82;
	mov.b32 	%r689, 1;
	// begin inline asm
	{
    .reg .pred p;
    and.b32 %r687, %r709, %r689;    setp.ne.u32 p, %r687, 0;
    vote.ballot.sync.b32 %r687, p, 0xffffffff;
    @!p not.b32 %r687, %r687;
}

	// end inline asm
	mov.b32 	%r692, 2;
	// begin inline asm
	{
    .reg .pred p;
    and.b32 %r690, %r709, %r692;    setp.ne.u32 p, %r690, 0;
    vote.ballot.sync.b32 %r690, p, 0xffffffff;
    @!p not.b32 %r690, %r690;
}

	// end inline asm
	and.b32  	%r714, %r690, %r687;
	mov.b32 	%r695, 4;
	// begin inline asm
	{
    .reg .pred p;
    and.b32 %r693, %r709, %r695;    setp.ne.u32 p, %r693, 0;
    vote.ballot.sync.b32 %r693, p, 0xffffffff;
    @!p not.b32 %r693, %r693;
}

	// end inline asm
	and.b32  	%r715, %r693, %r714;
	mov.b32 	%r698, 8;
	// begin inline asm
	{
    .reg .pred p;
    and.b32 %r696, %r709, %r698;    setp.ne.u32 p, %r696, 0;
    vote.ballot.sync.b32 %r696, p, 0xffffffff;
    @!p not.b32 %r696, %r696;
}

	// end inline asm
	and.b32  	%r716, %r696, %r715;
	mov.b32 	%r701, 16;
	// begin inline asm
	{
    .reg .pred p;
    and.b32 %r699, %r709, %r701;    setp.ne.u32 p, %r699, 0;
    vote.ballot.sync.b32 %r699, p, 0xffffffff;
    @!p not.b32 %r699, %r699;
}

	// end inline asm
	and.b32  	%r717, %r699, %r716;
	mov.b32 	%r704, 32;
	// begin inline asm
	{
    .reg .pred p;
    and.b32 %r702, %r709, %r704;    setp.ne.u32 p, %r702, 0;
    vote.ballot.sync.b32 %r702, p, 0xffffffff;
    @!p not.b32 %r702, %r702;
}

	// end inline asm
	and.b32  	%r718, %r702, %r717;
	mov.b32 	%r707, 64;
	// begin inline asm
	{
    .reg .pred p;
    and.b32 %r705, %r709, %r707;    setp.ne.u32 p, %r705, 0;
    vote.ballot.sync.b32 %r705, p, 0xffffffff;
    @!p not.b32 %r705, %r705;
}

	// end inline asm
	and.b32  	%r719, %r705, %r718;
	mov.b32 	%r710, 128;
	// begin inline asm
	{
    .reg .pred p;
    and.b32 %r708, %r709, %r710;    setp.ne.u32 p, %r708, 0;
    vote.ballot.sync.b32 %r708, p, 0xffffffff;
    @!p not.b32 %r708, %r708;
}

	// end inline asm
	and.b32  	%r720, %r708, %r719;
	clz.b32 	%r721, %r720;
	sub.s32 	%r173, 31, %r721;
	and.b32  	%r722, %r646, %r720;
	popc.b32 	%r174, %r722;
	setp.ne.s32 	%p74, %r295, %r173;
	mov.b32 	%r1784, 0;
	@%p74 bra 	$L__BB6_119;
	shl.b32 	%r723, %r709, 2;
	add.s32 	%r724, %r164, %r723;
	atom.shared.add.u32 	%r1784, [%r724], %r174;
$L__BB6_119:
	shfl.sync.idx.b32	%r750|%p75, %r1784, %r173, 31, -1;
	add.s32 	%r177, %r174, %r750;
	shr.u32 	%r751, %r1766, %r293;
	and.b32  	%r747, %r751, %r82;
	mov.b32 	%r727, 1;
	// begin inline asm
	{
    .reg .pred p;
    and.b32 %r725, %r747, %r727;    setp.ne.u32 p, %r725, 0;
    vote.ballot.sync.b32 %r725, p, 0xffffffff;
    @!p not.b32 %r725, %r725;
}

	// end inline asm
	mov.b32 	%r730, 2;
	// begin inline asm
	{
    .reg .pred p;
    and.b32 %r728, %r747, %r730;    setp.ne.u32 p, %r728, 0;
    vote.ballot.sync.b32 %r728, p, 0xffffffff;
    @!p not.b32 %r728, %r728;
}

	// end inline asm
	and.b32  	%r752, %r728, %r725;
	mov.b32 	%r733, 4;
	// begin inline asm
	{
    .reg .pred p;
    and.b32 %r731, %r747, %r733;    setp.ne.u32 p, %r731, 0;
    vote.ballot.sync.b32 %r731, p, 0xffffffff;
    @!p not.b32 %r731, %r731;
}

	// end inline asm
	and.b32  	%r753, %r731, %r752;
	mov.b32 	%r736, 8;
	// begin inline asm
	{
    .reg .pred p;
    and.b32 %r734, %r747, %r736;    setp.ne.u32 p, %r734, 0;
    vote.ballot.sync.b32 %r734, p, 0xffffffff;
    @!p not.b32 %r734, %r734;
}

	// end inline asm
	and.b32  	%r754, %r734, %r753;
	mov.b32 	%r739, 16;
	// begin inline asm
	{
    .reg .pred p;
    and.b32 %r737, %r747, %r739;    setp.ne.u32 p, %r737, 0;
    vote.ballot.sync.b32 %r737, p, 0xffffffff;
    @!p not.b32 %r737, %r737;
}

	// end inline asm
	and.b32  	%r755, %r737, %r754;
	mov.b32 	%r742, 32;
	// begin inline asm
	{
    .reg .pred p;
    and.b32 %r740, %r747, %r742;    setp.ne.u32 p, %r740, 0;
    vote.ballot.sync.b32 %r740, p, 0xffffffff;
    @!p not.b32 %r740, %r740;
}

	// end inline asm
	and.b32  	%r756, %r740, %r755;
	mov.b32 	%r745, 64;
	// begin inline asm
	{
    .reg .pred p;
    and.b32 %r743, %r747, %r745;    setp.ne.u32 p, %r743, 0;
    vote.ballot.sync.b32 %r743, p, 0xffffffff;
    @!p not.b32 %r743, %r743;
}

	// end inline asm
	and.b32  	%r757, %r743, %r756;
	mov.b32 	%r748, 128;
	// begin inline asm
	{
    .reg .pred p;
    and.b32 %r746, %r747, %r748;    setp.ne.u32 p, %r746, 0;
    vote.ballot.sync.b32 %r746, p, 0xffffffff;
    @!p not.b32 %r746, %r746;
}

	// end inline asm
	and.b32  	%r758, %r746, %r757;
	clz.b32 	%r759, %r758;
	sub.s32 	%r179, 31, %r759;
	and.b32  	%r760, %r646, %r758;
	popc.b32 	%r180, %r760;
	setp.ne.s32 	%p76, %r295, %r179;
	mov.b32 	%r1785, 0;
	@%p76 bra 	$L__BB6_121;
	shl.b32 	%r761, %r747, 2;
	add.s32 	%r762, %r164, %r761;
	atom.shared.add.u32 	%r1785, [%r762], %r180;
$L__BB6_121:
	shfl.sync.idx.b32	%r788|%p77, %r1785, %r179, 31, -1;
	add.s32 	%r183, %r180, %r788;
	shr.u32 	%r789, %r1767, %r293;
	and.b32  	%r785, %r789, %r82;
	mov.b32 	%r765, 1;
	// begin inline asm
	{
    .reg .pred p;
    and.b32 %r763, %r785, %r765;    setp.ne.u32 p, %r763, 0;
    vote.ballot.sync.b32 %r763, p, 0xffffffff;
    @!p not.b32 %r763, %r763;
}

	// end inline asm
	mov.b32 	%r768, 2;
	// begin inline asm
	{
    .reg .pred p;
    and.b32 %r766, %r785, %r768;    setp.ne.u32 p, %r766, 0;
    vote.ballot.sync.b32 %r766, p, 0xffffffff;
    @!p not.b32 %r766, %r766;
}

	// end inline asm
	and.b32  	%r790, %r766, %r763;
	mov.b32 	%r771, 4;
	// begin inline asm
	{
    .reg .pred p;
    and.b32 %r769, %r785, %r771;    setp.ne.u32 p, %r769, 0;
    vote.ballot.sync.b32 %r769, p, 0xffffffff;
    @!p not.b32 %r769, %r769;
}

	// end inline asm
	and.b32  	%r791, %r769, %r790;
	mov.b32 	%r774, 8;
	// begin inline asm
	{
    .reg .pred p;
    and.b32 %r772, %r785, %r774;    setp.ne.u32 p, %r772, 0;
    vote.ballot.sync.b32 %r772, p, 0xffffffff;
    @!p not.b32 %r772, %r772;
}

	// end inline asm
	and.b32  	%r792, %r772, %r791;
	mov.b32 	%r777, 16;
	// begin inline asm
	{
    .reg .pred p;
    and.b32 %r775, %r785, %r777;    setp.ne.u32 p, %r775, 0;
    vote.ballot.sync.b32 %r775, p, 0xffffffff;
    @!p not.b32 %r775, %r775;
}

	// end inline asm
	and.b32  	%r793, %r775, %r792;
	mov.b32 	%r780, 32;
	// begin inline asm
	{
    .reg .pred p;
    and.b32 %r778, %r785, %r780;    setp.ne.u32 p, %r778, 0;
    vote.ballot.sync.b32 %r778, p, 0xffffffff;
    @!p not.b32 %r778, %r778;
}

	// end inline asm
	and.b32  	%r794, %r778, %r793;
	mov.b32 	%r783, 64;
	// begin inline asm
	{
    .reg .pred p;
    and.b32 %r781, %r785, %r783;    setp.ne.u32 p, %r781, 0;
    vote.ballot.sync.b32 %r781, p, 0xffffffff;
    @!p not.b32 %r781, %r781;
}

	// end inline asm
	and.b32  	%r795, %r781, %r794;
	mov.b32 	%r786, 128;
	// begin inline asm
	{
    .reg .pred p;
    and.b32 %r784, %r785, %r786;    setp.ne.u32 p, %r784, 0;
    vote.ballot.sync.b32 %r784, p, 0xffffffff;
    @!p not.b32 %r784, %r784;
}

	// end inline asm
	and.b32  	%r796, %r784, %r795;
	clz.b32 	%r797, %r796;
	sub.s32 	%r185, 31, %r797;
	and.b32  	%r798, %r646, %r796;
	popc.b32 	%r186, %r798;
	setp.ne.s32 	%p78, %r295, %r185;
	mov.b32 	%r1786, 0;
	@%p78 bra 	$L__BB6_123;
	shl.b32 	%r799, %r785, 2;
	add.s32 	%r800, %r164, %r799;
	atom.shared.add.u32 	%r1786, [%r800], %r186;
$L__BB6_123:
	shfl.sync.idx.b32	%r826|%p79, %r1786, %r185, 31, -1;
	add.s32 	%r189, %r186, %r826;
	shr.u32 	%r827, %r1768, %r293;
	and.b32  	%r823, %r827, %r82;
	mov.b32 	%r803, 1;
	// begin inline asm
	{
    .reg .pred p;
    and.b32 %r801, %r823, %r803;    setp.ne.u32 p, %r801, 0;
    vote.ballot.sync.b32 %r801, p, 0xffffffff;
    @!p not.b32 %r801, %r801;
}

	// end inline asm
	mov.b32 	%r806, 2;
	// begin inline asm
	{
    .reg .pred p;
    and.b32 %r804, %r823, %r806;    setp.ne.u32 p, %r804, 0;
    vote.ballot.sync.b32 %r804, p, 0xffffffff;
    @!p not.b32 %r804, %r804;
}

	// end inline asm
	and.b32  	%r828, %r804, %r801;
	mov.b32 	%r809, 4;
	// begin inline asm
	{
    .reg .pred p;
    and.b32 %r807, %r823, %r809;    setp.ne.u32 p, %r807, 0;
    vote.ballot.sync.b32 %r807, p, 0xffffffff;
    @!p not.b32 %r807, %r807;
}

	// end inline asm
	and.b32  	%r829, %r807, %r828;
	mov.b32 	%r812, 8;
	// begin inline asm
	{
    .reg .pred p;
    and.b32 %r810, %r823, %r812;    setp.ne.u32 p, %r810, 0;
    vote.ballot.sync.b32 %r810, p, 0xffffffff;
    @!p not.b32 %r810, %r810;
}

	// end inline asm
	and.b32  	%r830, %r810, %r829;
	mov.b32 	%r815, 16;
	// begin inline asm
	{
    .reg .pred p;
    and.b32 %r813, %r823, %r815;    setp.ne.u32 p, %r813, 0;
    vote.ballot.sync.b32 %r813, p, 0xffffffff;
    @!p not.b32 %r813, %r813;
}

	// end inline asm
	and.b32  	%r831, %r813, %r830;
	mov.b32 	%r818, 32;
	// begin inline asm
	{
    .reg .pred p;
    and.b32 %r816, %r823, %r818;    setp.ne.u32 p, %r816, 0;
    vote.ballot.sync.b32 %r816, p, 0xffffffff;
    @!p not.b32 %r816, %r816;
}

	// end inline asm
	and.b32  	%r832, %r816, %r831;
	mov.b32 	%r821, 64;
	// begin inline asm
	{
    .reg .pred p;
    and.b32 %r819, %r823, %r821;    setp.ne.u32 p, %r819, 0;
    vote.ballot.sync.b32 %r819, p, 0xffffffff;
    @!p not.b32 %r819, %r819;
}

	// end inline asm
	and.b32  	%r833, %r819, %r832;
	mov.b32 	%r824, 128;
	// begin inline asm
	{
    .reg .pred p;
    and.b32 %r822, %r823, %r824;    setp.ne.u32 p, %r822, 0;
    vote.ballot.sync.b32 %r822, p, 0xffffffff;
    @!p not.b32 %r822, %r822;
}

	// end inline asm
	and.b32  	%r834, %r822, %r833;
	clz.b32 	%r835, %r834;
	sub.s32 	%r191, 31, %r835;
	and.b32  	%r836, %r646, %r834;
	popc.b32 	%r192, %r836;
	setp.ne.s32 	%p80, %r295, %r191;
	mov.b32 	%r1787, 0;
	@%p80 bra 	$L__BB6_125;
	shl.b32 	%r837, %r823, 2;
	add.s32 	%r838, %r164, %r837;
	atom.shared.add.u32 	%r1787, [%r838], %r192;
$L__BB6_125:
	shfl.sync.idx.b32	%r864|%p81, %r1787, %r191, 31, -1;
	add.s32 	%r195, %r192, %r864;
	shr.u32 	%r865, %r1769, %r293;
	and.b32  	%r861, %r865, %r82;
	mov.b32 	%r841, 1;
	// begin inline asm
	{
    .reg .pred p;
    and.b32 %r839, %r861, %r841;    setp.ne.u32 p, %r839, 0;
    vote.ballot.sync.b32 %r839, p, 0xffffffff;
    @!p not.b32 %r839, %r839;
}

	// end inline asm
	mov.b32 	%r844, 2;
	// begin inline asm
	{
    .reg .pred p;
    and.b32 %r842, %r861, %r844;    setp.ne.u32 p, %r842, 0;
    vote.ballot.sync.b32 %r842, p, 0xffffffff;
    @!p not.b32 %r842, %r842;
}

	// end inline asm
	and.b32  	%r866, %r842, %r839;
	mov.b32 	%r847, 4;
	// begin inline asm
	{
    .reg .pred p;
    and.b32 %r845, %r861, %r847;    setp.ne.u32 p, %r845, 0;
    vote.ballot.sync.b32 %r845, p, 0xffffffff;
    @!p not.b32 %r845, %r845;
}

	// end inline asm
	and.b32  	%r867, %r845, %r866;
	mov.b32 	%r850, 8;
	// begin inline asm
	{
    .reg .pred p;
    and.b32 %r848, %r861, %r850;    setp.ne.u32 p, %r848, 0;
    vote.ballot.sync.b32 %r848, p, 0xffffffff;
    @!p not.b32 %r848, %r848;
}

	// end inline asm
	and.b32  	%r868, %r848, %r867;
	mov.b32 	%r853, 16;
	// begin inline asm
	{
    .reg .pred p;
    and.b32 %r851, %r861, %r853;    setp.ne.u32 p, %r851, 0;
    vote.ballot.sync.b32 %r851, p, 0xffffffff;
    @!p not.b32 %r851, %r851;
}

	// end inline asm
	and.b32  	%r869, %r851, %r868;
	mov.b32 	%r856, 32;
	// begin inline asm
	{
    .reg .pred p;
    and.b32 %r854, %r861, %r856;    setp.ne.u32 p, %r854, 0;
    vote.ballot.sync.b32 %r854, p, 0xffffffff;
    @!p not.b32 %r854, %r854;
}

	// end inline asm
	and.b32  	%r870, %r854, %r869;
	mov.b32 	%r859, 64;
	// begin inline asm
	{
    .reg .pred p;
    and.b32 %r857, %r861, %r859;    setp.ne.u32 p, %r857, 0;
    vote.ballot.sync.b32 %r857, p, 0xffffffff;
    @!p not.b32 %r857, %r857;
}

	// end inline asm
	and.b32  	%r871, %r857, %r870;
	mov.b32 	%r862, 128;
	// begin inline asm
	{
    .reg .pred p;
    and.b32 %r860, %r861, %r862;    setp.ne.u32 p, %r860, 0;
    vote.ballot.sync.b32 %r860, p, 0xffffffff;
    @!p not.b32 %r860, %r860;
}

	// end inline asm
	and.b32  	%r872, %r860, %r871;
	clz.b32 	%r873, %r872;
	sub.s32 	%r197, 31, %r873;
	and.b32  	%r874, %r646, %r872;
	popc.b32 	%r198, %r874;
	setp.ne.s32 	%p82, %r295, %r197;
	mov.b32 	%r1788, 0;
	@%p82 bra 	$L__BB6_127;
	shl.b32 	%r875, %r861, 2;
	add.s32 	%r876, %r164, %r875;
	atom.shared.add.u32 	%r1788, [%r876], %r198;
$L__BB6_127:
	shfl.sync.idx.b32	%r902|%p83, %r1788, %r197, 31, -1;
	add.s32 	%r201, %r198, %r902;
	shr.u32 	%r903, %r1770, %r293;
	and.b32  	%r899, %r903, %r82;
	mov.b32 	%r879, 1;
	// begin inline asm
	{
    .reg .pred p;
    and.b32 %r877, %r899, %r879;    setp.ne.u32 p, %r877, 0;
    vote.ballot.sync.b32 %r877, p, 0xffffffff;
    @!p not.b32 %r877, %r877;
}

	// end inline asm
	mov.b32 	%r882, 2;
	// begin inline asm
	{
    .reg .pred p;
    and.b32 %r880, %r899, %r882;    setp.ne.u32 p, %r880, 0;
    vote.ballot.sync.b32 %r880, p, 0xffffffff;
    @!p not.b32 %r880, %r880;
}

	// end inline asm
	and.b32  	%r904, %r880, %r877;
	mov.b32 	%r885, 4;
	// begin inline asm
	{
    .reg .pred p;
    and.b32 %r883, %r899, %r885;    setp.ne.u32 p, %r883, 0;
    vote.ballot.sync.b32 %r883, p, 0xffffffff;
    @!p not.b32 %r883, %r883;
}

	// end inline asm
	and.b32  	%r905, %r883, %r904;
	mov.b32 	%r888, 8;
	// begin inline asm
	{
    .reg .pred p;
    and.b32 %r886, %r899, %r888;    setp.ne.u32 p, %r886, 0;
    vote.ballot.sync.b32 %r886, p, 0xffffffff;
    @!p not.b32 %r886, %r886;
}

	// end inline asm
	and.b32  	%r906, %r886, %r905;
	mov.b32 	%r891, 16;
	// begin inline asm
	{
    .reg .pred p;
    and.b32 %r889, %r899, %r891;    setp.ne.u32 p, %r889, 0;
    vote.ballot.sync.b32 %r889, p, 0xffffffff;
    @!p not.b32 %r889, %r889;
}

	// end inline asm
	and.b32  	%r907, %r889, %r906;
	mov.b32 	%r894, 32;
	// begin inline asm
	{
    .reg .pred p;
    and.b32 %r892, %r899, %r894;    setp.ne.u32 p, %r892, 0;
    vote.ballot.sync.b32 %r892, p, 0xffffffff;
    @!p not.b32 %r892, %r892;
}

	// end inline asm
	and.b32  	%r908, %r892, %r907;
	mov.b32 	%r897, 64;
	// begin inline asm
	{
    .reg .pred p;
    and.b32 %r895, %r899, %r897;    setp.ne.u32 p, %r895, 0;
    vote.ballot.sync.b32 %r895, p, 0xffffffff;
    @!p not.b32 %r895, %r895;
}

	// end inline asm
	and.b32  	%r909, %r895, %r908;
	mov.b32 	%r900, 128;
	// begin inline asm
	{
    .reg .pred p;
    and.b32 %r898, %r899, %r900;    setp.ne.u32 p, %r898, 0;
    vote.ballot.sync.b32 %r898, p, 0xffffffff;
    @!p not.b32 %r898, %r898;
}

	// end inline asm
	and.b32  	%r910, %r898, %r909;
	clz.b32 	%r911, %r910;
	sub.s32 	%r203, 31, %r911;
	and.b32  	%r912, %r646, %r910;
	popc.b32 	%r204, %r912;
	setp.ne.s32 	%p84, %r295, %r203;
	mov.b32 	%r1789, 0;
	@%p84 bra 	$L__BB6_129;
	shl.b32 	%r913, %r899, 2;
	add.s32 	%r914, %r164, %r913;
	atom.shared.add.u32 	%r1789, [%r914], %r204;
$L__BB6_129:
	shfl.sync.idx.b32	%r940|%p85, %r1789, %r203, 31, -1;
	add.s32 	%r207, %r204, %r940;
	shr.u32 	%r941, %r1771, %r293;
	and.b32  	%r937, %r941, %r82;
	mov.b32 	%r917, 1;
	// begin inline asm
	{
    .reg .pred p;
    and.b32 %r915, %r937, %r917;    setp.ne.u32 p, %r915, 0;
    vote.ballot.sync.b32 %r915, p, 0xffffffff;
    @!p not.b32 %r915, %r915;
}

	// end inline asm
	mov.b32 	%r920, 2;
	// begin inline asm
	{
    .reg .pred p;
    and.b32 %r918, %r937, %r920;    setp.ne.u32 p, %r918, 0;
    vote.ballot.sync.b32 %r918, p, 0xffffffff;
    @!p not.b32 %r918, %r918;
}

	// end inline asm
	and.b32  	%r942, %r918, %r915;
	mov.b32 	%r923, 4;
	// begin inline asm
	{
    .reg .pred p;
    and.b32 %r921, %r937, %r923;    setp.ne.u32 p, %r921, 0;
    vote.ballot.sync.b32 %r921, p, 0xffffffff;
    @!p not.b32 %r921, %r921;
}

	// end inline asm
	and.b32  	%r943, %r921, %r942;
	mov.b32 	%r926, 8;
	// begin inline asm
	{
    .reg .pred p;
    and.b32 %r924, %r937, %r926;    setp.ne.u32 p, %r924, 0;
    vote.ballot.sync.b32 %r924, p, 0xffffffff;
    @!p not.b32 %r924, %r924;
}

	// end inline asm
	and.b32  	%r944, %r924, %r943;
	mov.b32 	%r929, 16;
	// begin inline asm
	{
    .reg .pred p;
    and.b32 %r927, %r937, %r929;    setp.ne.u32 p, %r927, 0;
    vote.ballot.sync.b32 %r927, p, 0xffffffff;
    @!p not.b32 %r927, %r927;
}

	// end inline asm
	and.b32  	%r945, %r927, %r944;
	mov.b32 	%r932, 32;
	// begin inline asm
	{
    .reg .pred p;
    and.b32 %r930, %r937, %r932;    setp.ne.u32 p, %r930, 0;
    vote.ballot.sync.b32 %r930, p, 0xffffffff;
    @!p not.b32 %r930, %r930;
}

	// end inline asm
	and.b32  	%r946, %r930, %r945;
	mov.b32 	%r935, 64;
	// begin inline asm
	{
    .reg .pred p;
    and.b32 %r933, %r937, %r935;    setp.ne.u32 p, %r933, 0;
    vote.ballot.sync.b32 %r933, p, 0xffffffff;
    @!p not.b32 %r933, %r933;
}

	// end inline asm
	and.b32  	%r947, %r933, %r946;
	mov.b32 	%r938, 128;
	// begin inline asm
	{
    .reg .pred p;
    and.b32 %r936, %r937, %r938;    setp.ne.u32 p, %r936, 0;
    vote.ballot.sync.b32 %r936, p, 0xffffffff;
    @!p not.b32 %r936, %r936;
}

	// end inline asm
	and.b32  	%r948, %r936, %r947;
	clz.b32 	%r949, %r948;
	sub.s32 	%r209, 31, %r949;
	and.b32  	%r950, %r646, %r948;
	popc.b32 	%r210, %r950;
	setp.ne.s32 	%p86, %r295, %r209;
	mov.b32 	%r1790, 0;
	@%p86 bra 	$L__BB6_131;
	shl.b32 	%r951, %r937, 2;
	add.s32 	%r952, %r164, %r951;
	atom.shared.add.u32 	%r1790, [%r952], %r210;
$L__BB6_131:
	shfl.sync.idx.b32	%r978|%p87, %r1790, %r209, 31, -1;
	add.s32 	%r213, %r210, %r978;
	shr.u32 	%r979, %r1772, %r293;
	and.b32  	%r975, %r979, %r82;
	mov.b32 	%r955, 1;
	// begin inline asm
	{
    .reg .pred p;
    and.b32 %r953, %r975, %r955;    setp.ne.u32 p, %r953, 0;
    vote.ballot.sync.b32 %r953, p, 0xffffffff;
    @!p not.b32 %r953, %r953;
}

	// end inline asm
	mov.b32 	%r958, 2;
	// begin inline asm
	{
    .reg .pred p;
    and.b32 %r956, %r975, %r958;    setp.ne.u32 p, %r956, 0;
    vote.ballot.sync.b32 %r956, p, 0xffffffff;
    @!p not.b32 %r956, %r956;
}

	// end inline asm
	and.b32  	%r980, %r956, %r953;
	mov.b32 	%r961, 4;
	// begin inline asm
	{
    .reg .pred p;
    and.b32 %r959, %r975, %r961;    setp.ne.u32 p, %r959, 0;
    vote.ballot.sync.b32 %r959, p, 0xffffffff;
    @!p not.b32 %r959, %r959;
}

	// end inline asm
	and.b32  	%r981, %r959, %r980;
	mov.b32 	%r964, 8;
	// begin inline asm
	{
    .reg .pred p;
    and.b32 %r962, %r975, %r964;    setp.ne.u32 p, %r962, 0;
    vote.ballot.sync.b32 %r962, p, 0xffffffff;
    @!p not.b32 %r962, %r962;
}

	// end inline asm
	and.b32  	%r982, %r962, %r981;
	mov.b32 	%r967, 16;
	// begin inline asm
	{
    .reg .pred p;
    and.b32 %r965, %r975, %r967;    setp.ne.u32 p, %r965, 0;
    vote.ballot.sync.b32 %r965, p, 0xffffffff;
    @!p not.b32 %r965, %r965;
}

	// end inline asm
	and.b32  	%r983, %r965, %r982;
	mov.b32 	%r970, 32;
	// begin inline asm
	{
    .reg .pred p;
    and.b32 %r968, %r975, %r970;    setp.ne.u32 p, %r968, 0;
    vote.ballot.sync.b32 %r968, p, 0xffffffff;
    @!p not.b32 %r968, %r968;
}

	// end inline asm
	and.b32  	%r984, %r968, %r983;
	mov.b32 	%r973, 64;
	// begin inline asm
	{
    .reg .pred p;
    and.b32 %r971, %r975, %r973;    setp.ne.u32 p, %r971, 0;
    vote.ballot.sync.b32 %r971, p, 0xffffffff;
    @!p not.b32 %r971, %r971;
}

	// end inline asm
	and.b32  	%r985, %r971, %r984;
	mov.b32 	%r976, 128;
	// begin inline asm
	{
    .reg .pred p;
    and.b32 %r974, %r975, %r976;    setp.ne.u32 p, %r974, 0;
    vote.ballot.sync.b32 %r974, p, 0xffffffff;
    @!p not.b32 %r974, %r974;
}

	// end inline asm
	and.b32  	%r986, %r974, %r985;
	clz.b32 	%r987, %r986;
	sub.s32 	%r215, 31, %r987;
	and.b32  	%r988, %r646, %r986;
	popc.b32 	%r216, %r988;
	setp.ne.s32 	%p88, %r295, %r215;
	mov.b32 	%r1791, 0;
	@%p88 bra 	$L__BB6_133;
	shl.b32 	%r989, %r975, 2;
	add.s32 	%r990, %r164, %r989;
	atom.shared.add.u32 	%r1791, [%r990], %r216;
$L__BB6_133:
	shfl.sync.idx.b32	%r1016|%p89, %r1791, %r215, 31, -1;
	add.s32 	%r219, %r216, %r1016;
	shr.u32 	%r1017, %r1773, %r293;
	and.b32  	%r1013, %r1017, %r82;
	mov.b32 	%r993, 1;
	// begin inline asm
	{
    .reg .pred p;
    and.b32 %r991, %r1013, %r993;    setp.ne.u32 p, %r991, 0;
    vote.ballot.sync.b32 %r991, p, 0xffffffff;
    @!p not.b32 %r991, %r991;
}

	// end inline asm
	mov.b32 	%r996, 2;
	// begin inline asm
	{
    .reg .pred p;
    and.b32 %r994, %r1013, %r996;    setp.ne.u32 p, %r994, 0;
    vote.ballot.sync.b32 %r994, p, 0xffffffff;
    @!p not.b32 %r994, %r994;
}

	// end inline asm
	and.b32  	%r1018, %r994, %r991;
	mov.b32 	%r999, 4;
	// begin inline asm
	{
    .reg .pred p;
    and.b32 %r997, %r1013, %r999;    setp.ne.u32 p, %r997, 0;
    vote.ballot.sync.b32 %r997, p, 0xffffffff;
    @!p not.b32 %r997, %r997;
}

	// end inline asm
	and.b32  	%r1019, %r997, %r1018;
	mov.b32 	%r1002, 8;
	// begin inline asm
	{
    .reg .pred p;
    and.b32 %r1000, %r1013, %r1002;    setp.ne.u32 p, %r1000, 0;
    vote.ballot.sync.b32 %r1000, p, 0xffffffff;
    @!p not.b32 %r1000, %r1000;
}

	// end inline asm
	and.b32  	%r1020, %r1000, %r1019;
	mov.b32 	%r1005, 16;
	// begin inline asm
	{
    .reg .pred p;
    and.b32 %r1003, %r1013, %r1005;    setp.ne.u32 p, %r1003, 0;
    vote.ballot.sync.b32 %r1003, p, 0xffffffff;
    @!p not.b32 %r1003, %r1003;
}

	// end inline asm
	and.b32  	%r1021, %r1003, %r1020;
	mov.b32 	%r1008, 32;
	// begin inline asm
	{
    .reg .pred p;
    and.b32 %r1006, %r1013, %r1008;    setp.ne.u32 p, %r1006, 0;
    vote.ballot.sync.b32 %r1006, p, 0xffffffff;
    @!p not.b32 %r1006, %r1006;
}

	// end inline asm
	and.b32  	%r1022, %r1006, %r1021;
	mov.b32 	%r1011, 64;
	// begin inline asm
	{
    .reg .pred p;
    and.b32 %r1009, %r1013, %r1011;    setp.ne.u32 p, %r1009, 0;
    vote.ballot.sync.b32 %r1009, p, 0xffffffff;
    @!p not.b32 %r1009, %r1009;
}

	// end inline asm
	and.b32  	%r1023, %r1009, %r1022;
	mov.b32 	%r1014, 128;
	// begin inline asm
	{
    .reg .pred p;
    and.b32 %r1012, %r1013, %r1014;    setp.ne.u32 p, %r1012, 0;
    vote.ballot.sync.b32 %r1012, p, 0xffffffff;
    @!p not.b32 %r1012, %r1012;
}

	// end inline asm
	and.b32  	%r1024, %r1012, %r1023;
	clz.b32 	%r1025, %r1024;
	sub.s32 	%r221, 31, %r1025;
	and.b32  	%r1026, %r646, %r1024;
	popc.b32 	%r222, %r1026;
	setp.ne.s32 	%p90, %r295, %r221;
	mov.b32 	%r1792, 0;
	@%p90 bra 	$L__BB6_135;
	shl.b32 	%r1027, %r1013, 2;
	add.s32 	%r1028, %r164, %r1027;
	atom.shared.add.u32 	%r1792, [%r1028], %r222;
$L__BB6_135:
	shfl.sync.idx.b32	%r1054|%p91, %r1792, %r221, 31, -1;
	add.s32 	%r225, %r222, %r1054;
	shr.u32 	%r1055, %r1774, %r293;
	and.b32  	%r1051, %r1055, %r82;
	mov.b32 	%r1031, 1;
	// begin inline asm
	{
    .reg .pred p;
    and.b32 %r1029, %r1051, %r1031;    setp.ne.u32 p, %r1029, 0;
    vote.ballot.sync.b32 %r1029, p, 0xffffffff;
    @!p not.b32 %r1029, %r1029;
}

	// end inline asm
	mov.b32 	%r1034, 2;
	// begin inline asm
	{
    .reg .pred p;
    and.b32 %r1032, %r1051, %r1034;    setp.ne.u32 p, %r1032, 0;
    vote.ballot.sync.b32 %r1032, p, 0xffffffff;
    @!p not.b32 %r1032, %r1032;
}

	// end inline asm
	and.b32  	%r1056, %r1032, %r1029;
	mov.b32 	%r1037, 4;
	// begin inline asm
	{
    .reg .pred p;
    and.b32 %r1035, %r1051, %r1037;    setp.ne.u32 p, %r1035, 0;
    vote.ballot.sync.b32 %r1035, p, 0xffffffff;
    @!p not.b32 %r1035, %r1035;
}

	// end inline asm
	and.b32  	%r1057, %r1035, %r1056;
	mov.b32 	%r1040, 8;
	// begin inline asm
	{
    .reg .pred p;
    and.b32 %r1038, %r1051, %r1040;    setp.ne.u32 p, %r1038, 0;
    vote.ballot.sync.b32 %r1038, p, 0xffffffff;
    @!p not.b32 %r1038, %r1038;
}

	// end inline asm
	and.b32  	%r1058, %r1038, %r1057;
	mov.b32 	%r1043, 16;
	// begin inline asm
	{
    .reg .pred p;
    and.b32 %r1041, %r1051, %r1043;    setp.ne.u32 p, %r1041, 0;
    vote.ballot.sync.b32 %r1041, p, 0xffffffff;
    @!p not.b32 %r1041, %r1041;
}

	// end inline asm
	and.b32  	%r1059, %r1041, %r1058;
	mov.b32 	%r1046, 32;
	// begin inline asm
	{
    .reg .pred p;
    and.b32 %r1044, %r1051, %r1046;    setp.ne.u32 p, %r1044, 0;
    vote.ballot.sync.b32 %r1044, p, 0xffffffff;
    @!p not.b32 %r1044, %r1044;
}

	// end inline asm
	and.b32  	%r1060, %r1044, %r1059;
	mov.b32 	%r1049, 64;
	// begin inline asm
	{
    .reg .pred p;
    and.b32 %r1047, %r1051, %r1049;    setp.ne.u32 p, %r1047, 0;
    vote.ballot.sync.b32 %r1047, p, 0xffffffff;
    @!p not.b32 %r1047, %r1047;
}

	// end inline asm
	and.b32  	%r1061, %r1047, %r1060;
	mov.b32 	%r1052, 128;
	// begin inline asm
	{
    .reg .pred p;
    and.b32 %r1050, %r1051, %r1052;    setp.ne.u32 p, %r1050, 0;
    vote.ballot.sync.b32 %r1050, p, 0xffffffff;
    @!p not.b32 %r1050, %r1050;
}

	// end inline asm
	and.b32  	%r1062, %r1050, %r1061;
	clz.b32 	%r1063, %r1062;
	sub.s32 	%r227, 31, %r1063;
	and.b32  	%r1064, %r646, %r1062;
	popc.b32 	%r228, %r1064;
	setp.ne.s32 	%p92, %r295, %r227;
	mov.b32 	%r1793, 0;
	@%p92 bra 	$L__BB6_137;
	shl.b32 	%r1065, %r1051, 2;
	add.s32 	%r1066, %r164, %r1065;
	atom.shared.add.u32 	%r1793, [%r1066], %r228;
$L__BB6_137:
	shfl.sync.idx.b32	%r1092|%p93, %r1793, %r227, 31, -1;
	add.s32 	%r231, %r228, %r1092;
	shr.u32 	%r1093, %r1775, %r293;
	and.b32  	%r1089, %r1093, %r82;
	mov.b32 	%r1069, 1;
	// begin inline asm
	{
    .reg .pred p;
    and.b32 %r1067, %r1089, %r1069;    setp.ne.u32 p, %r1067, 0;
    vote.ballot.sync.b32 %r1067, p, 0xffffffff;
    @!p not.b32 %r1067, %r1067;
}

	// end inline asm
	mov.b32 	%r1072, 2;
	// begin inline asm
	{
    .reg .pred p;
    and.b32 %r1070, %r1089, %r1072;    setp.ne.u32 p, %r1070, 0;
    vote.ballot.sync.b32 %r1070, p, 0xffffffff;
    @!p not.b32 %r1070, %r1070;
}

	// end inline asm
	and.b32  	%r1094, %r1070, %r1067;
	mov.b32 	%r1075, 4;
	// begin inline asm
	{
    .reg .pred p;
    and.b32 %r1073, %r1089, %r1075;    setp.ne.u32 p, %r1073, 0;
    vote.ballot.sync.b32 %r1073, p, 0xffffffff;
    @!p not.b32 %r1073, %r1073;
}

	// end inline asm
	and.b32  	%r1095, %r1073, %r1094;
	mov.b32 	%r1078, 8;
	// begin inline asm
	{
    .reg .pred p;
    and.b32 %r1076, %r1089, %r1078;    setp.ne.u32 p, %r1076, 0;
    vote.ballot.sync.b32 %r1076, p, 0xffffffff;
    @!p not.b32 %r1076, %r1076;
}

	// end inline asm
	and.b32  	%r1096, %r1076, %r1095;
	mov.b32 	%r1081, 16;
	// begin inline asm
	{
    .reg .pred p;
    and.b32 %r1079, %r1089, %r1081;    setp.ne.u32 p, %r1079, 0;
    vote.ballot.sync.b32 %r1079, p, 0xffffffff;
    @!p not.b32 %r1079, %r1079;
}

	// end inline asm
	and.b32  	%r1097, %r1079, %r1096;
	mov.b32 	%r1084, 32;
	// begin inline asm
	{
    .reg .pred p;
    and.b32 %r1082, %r1089, %r1084;    setp.ne.u32 p, %r1082, 0;
    vote.ballot.sync.b32 %r1082, p, 0xffffffff;
    @!p not.b32 %r1082, %r1082;
}

	// end inline asm
	and.b32  	%r1098, %r1082, %r1097;
	mov.b32 	%r1087, 64;
	// begin inline asm
	{
    .reg .pred p;
    and.b32 %r1085, %r1089, %r1087;    setp.ne.u32 p, %r1085, 0;
    vote.ballot.sync.b32 %r1085, p, 0xffffffff;
    @!p not.b32 %r1085, %r1085;
}

	// end inline asm
	and.b32  	%r1099, %r1085, %r1098;
	mov.b32 	%r1090, 128;
	// begin inline asm
	{
    .reg .pred p;
    and.b32 %r1088, %r1089, %r1090;    setp.ne.u32 p, %r1088, 0;
    vote.ballot.sync.b32 %r1088, p, 0xffffffff;
    @!p not.b32 %r1088, %r1088;
}

	// end inline asm
	and.b32  	%r1100, %r1088, %r1099;
	clz.b32 	%r1101, %r1100;
	sub.s32 	%r233, 31, %r1101;
	and.b32  	%r1102, %r646, %r1100;
	popc.b32 	%r234, %r1102;
	setp.ne.s32 	%p94, %r295, %r233;
	mov.b32 	%r1794, 0;
	@%p94 bra 	$L__BB6_139;
	shl.b32 	%r1103, %r1089, 2;
	add.s32 	%r1104, %r164, %r1103;
	atom.shared.add.u32 	%r1794, [%r1104], %r234;
$L__BB6_139:
	shfl.sync.idx.b32	%r1130|%p95, %r1794, %r233, 31, -1;
	add.s32 	%r237, %r234, %r1130;
	shr.u32 	%r1131, %r1776, %r293;
	and.b32  	%r1127, %r1131, %r82;
	mov.b32 	%r1107, 1;
	// begin inline asm
	{
    .reg .pred p;
    and.b32 %r1105, %r1127, %r1107;    setp.ne.u32 p, %r1105, 0;
    vote.ballot.sync.b32 %r1105, p, 0xffffffff;
    @!p not.b32 %r1105, %r1105;
}

	// end inline asm
	mov.b32 	%r1110, 2;
	// begin inline asm
	{
    .reg .pred p;
    and.b32 %r1108, %r1127, %r1110;    setp.ne.u32 p, %r1108, 0;
    vote.ballot.sync.b32 %r1108, p, 0xffffffff;
    @!p not.b32 %r1108, %r1108;
}

	// end inline asm
	and.b32  	%r1132, %r1108, %r1105;
	mov.b32 	%r1113, 4;
	// begin inline asm
	{
    .reg .pred p;
    and.b32 %r1111, %r1127, %r1113;    setp.ne.u32 p, %r1111, 0;
    vote.ballot.sync.b32 %r1111, p, 0xffffffff;
    @!p not.b32 %r1111, %r1111;
}

	// end inline asm
	and.b32  	%r1133, %r1111, %r1132;
	mov.b32 	%r1116, 8;
	// begin inline asm
	{
    .reg .pred p;
    and.b32 %r1114, %r1127, %r1116;    setp.ne.u32 p, %r1114, 0;
    vote.ballot.sync.b32 %r1114, p, 0xffffffff;
    @!p not.b32 %r1114, %r1114;
}

	// end inline asm
	and.b32  	%r1134, %r1114, %r1133;
	mov.b32 	%r1119, 16;
	// begin inline asm
	{
    .reg .pred p;
    and.b32 %r1117, %r1127, %r1119;    setp.ne.u32 p, %r1117, 0;
    vote.ballot.sync.b32 %r1117, p, 0xffffffff;
    @!p not.b32 %r1117, %r1117;
}

	// end inline asm
	and.b32  	%r1135, %r1117, %r1134;
	mov.b32 	%r1122, 32;
	// begin inline asm
	{
    .reg .pred p;
    and.b32 %r1120, %r1127, %r1122;    setp.ne.u32 p, %r1120, 0;
    vote.ballot.sync.b32 %r1120, p, 0xffffffff;
    @!p not.b32 %r1120, %r1120;
}

	// end inline asm
	and.b32  	%r1136, %r1120, %r1135;
	mov.b32 	%r1125, 64;
	// begin inline asm
	{
    .reg .pred p;
    and.b32 %r1123, %r1127, %r1125;    setp.ne.u32 p, %r1123, 0;
    vote.ballot.sync.b32 %r1123, p, 0xffffffff;
    @!p not.b32 %r1123, %r1123;
}

	// end inline asm
	and.b32  	%r1137, %r1123, %r1136;
	mov.b32 	%r1128, 128;
	// begin inline asm
	{
    .reg .pred p;
    and.b32 %r1126, %r1127, %r1128;    setp.ne.u32 p, %r1126, 0;
    vote.ballot.sync.b32 %r1126, p, 0xffffffff;
    @!p not.b32 %r1126, %r1126;
}

	// end inline asm
	and.b32  	%r1138, %r1126, %r1137;
	clz.b32 	%r1139, %r1138;
	sub.s32 	%r239, 31, %r1139;
	and.b32  	%r1140, %r646, %r1138;
	popc.b32 	%r240, %r1140;
	setp.ne.s32 	%p96, %r295, %r239;
	mov.b32 	%r1795, 0;
	@%p96 bra 	$L__BB6_141;
	shl.b32 	%r1141, %r1127, 2;
	add.s32 	%r1142, %r164, %r1141;
	atom.shared.add.u32 	%r1795, [%r1142], %r240;
$L__BB6_141:
	shfl.sync.idx.b32	%r1168|%p97, %r1795, %r239, 31, -1;
	add.s32 	%r243, %r240, %r1168;
	shr.u32 	%r1169, %r1777, %r293;
	and.b32  	%r1165, %r1169, %r82;
	mov.b32 	%r1145, 1;
	// begin inline asm
	{
    .reg .pred p;
    and.b32 %r1143, %r1165, %r1145;    setp.ne.u32 p, %r1143, 0;
    vote.ballot.sync.b32 %r1143, p, 0xffffffff;
    @!p not.b32 %r1143, %r1143;
}

	// end inline asm
	mov.b32 	%r1148, 2;
	// begin inline asm
	{
    .reg .pred p;
    and.b32 %r1146, %r1165, %r1148;    setp.ne.u32 p, %r1146, 0;
    vote.ballot.sync.b32 %r1146, p, 0xffffffff;
    @!p not.b32 %r1146, %r1146;
}

	// end inline asm
	and.b32  	%r1170, %r1146, %r1143;
	mov.b32 	%r1151, 4;
	// begin inline asm
	{
    .reg .pred p;
    and.b32 %r1149, %r1165, %r1151;    setp.ne.u32 p, %r1149, 0;
    vote.ballot.sync.b32 %r1149, p, 0xffffffff;
    @!p not.b32 %r1149, %r1149;
}

	// end inline asm
	and.b32  	%r1171, %r1149, %r1170;
	mov.b32 	%r1154, 8;
	// begin inline asm
	{
    .reg .pred p;
    and.b32 %r1152, %r1165, %r1154;    setp.ne.u32 p, %r1152, 0;
    vote.ballot.sync.b32 %r1152, p, 0xffffffff;
    @!p not.b32 %r1152, %r1152;
}

	// end inline asm
	and.b32  	%r1172, %r1152, %r1171;
	mov.b32 	%r1157, 16;
	// begin inline asm
	{
    .reg .pred p;
    and.b32 %r1155, %r1165, %r1157;    setp.ne.u32 p, %r1155, 0;
    vote.ballot.sync.b32 %r1155, p, 0xffffffff;
    @!p not.b32 %r1155, %r1155;
}

	// end inline asm
	and.b32  	%r1173, %r1155, %r1172;
	mov.b32 	%r1160, 32;
	// begin inline asm
	{
    .reg .pred p;
    and.b32 %r1158, %r1165, %r1160;    setp.ne.u32 p, %r1158, 0;
    vote.ballot.sync.b32 %r1158, p, 0xffffffff;
    @!p not.b32 %r1158, %r1158;
}

	// end inline asm
	and.b32  	%r1174, %r1158, %r1173;
	mov.b32 	%r1163, 64;
	// begin inline asm
	{
    .reg .pred p;
    and.b32 %r1161, %r1165, %r1163;    setp.ne.u32 p, %r1161, 0;
    vote.ballot.sync.b32 %r1161, p, 0xffffffff;
    @!p not.b32 %r1161, %r1161;
}

	// end inline asm
	and.b32  	%r1175, %r1161, %r1174;
	mov.b32 	%r1166, 128;
	// begin inline asm
	{
    .reg .pred p;
    and.b32 %r1164, %r1165, %r1166;    setp.ne.u32 p, %r1164, 0;
    vote.ballot.sync.b32 %r1164, p, 0xffffffff;
    @!p not.b32 %r1164, %r1164;
}

	// end inline asm
	and.b32  	%r1176, %r1164, %r1175;
	clz.b32 	%r1177, %r1176;
	sub.s32 	%r245, 31, %r1177;
	and.b32  	%r1178, %r646, %r1176;
	popc.b32 	%r246, %r1178;
	setp.ne.s32 	%p98, %r295, %r245;
	mov.b32 	%r1796, 0;
	@%p98 bra 	$L__BB6_143;
	shl.b32 	%r1179, %r1165, 2;
	add.s32 	%r1180, %r164, %r1179;
	atom.shared.add.u32 	%r1796, [%r1180], %r246;
$L__BB6_143:
	shfl.sync.idx.b32	%r1206|%p99, %r1796, %r245, 31, -1;
	add.s32 	%r249, %r246, %r1206;
	shr.u32 	%r1207, %r1778, %r293;
	and.b32  	%r1203, %r1207, %r82;
	mov.b32 	%r1183, 1;
	// begin inline asm
	{
    .reg .pred p;
    and.b32 %r1181, %r1203, %r1183;    setp.ne.u32 p, %r1181, 0;
    vote.ballot.sync.b32 %r1181, p, 0xffffffff;
    @!p not.b32 %r1181, %r1181;
}

	// end inline asm
	mov.b32 	%r1186, 2;
	// begin inline asm
	{
    .reg .pred p;
    and.b32 %r1184, %r1203, %r1186;    setp.ne.u32 p, %r1184, 0;
    vote.ballot.sync.b32 %r1184, p, 0xffffffff;
    @!p not.b32 %r1184, %r1184;
}

	// end inline asm
	and.b32  	%r1208, %r1184, %r1181;
	mov.b32 	%r1189, 4;
	// begin inline asm
	{
    .reg .pred p;
    and.b32 %r1187, %r1203, %r1189;    setp.ne.u32 p, %r1187, 0;
    vote.ballot.sync.b32 %r1187, p, 0xffffffff;
    @!p not.b32 %r1187, %r1187;
}

	// end inline asm
	and.b32  	%r1209, %r1187, %r1208;
	mov.b32 	%r1192, 8;
	// begin inline asm
	{
    .reg .pred p;
    and.b32 %r1190, %r1203, %r1192;    setp.ne.u32 p, %r1190, 0;
    vote.ballot.sync.b32 %r1190, p, 0xffffffff;
    @!p not.b32 %r1190, %r1190;
}

	// end inline asm
	and.b32  	%r1210, %r1190, %r1209;
	mov.b32 	%r1195, 16;
	// begin inline asm
	{
    .reg .pred p;
    and.b32 %r1193, %r1203, %r1195;    setp.ne.u32 p, %r1193, 0;
    vote.ballot.sync.b32 %r1193, p, 0xffffffff;
    @!p not.b32 %r1193, %r1193;
}

	// end inline asm
	and.b32  	%r1211, %r1193, %r1210;
	mov.b32 	%r1198, 32;
	// begin inline asm
	{
    .reg .pred p;
    and.b32 %r1196, %r1203, %r1198;    setp.ne.u32 p, %r1196, 0;
    vote.ballot.sync.b32 %r1196, p, 0xffffffff;
    @!p not.b32 %r1196, %r1196;
}

	// end inline asm
	and.b32  	%r1212, %r1196, %r1211;
	mov.b32 	%r1201, 64;
	// begin inline asm
	{
    .reg .pred p;
    and.b32 %r1199, %r1203, %r1201;    setp.ne.u32 p, %r1199, 0;
    vote.ballot.sync.b32 %r1199, p, 0xffffffff;
    @!p not.b32 %r1199, %r1199;
}

	// end inline asm
	and.b32  	%r1213, %r1199, %r1212;
	mov.b32 	%r1204, 128;
	// begin inline asm
	{
    .reg .pred p;
    and.b32 %r1202, %r1203, %r1204;    setp.ne.u32 p, %r1202, 0;
    vote.ballot.sync.b32 %r1202, p, 0xffffffff;
    @!p not.b32 %r1202, %r1202;
}

	// end inline asm
	and.b32  	%r1214, %r1202, %r1213;
	clz.b32 	%r1215, %r1214;
	sub.s32 	%r251, 31, %r1215;
	and.b32  	%r1216, %r646, %r1214;
	popc.b32 	%r252, %r1216;
	setp.ne.s32 	%p100, %r295, %r251;
	mov.b32 	%r1797, 0;
	@%p100 bra 	$L__BB6_145;
	shl.b32 	%r1217, %r1203, 2;
	add.s32 	%r1218, %r164, %r1217;
	atom.shared.add.u32 	%r1797, [%r1218], %r252;
$L__BB6_145:
	shfl.sync.idx.b32	%r1244|%p101, %r1797, %r251, 31, -1;
	add.s32 	%r255, %r252, %r1244;
	shr.u32 	%r1245, %r1779, %r293;
	and.b32  	%r1241, %r1245, %r82;
	mov.b32 	%r1221, 1;
	// begin inline asm
	{
    .reg .pred p;
    and.b32 %r1219, %r1241, %r1221;    setp.ne.u32 p, %r1219, 0;
    vote.ballot.sync.b32 %r1219, p, 0xffffffff;
    @!p not.b32 %r1219, %r1219;
}

	// end inline asm
	mov.b32 	%r1224, 2;
	// begin inline asm
	{
    .reg .pred p;
    and.b32 %r1222, %r1241, %r1224;    setp.ne.u32 p, %r1222, 0;
    vote.ballot.sync.b32 %r1222, p, 0xffffffff;
    @!p not.b32 %r1222, %r1222;
}

	// end inline asm
	and.b32  	%r1246, %r1222, %r1219;
	mov.b32 	%r1227, 4;
	// begin inline asm
	{
    .reg .pred p;
    and.b32 %r1225, %r1241, %r1227;    setp.ne.u32 p, %r1225, 0;
    vote.ballot.sync.b32 %r1225, p, 0xffffffff;
    @!p not.b32 %r1225, %r1225;
}

	// end inline asm
	and.b32  	%r1247, %r1225, %r1246;
	mov.b32 	%r1230, 8;
	// begin inline asm
	{
    .reg .pred p;
    and.b32 %r1228, %r1241, %r1230;    setp.ne.u32 p, %r1228, 0;
    vote.ballot.sync.b32 %r1228, p, 0xffffffff;
    @!p not.b32 %r1228, %r1228;
}

	// end inline asm
	and.b32  	%r1248, %r1228, %r1247;
	mov.b32 	%r1233, 16;
	// begin inline asm
	{
    .reg .pred p;
    and.b32 %r1231, %r1241, %r1233;    setp.ne.u32 p, %r1231, 0;
    vote.ballot.sync.b32 %r1231, p, 0xffffffff;
    @!p not.b32 %r1231, %r1231;
}

	// end inline asm
	and.b32  	%r1249, %r1231, %r1248;
	mov.b32 	%r1236, 32;
	// begin inline asm
	{
    .reg .pred p;
    and.b32 %r1234, %r1241, %r1236;    setp.ne.u32 p, %r1234, 0;
    vote.ballot.sync.b32 %r1234, p, 0xffffffff;
    @!p not.b32 %r1234, %r1234;
}

	// end inline asm
	and.b32  	%r1250, %r1234, %r1249;
	mov.b32 	%r1239, 64;
	// begin inline asm
	{
    .reg .pred p;
    and.b32 %r1237, %r1241, %r1239;    setp.ne.u32 p, %r1237, 0;
    vote.ballot.sync.b32 %r1237, p, 0xffffffff;
    @!p not.b32 %r1237, %r1237;
}

	// end inline asm
	and.b32  	%r1251, %r1237, %r1250;
	mov.b32 	%r1242, 128;
	// begin inline asm
	{
    .reg .pred p;
    and.b32 %r1240, %r1241, %r1242;    setp.ne.u32 p, %r1240, 0;
    vote.ballot.sync.b32 %r1240, p, 0xffffffff;
    @!p not.b32 %r1240, %r1240;
}

	// end inline asm
	and.b32  	%r1252, %r1240, %r1251;
	clz.b32 	%r1253, %r1252;
	sub.s32 	%r257, 31, %r1253;
	and.b32  	%r1254, %r646, %r1252;
	popc.b32 	%r258, %r1254;
	setp.ne.s32 	%p102, %r295, %r257;
	mov.b32 	%r1798, 0;
	@%p102 bra 	$L__BB6_147;
	shl.b32 	%r1259, %r1241, 2;
	add.s32 	%r1260, %r164, %r1259;
	atom.shared.add.u32 	%r1798, [%r1260], %r258;
$L__BB6_147:
	shfl.sync.idx.b32	%r1286|%p103, %r1798, %r257, 31, -1;
	add.s32 	%r261, %r258, %r1286;
	shr.u32 	%r1287, %r1780, %r293;
	and.b32  	%r1283, %r1287, %r82;
	mov.b32 	%r1263, 1;
	// begin inline asm
	{
    .reg .pred p;
    and.b32 %r1261, %r1283, %r1263;    setp.ne.u32 p, %r1261, 0;
    vote.ballot.sync.b32 %r1261, p, 0xffffffff;
    @!p not.b32 %r1261, %r1261;
}

	// end inline asm
	mov.b32 	%r1266, 2;
	// begin inline asm
	{
    .reg .pred p;
    and.b32 %r1264, %r1283, %r1266;    setp.ne.u32 p, %r1264, 0;
    vote.ballot.sync.b32 %r1264, p, 0xffffffff;
    @!p not.b32 %r1264, %r1264;
}

	// end inline asm
	and.b32  	%r1288, %r1264, %r1261;
	mov.b32 	%r1269, 4;
	// begin inline asm
	{
    .reg .pred p;
    and.b32 %r1267, %r1283, %r1269;    setp.ne.u32 p, %r1267, 0;
    vote.ballot.sync.b32 %r1267, p, 0xffffffff;
    @!p not.b32 %r1267, %r1267;
}

	// end inline asm
	and.b32  	%r1289, %r1267, %r1288;
	mov.b32 	%r1272, 8;
	// begin inline asm
	{
    .reg .pred p;
    and.b32 %r1270, %r1283, %r1272;    setp.ne.u32 p, %r1270, 0;
    vote.ballot.sync.b32 %r1270, p, 0xffffffff;
    @!p not.b32 %r1270, %r1270;
}

	// end inline asm
	and.b32  	%r1290, %r1270, %r1289;
	mov.b32 	%r1275, 16;
	// begin inline asm
	{
    .reg .pred p;
    and.b32 %r1273, %r1283, %r1275;    setp.ne.u32 p, %r1273, 0;
    vote.ballot.sync.b32 %r1273, p, 0xffffffff;
    @!p not.b32 %r1273, %r1273;
}

	// end inline asm
	and.b32  	%r1291, %r1273, %r1290;
	mov.b32 	%r1278, 32;
	// begin inline asm
	{
    .reg .pred p;
    and.b32 %r1276, %r1283, %r1278;    setp.ne.u32 p, %r1276, 0;
    vote.ballot.sync.b32 %r1276, p, 0xffffffff;
    @!p not.b32 %r1276, %r1276;
}

	// end inline asm
	and.b32  	%r1292, %r1276, %r1291;
	mov.b32 	%r1281, 64;
	// begin inline asm
	{
    .reg .pred p;
    and.b32 %r1279, %r1283, %r1281;    setp.ne.u32 p, %r1279, 0;
    vote.ballot.sync.b32 %r1279, p, 0xffffffff;
    @!p not.b32 %r1279, %r1279;
}

	// end inline asm
	and.b32  	%r1293, %r1279, %r1292;
	mov.b32 	%r1284, 128;
	// begin inline asm
	{
    .reg .pred p;
    and.b32 %r1282, %r1283, %r1284;    setp.ne.u32 p, %r1282, 0;
    vote.ballot.sync.b32 %r1282, p, 0xffffffff;
    @!p not.b32 %r1282, %r1282;
}

	// end inline asm
	and.b32  	%r1294, %r1282, %r1293;
	clz.b32 	%r1295, %r1294;
	sub.s32 	%r263, 31, %r1295;
	and.b32  	%r1296, %r646, %r1294;
	popc.b32 	%r264, %r1296;
	setp.ne.s32 	%p104, %r295, %r263;
	mov.b32 	%r1799, 0;
	@%p104 bra 	$L__BB6_149;
	shl.b32 	%r1301, %r1283, 2;
	add.s32 	%r1302, %r164, %r1301;
	atom.shared.add.u32 	%r1799, [%r1302], %r264;
$L__BB6_149:
	shfl.sync.idx.b32	%r1328|%p105, %r1799, %r263, 31, -1;
	add.s32 	%r267, %r264, %r1328;
	shr.u32 	%r1329, %r1781, %r293;
	and.b32  	%r1325, %r1329, %r82;
	mov.b32 	%r1305, 1;
	// begin inline asm
	{
    .reg .pred p;
    and.b32 %r1303, %r1325, %r1305;    setp.ne.u32 p, %r1303, 0;
    vote.ballot.sync.b32 %r1303, p, 0xffffffff;
    @!p not.b32 %r1303, %r1303;
}

	// end inline asm
	mov.b32 	%r1308, 2;
	// begin inline asm
	{
    .reg .pred p;
    and.b32 %r1306, %r1325, %r1308;    setp.ne.u32 p, %r1306, 0;
    vote.ballot.sync.b32 %r1306, p, 0xffffffff;
    @!p not.b32 %r1306, %r1306;
}

	// end inline asm
	and.b32  	%r1330, %r1306, %r1303;
	mov.b32 	%r1311, 4;
	// begin inline asm
	{
    .reg .pred p;
    and.b32 %r1309, %r1325, %r1311;    setp.ne.u32 p, %r1309, 0;
    vote.ballot.sync.b32 %r1309, p, 0xffffffff;
    @!p not.b32 %r1309, %r1309;
}

	// end inline asm
	and.b32  	%r1331, %r1309, %r1330;
	mov.b32 	%r1314, 8;
	// begin inline asm
	{
    .reg .pred p;
    and.b32 %r1312, %r1325, %r1314;    setp.ne.u32 p, %r1312, 0;
    vote.ballot.sync.b32 %r1312, p, 0xffffffff;
    @!p not.b32 %r1312, %r1312;
}

	// end inline asm
	and.b32  	%r1332, %r1312, %r1331;
	mov.b32 	%r1317, 16;
	// begin inline asm
	{
    .reg .pred p;
    and.b32 %r1315, %r1325, %r1317;    setp.ne.u32 p, %r1315, 0;
    vote.ballot.sync.b32 %r1315, p, 0xffffffff;
    @!p not.b32 %r1315, %r1315;
}

	// end inline asm
	and.b32  	%r1333, %r1315, %r1332;
	mov.b32 	%r1320, 32;
	// begin inline asm
	{
    .reg .pred p;
    and.b32 %r1318, %r1325, %r1320;    setp.ne.u32 p, %r1318, 0;
    vote.ballot.sync.b32 %r1318, p, 0xffffffff;
    @!p not.b32 %r1318, %r1318;
}

	// end inline asm
	and.b32  	%r1334, %r1318, %r1333;
	mov.b32 	%r1323, 64;
	// begin inline asm
	{
    .reg .pred p;
    and.b32 %r1321, %r1325, %r1323;    setp.ne.u32 p, %r1321, 0;
    vote.ballot.sync.b32 %r1321, p, 0xffffffff;
    @!p not.b32 %r1321, %r1321;
}

	// end inline asm
	and.b32  	%r1335, %r1321, %r1334;
	mov.b32 	%r1326, 128;
	// begin inline asm
	{
    .reg .pred p;
    and.b32 %r1324, %r1325, %r1326;    setp.ne.u32 p, %r1324, 0;
    vote.ballot.sync.b32 %r1324, p, 0xffffffff;
    @!p not.b32 %r1324, %r1324;
}

	// end inline asm
	and.b32  	%r1336, %r1324, %r1335;
	clz.b32 	%r1337, %r1336;
	sub.s32 	%r269, 31, %r1337;
	and.b32  	%r1338, %r646, %r1336;
	popc.b32 	%r270, %r1338;
	setp.ne.s32 	%p106, %r295, %r269;
	mov.b32 	%r1800, 0;
	@%p106 bra 	$L__BB6_151;
	shl.b32 	%r1339, %r1, 5;
	and.b32  	%r1340, %r1339, 31744;
	add.s32 	%r1342, %r551, %r1340;
	shl.b32 	%r1343, %r1325, 2;
	add.s32 	%r1344, %r1342, %r1343;
	atom.shared.add.u32 	%r1800, [%r1344], %r270;
$L__BB6_151:
	shfl.sync.idx.b32	%r1370|%p107, %r1800, %r269, 31, -1;
	add.s32 	%r273, %r270, %r1370;
	shr.u32 	%r1371, %r1782, %r293;
	and.b32  	%r1367, %r1371, %r82;
	mov.b32 	%r1347, 1;
	// begin inline asm
	{
    .reg .pred p;
    and.b32 %r1345, %r1367, %r1347;    setp.ne.u32 p, %r1345, 0;
    vote.ballot.sync.b32 %r1345, p, 0xffffffff;
    @!p not.b32 %r1345, %r1345;
}

	// end inline asm
	mov.b32 	%r1350, 2;
	// begin inline asm
	{
    .reg .pred p;
    and.b32 %r1348, %r1367, %r1350;    setp.ne.u32 p, %r1348, 0;
    vote.ballot.sync.b32 %r1348, p, 0xffffffff;
    @!p not.b32 %r1348, %r1348;
}

	// end inline asm
	and.b32  	%r1372, %r1348, %r1345;
	mov.b32 	%r1353, 4;
	// begin inline asm
	{
    .reg .pred p;
    and.b32 %r1351, %r1367, %r1353;    setp.ne.u32 p, %r1351, 0;
    vote.ballot.sync.b32 %r1351, p, 0xffffffff;
    @!p not.b32 %r1351, %r1351;
}

	// end inline asm
	and.b32  	%r1373, %r1351, %r1372;
	mov.b32 	%r1356, 8;
	// begin inline asm
	{
    .reg .pred p;
    and.b32 %r1354, %r1367, %r1356;    setp.ne.u32 p, %r1354, 0;
    vote.ballot.sync.b32 %r1354, p, 0xffffffff;
    @!p not.b32 %r1354, %r1354;
}

	// end inline asm
	and.b32  	%r1374, %r1354, %r1373;
	mov.b32 	%r1359, 16;
	// begin inline asm
	{
    .reg .pred p;
    and.b32 %r1357, %r1367, %r1359;    setp.ne.u32 p, %r1357, 0;
    vote.ballot.sync.b32 %r1357, p, 0xffffffff;
    @!p not.b32 %r1357, %r1357;
}

	// end inline asm
	and.b32  	%r1375, %r1357, %r1374;
	mov.b32 	%r1362, 32;
	// begin inline asm
	{
    .reg .pred p;
    and.b32 %r1360, %r1367, %r1362;    setp.ne.u32 p, %r1360, 0;
    vote.ballot.sync.b32 %r1360, p, 0xffffffff;
    @!p not.b32 %r1360, %r1360;
}

	// end inline asm
	and.b32  	%r1376, %r1360, %r1375;
	mov.b32 	%r1365, 64;
	// begin inline asm
	{
    .reg .pred p;
    and.b32 %r1363, %r1367, %r1365;    setp.ne.u32 p, %r1363, 0;
    vote.ballot.sync.b32 %r1363, p, 0xffffffff;
    @!p not.b32 %r1363, %r1363;
}

	// end inline asm
	and.b32  	%r1377, %r1363, %r1376;
	mov.b32 	%r1368, 128;
	// begin inline asm
	{
    .reg .pred p;
    and.b32 %r1366, %r1367, %r1368;    setp.ne.u32 p, %r1366, 0;
    vote.ballot.sync.b32 %r1366, p, 0xffffffff;
    @!p not.b32 %r1366, %r1366;
}

	// end inline asm
	and.b32  	%r1378, %r1366, %r1377;
	clz.b32 	%r1379, %r1378;
	sub.s32 	%r275, 31, %r1379;
	and.b32  	%r1380, %r646, %r1378;
	popc.b32 	%r276, %r1380;
	setp.ne.s32 	%p108, %r295, %r275;
	mov.b32 	%r1801, 0;
	@%p108 bra 	$L__BB6_153;
	shl.b32 	%r1385, %r1367, 2;
	add.s32 	%r1386, %r164, %r1385;
	atom.shared.add.u32 	%r1801, [%r1386], %r276;
$L__BB6_153:
	setp.gt.u32 	%p109, %r1, 255;
	shfl.sync.idx.b32	%r1387|%p110, %r1801, %r275, 31, -1;
	add.s32 	%r1388, %r276, %r1387;
	bar.sync 	0;
	shl.b32 	%r1389, %r171, 2;
	add.s32 	%r1391, %r551, %r1389;
	st.shared.u32 	[%r1391+-4], %r1764;
	shl.b32 	%r1392, %r177, 2;
	add.s32 	%r1393, %r551, %r1392;
	st.shared.u32 	[%r1393+-4], %r1765;
	shl.b32 	%r1394, %r183, 2;
	add.s32 	%r1395, %r551, %r1394;
	st.shared.u32 	[%r1395+-4], %r1766;
	shl.b32 	%r1396, %r189, 2;
	add.s32 	%r1397, %r551, %r1396;
	st.shared.u32 	[%r1397+-4], %r1767;
	shl.b32 	%r1398, %r195, 2;
	add.s32 	%r1399, %r551, %r1398;
	st.shared.u32 	[%r1399+-4], %r1768;
	shl.b32 	%r1400, %r201, 2;
	add.s32 	%r1401, %r551, %r1400;
	st.shared.u32 	[%r1401+-4], %r1769;
	shl.b32 	%r1402, %r207, 2;
	add.s32 	%r1403, %r551, %r1402;
	st.shared.u32 	[%r1403+-4], %r1770;
	shl.b32 	%r1404, %r213, 2;
	add.s32 	%r1405, %r551, %r1404;
	st.shared.u32 	[%r1405+-4], %r1771;
	shl.b32 	%r1406, %r219, 2;
	add.s32 	%r1407, %r551, %r1406;
	st.shared.u32 	[%r1407+-4], %r1772;
	shl.b32 	%r1408, %r225, 2;
	add.s32 	%r1409, %r551, %r1408;
	st.shared.u32 	[%r1409+-4], %r1773;
	shl.b32 	%r1410, %r231, 2;
	add.s32 	%r1411, %r551, %r1410;
	st.shared.u32 	[%r1411+-4], %r1774;
	shl.b32 	%r1412, %r237, 2;
	add.s32 	%r1413, %r551, %r1412;
	st.shared.u32 	[%r1413+-4], %r1775;
	shl.b32 	%r1414, %r243, 2;
	add.s32 	%r1415, %r551, %r1414;
	st.shared.u32 	[%r1415+-4], %r1776;
	shl.b32 	%r1416, %r249, 2;
	add.s32 	%r1417, %r551, %r1416;
	st.shared.u32 	[%r1417+-4], %r1777;
	shl.b32 	%r1418, %r255, 2;
	add.s32 	%r1419, %r551, %r1418;
	st.shared.u32 	[%r1419+-4], %r1778;
	shl.b32 	%r1420, %r261, 2;
	add.s32 	%r1421, %r551, %r1420;
	st.shared.u32 	[%r1421+-4], %r1779;
	shl.b32 	%r1422, %r267, 2;
	add.s32 	%r1423, %r551, %r1422;
	st.shared.u32 	[%r1423+-4], %r1780;
	shl.b32 	%r1424, %r273, 2;
	add.s32 	%r1425, %r551, %r1424;
	st.shared.u32 	[%r1425+-4], %r1781;
	shl.b32 	%r1426, %r1388, 2;
	add.s32 	%r1427, %r551, %r1426;
	st.shared.u32 	[%r1427+-4], %r1782;
	shl.b32 	%r1428, %r1, 3;
	add.s32 	%r1429, %r551, %r1428;
	add.s32 	%r279, %r1429, 29184;
	@%p109 bra 	$L__BB6_161;
	ld.param.u64 	%rd236, [_ZN3cub18CUB_300001_SM_10006detail10radix_sort29DeviceRadixSortOnesweepKernelINS1_5radix10policy_hubIiNS0_8NullTypeEyE10Policy1000ELNS0_9SortOrderE0EiS6_yiiNS1_21identity_decomposer_tEEEvPT5_SC_PT3_PKSD_PT1_PKSH_PT2_PKSL_T4_iiT6__param_3];
	cvta.to.global.u64 	%rd57, %rd236;
	shl.b64 	%rd58, %rd7, 3;
	add.s64 	%rd59, %rd57, %rd58;
	ld.global.u64 	%rd60, [%rd59];
	cvt.s64.s32 	%rd61, %r163;
	sub.s64 	%rd238, %rd60, %rd61;
	st.shared.u64 	[%r279], %rd238;
	setp.lt.s32 	%p111, %r3, 1;
	mov.u32 	%r1805, %r1759;
	@%p111 bra 	$L__BB6_160;
	mov.b32 	%r1803, -1;
	mov.u32 	%r1802, %r3;
	mov.u32 	%r1805, %r1759;
$L__BB6_156:
	ld.param.u64 	%rd229, [_ZN3cub18CUB_300001_SM_10006detail10radix_sort29DeviceRadixSortOnesweepKernelINS1_5radix10policy_hubIiNS0_8NullTypeEyE10Policy1000ELNS0_9SortOrderE0EiS6_yiiNS1_21identity_decomposer_tEEEvPT5_SC_PT3_PKSD_PT1_PKSH_PT2_PKSL_T4_iiT6__param_0];
	add.s32 	%r283, %r1802, -1;
	shl.b32 	%r1431, %r283, 8;
	add.s32 	%r1432, %r1431, %r1;
	cvta.to.global.u64 	%rd62, %rd229;
	mul.wide.s32 	%rd63, %r1432, 4;
	add.s64 	%rd16, %rd62, %rd63;
$L__BB6_157:
	membar.cta;
	ld.volatile.global.u32 	%r284, [%rd16];
	setp.eq.s32 	%p112, %r284, 0;
	@%p112 bra 	$L__BB6_157;
	and.b32  	%r1433, %r284, 1073741823;
	add.s32 	%r1805, %r1433, %r1805;
	setp.gt.s32 	%p113, %r284, -1;
	vote.sync.ballot.b32 	%r1803, %p113, %r1803;
	setp.gt.u32 	%p115, %r1802, 1;
	and.pred  	%p116, %p113, %p115;
	mov.u32 	%r1802, %r283;
	@%p116 bra 	$L__BB6_156;
	ld.shared.u64 	%rd238, [%r279];
$L__BB6_160:
	ld.param.u64 	%rd230, [_ZN3cub18CUB_300001_SM_10006detail10radix_sort29DeviceRadixSortOnesweepKernelINS1_5radix10policy_hubIiNS0_8NullTypeEyE10Policy1000ELNS0_9SortOrderE0EiS6_yiiNS1_21identity_decomposer_tEEEvPT5_SC_PT3_PKSD_PT1_PKSH_PT2_PKSL_T4_iiT6__param_0];
	or.b32  	%r1434, %r1805, -2147483648;
	cvta.to.global.u64 	%rd64, %rd230;
	shl.b32 	%r1435, %r3, 8;
	add.s32 	%r1436, %r1435, %r1;
	mul.wide.s32 	%rd65, %r1436, 4;
	add.s64 	%rd66, %rd64, %rd65;
	st.volatile.global.u32 	[%rd66], %r1434;
	sub.s32 	%r1437, %r1805, %r1759;
	cvt.s64.s32 	%rd67, %r1437;
	add.s64 	%rd68, %rd238, %rd67;
	st.shared.u64 	[%r279], %rd68;
$L__BB6_161:
	ld.param.u32 	%r1711, [_ZN3cub18CUB_300001_SM_10006detail10radix_sort29DeviceRadixSortOnesweepKernelINS1_5radix10policy_hubIiNS0_8NullTypeEyE10Policy1000ELNS0_9SortOrderE0EiS6_yiiNS1_21identity_decomposer_tEEEvPT5_SC_PT3_PKSD_PT1_PKSH_PT2_PKSL_T4_iiT6__param_8];
	ld.param.u64 	%rd233, [_ZN3cub18CUB_300001_SM_10006detail10radix_sort29DeviceRadixSortOnesweepKernelINS1_5radix10policy_hubIiNS0_8NullTypeEyE10Policy1000ELNS0_9SortOrderE0EiS6_yiiNS1_21identity_decomposer_tEEEvPT5_SC_PT3_PKSD_PT1_PKSH_PT2_PKSL_T4_iiT6__param_2];
	setp.gt.u32 	%p117, %r1, 255;
	mad.lo.s32 	%r288, %r3, 7296, 7296;
	setp.lt.s32 	%p118, %r288, %r1711;
	setp.eq.s64 	%p119, %rd233, 0;
	or.pred  	%p120, %p119, %p118;
	or.pred  	%p121, %p117, %p120;
	@%p121 bra 	$L__BB6_163;
	ld.param.u64 	%rd234, [_ZN3cub18CUB_300001_SM_10006detail10radix_sort29DeviceRadixSortOnesweepKernelINS1_5radix10policy_hubIiNS0_8NullTypeEyE10Policy1000ELNS0_9SortOrderE0EiS6_yiiNS1_21identity_decomposer_tEEEvPT5_SC_PT3_PKSD_PT1_PKSH_PT2_PKSL_T4_iiT6__param_2];
	ld.shared.u64 	%rd69, [%r279];
	cvt.s64.s32 	%rd70, %r1759;
	cvt.s64.s32 	%rd71, %r163;
	add.s64 	%rd72, %rd71, %rd70;
	add.s64 	%rd73, %rd72, %rd69;
	cvta.to.global.u64 	%rd74, %rd234;
	shl.b64 	%rd75, %rd7, 3;
	add.s64 	%rd76, %rd74, %rd75;
	st.global.u64 	[%rd76], %rd73;
$L__BB6_163:
	ld.param.u32 	%r1712, [_ZN3cub18CUB_300001_SM_10006detail10radix_sort29DeviceRadixSortOnesweepKernelINS1_5radix10policy_hubIiNS0_8NullTypeEyE10Policy1000ELNS0_9SortOrderE0EiS6_yiiNS1_21identity_decomposer_tEEEvPT5_SC_PT3_PKSD_PT1_PKSH_PT2_PKSL_T4_iiT6__param_8];
	shl.b32 	%r1438, %r1, 2;
	add.s32 	%r289, %r551, %r1438;
	setp.gt.s32 	%p122, %r288, %r1712;
	bar.sync 	0;
	@%p122 bra 	$L__BB6_165;
	ld.shared.u32 	%r1440, [%r289];
	shr.u32 	%r1441, %r1440, %r293;
	and.b32  	%r1442, %r1441, %r82;
	shl.b32 	%r1443, %r1442, 3;
	add.s32 	%r1445, %r551, 29184;
	add.s32 	%r1446, %r1445, %r1443;
	ld.shared.u64 	%rd77, [%r1446];
	add.s64 	%rd78, %rd77, %rd7;
	xor.b32  	%r1447, %r1440, -2147483648;
	shl.b64 	%rd79, %rd78, 2;
	add.s64 	%rd80, %rd1, %rd79;
	st.global.u32 	[%rd80], %r1447;
	bar.warp.sync 	-1;
	ld.shared.u32 	%r1448, [%r289+1536];
	shr.u32 	%r1449, %r1448, %r293;
	and.b32  	%r1450, %r1449, %r82;
	shl.b32 	%r1451, %r1450, 3;
	add.s32 	%r1452, %r1445, %r1451;
	ld.shared.u64 	%rd81, [%r1452];
	add.s64 	%rd82, %rd81, %rd7;
	xor.b32  	%r1453, %r1448, -2147483648;
	shl.b64 	%rd83, %rd82, 2;
	add.s64 	%rd84, %rd1, %rd83;
	st.global.u32 	[%rd84+1536], %r1453;
	bar.warp.sync 	-1;
	ld.shared.u32 	%r1454, [%r289+3072];
	shr.u32 	%r1455, %r1454, %r293;
	and.b32  	%r1456, %r1455, %r82;
	shl.b32 	%r1457, %r1456, 3;
	add.s32 	%r1458, %r1445, %r1457;
	ld.shared.u64 	%rd85, [%r1458];
	add.s64 	%rd86, %rd85, %rd7;
	xor.b32  	%r1459, %r1454, -2147483648;
	shl.b64 	%rd87, %rd86, 2;
	add.s64 	%rd88, %rd1, %rd87;
	st.global.u32 	[%rd88+3072], %r1459;
	bar.warp.sync 	-1;
	ld.shared.u32 	%r1460, [%r289+4608];
	shr.u32 	%r1461, %r1460, %r293;
	and.b32  	%r1462, %r1461, %r82;
	shl.b32 	%r1463, %r1462, 3;
	add.s32 	%r1464, %r1445, %r1463;
	ld.shared.u64 	%rd89, [%r1464];
	add.s64 	%rd90, %rd89, %rd7;
	xor.b32  	%r1465, %r1460, -2147483648;
	shl.b64 	%rd91, %rd90, 2;
	add.s64 	%rd92, %rd1, %rd91;
	st.global.u32 	[%rd92+4608], %r1465;
	bar.warp.sync 	-1;
	ld.shared.u32 	%r1466, [%r289+6144];
	shr.u32 	%r1467, %r1466, %r293;
	and.b32  	%r1468, %r1467, %r82;
	shl.b32 	%r1469, %r1468, 3;
	add.s32 	%r1470, %r1445, %r1469;
	ld.shared.u64 	%rd93, [%r1470];
	add.s64 	%rd94, %rd93, %rd7;
	xor.b32  	%r1471, %r1466, -2147483648;
	shl.b64 	%rd95, %rd94, 2;
	add.s64 	%rd96, %rd1, %rd95;
	st.global.u32 	[%rd96+6144], %r1471;
	bar.warp.sync 	-1;
	ld.shared.u32 	%r1472, [%r289+7680];
	shr.u32 	%r1473, %r1472, %r293;
	and.b32  	%r1474, %r1473, %r82;
	shl.b32 	%r1475, %r1474, 3;
	add.s32 	%r1476, %r1445, %r1475;
	ld.shared.u64 	%rd97, [%r1476];
	add.s64 	%rd98, %rd97, %rd7;
	xor.b32  	%r1477, %r1472, -2147483648;
	shl.b64 	%rd99, %rd98, 2;
	add.s64 	%rd100, %rd1, %rd99;
	st.global.u32 	[%rd100+7680], %r1477;
	bar.warp.sync 	-1;
	ld.shared.u32 	%r1478, [%r289+9216];
	shr.u32 	%r1479, %r1478, %r293;
	and.b32  	%r1480, %r1479, %r82;
	shl.b32 	%r1481, %r1480, 3;
	add.s32 	%r1482, %r1445, %r1481;
	ld.shared.u64 	%rd101, [%r1482];
	add.s64 	%rd102, %rd101, %rd7;
	xor.b32  	%r1483, %r1478, -2147483648;
	shl.b64 	%rd103, %rd102, 2;
	add.s64 	%rd104, %rd1, %rd103;
	st.global.u32 	[%rd104+9216], %r1483;
	bar.warp.sync 	-1;
	ld.shared.u32 	%r1484, [%r289+10752];
	shr.u32 	%r1485, %r1484, %r293;
	and.b32  	%r1486, %r1485, %r82;
	shl.b32 	%r1487, %r1486, 3;
	add.s32 	%r1488, %r1445, %r1487;
	ld.shared.u64 	%rd105, [%r1488];
	add.s64 	%rd106, %rd105, %rd7;
	xor.b32  	%r1489, %r1484, -2147483648;
	shl.b64 	%rd107, %rd106, 2;
	add.s64 	%rd108, %rd1, %rd107;
	st.global.u32 	[%rd108+10752], %r1489;
	bar.warp.sync 	-1;
	ld.shared.u32 	%r1490, [%r289+12288];
	shr.u32 	%r1491, %r1490, %r293;
	and.b32  	%r1492, %r1491, %r82;
	shl.b32 	%r1493, %r1492, 3;
	add.s32 	%r1494, %r1445, %r1493;
	ld.shared.u64 	%rd109, [%r1494];
	add.s64 	%rd110, %rd109, %rd7;
	xor.b32  	%r1495, %r1490, -2147483648;
	shl.b64 	%rd111, %rd110, 2;
	add.s64 	%rd112, %rd1, %rd111;
	st.global.u32 	[%rd112+12288], %r1495;
	bar.warp.sync 	-1;
	ld.shared.u32 	%r1496, [%r289+13824];
	shr.u32 	%r1497, %r1496, %r293;
	and.b32  	%r1498, %r1497, %r82;
	shl.b32 	%r1499, %r1498, 3;
	add.s32 	%r1500, %r1445, %r1499;
	ld.shared.u64 	%rd113, [%r1500];
	add.s64 	%rd114, %rd113, %rd7;
	xor.b32  	%r1501, %r1496, -2147483648;
	shl.b64 	%rd115, %rd114, 2;
	add.s64 	%rd116, %rd1, %rd115;
	st.global.u32 	[%rd116+13824], %r1501;
	bar.warp.sync 	-1;
	ld.shared.u32 	%r1502, [%r289+15360];
	shr.u32 	%r1503, %r1502, %r293;
	and.b32  	%r1504, %r1503, %r82;
	shl.b32 	%r1505, %r1504, 3;
	add.s32 	%r1506, %r1445, %r1505;
	ld.shared.u64 	%rd117, [%r1506];
	add.s64 	%rd118, %rd117, %rd7;
	xor.b32  	%r1507, %r1502, -2147483648;
	shl.b64 	%rd119, %rd118, 2;
	add.s64 	%rd120, %rd1, %rd119;
	st.global.u32 	[%rd120+15360], %r1507;
	bar.warp.sync 	-1;
	ld.shared.u32 	%r1508, [%r289+16896];
	shr.u32 	%r1509, %r1508, %r293;
	and.b32  	%r1510, %r1509, %r82;
	shl.b32 	%r1511, %r1510, 3;
	add.s32 	%r1512, %r1445, %r1511;
	ld.shared.u64 	%rd121, [%r1512];
	add.s64 	%rd122, %rd121, %rd7;
	xor.b32  	%r1513, %r1508, -2147483648;
	shl.b64 	%rd123, %rd122, 2;
	add.s64 	%rd124, %rd1, %rd123;
	st.global.u32 	[%rd124+16896], %r1513;
	bar.warp.sync 	-1;
	ld.shared.u32 	%r1514, [%r289+18432];
	shr.u32 	%r1515, %r1514, %r293;
	and.b32  	%r1516, %r1515, %r82;
	shl.b32 	%r1517, %r1516, 3;
	add.s32 	%r1518, %r1445, %r1517;
	ld.shared.u64 	%rd125, [%r1518];
	add.s64 	%rd126, %rd125, %rd7;
	xor.b32  	%r1519, %r1514, -2147483648;
	shl.b64 	%rd127, %rd126, 2;
	add.s64 	%rd128, %rd1, %rd127;
	st.global.u32 	[%rd128+18432], %r1519;
	bar.warp.sync 	-1;
	ld.shared.u32 	%r1520, [%r289+19968];
	shr.u32 	%r1521, %r1520, %r293;
	and.b32  	%r1522, %r1521, %r82;
	shl.b32 	%r1523, %r1522, 3;
	add.s32 	%r1524, %r1445, %r1523;
	ld.shared.u64 	%rd129, [%r1524];
	add.s64 	%rd130, %rd129, %rd7;
	xor.b32  	%r1525, %r1520, -2147483648;
	shl.b64 	%rd131, %rd130, 2;
	add.s64 	%rd132, %rd1, %rd131;
	st.global.u32 	[%rd132+19968], %r1525;
	bar.warp.sync 	-1;
	ld.shared.u32 	%r1526, [%r289+21504];
	shr.u32 	%r1527, %r1526, %r293;
	and.b32  	%r1528, %r1527, %r82;
	shl.b32 	%r1529, %r1528, 3;
	add.s32 	%r1530, %r1445, %r1529;
	ld.shared.u64 	%rd133, [%r1530];
	add.s64 	%rd134, %rd133, %rd7;
	xor.b32  	%r1531, %r1526, -2147483648;
	shl.b64 	%rd135, %rd134, 2;
	add.s64 	%rd136, %rd1, %rd135;
	st.global.u32 	[%rd136+21504], %r1531;
	bar.warp.sync 	-1;
	ld.shared.u32 	%r1532, [%r289+23040];
	shr.u32 	%r1533, %r1532, %r293;
	and.b32  	%r1534, %r1533, %r82;
	shl.b32 	%r1535, %r1534, 3;
	add.s32 	%r1536, %r1445, %r1535;
	ld.shared.u64 	%rd137, [%r1536];
	add.s64 	%rd138, %rd137, %rd7;
	xor.b32  	%r1537, %r1532, -2147483648;
	shl.b64 	%rd139, %rd138, 2;
	add.s64 	%rd140, %rd1, %rd139;
	st.global.u32 	[%rd140+23040], %r1537;
	bar.warp.sync 	-1;
	ld.shared.u32 	%r1538, [%r289+24576];
	shr.u32 	%r1539, %r1538, %r293;
	and.b32  	%r1540, %r1539, %r82;
	shl.b32 	%r1541, %r1540, 3;
	add.s32 	%r1542, %r1445, %r1541;
	ld.shared.u64 	%rd141, [%r1542];
	add.s64 	%rd142, %rd141, %rd7;
	xor.b32  	%r1543, %r1538, -2147483648;
	shl.b64 	%rd143, %rd142, 2;
	add.s64 	%rd144, %rd1, %rd143;
	st.global.u32 	[%rd144+24576], %r1543;
	bar.warp.sync 	-1;
	ld.shared.u32 	%r1544, [%r289+26112];
	shr.u32 	%r1545, %r1544, %r293;
	and.b32  	%r1546, %r1545, %r82;
	shl.b32 	%r1547, %r1546, 3;
	add.s32 	%r1548, %r1445, %r1547;
	ld.shared.u64 	%rd145, [%r1548];
	add.s64 	%rd146, %rd145, %rd7;
	xor.b32  	%r1549, %r1544, -2147483648;
	shl.b64 	%rd147, %rd146, 2;
	add.s64 	%rd148, %rd1, %rd147;
	st.global.u32 	[%rd148+26112], %r1549;
	bar.warp.sync 	-1;
	ld.shared.u32 	%r1550, [%r289+27648];
	shr.u32 	%r1551, %r1550, %r293;
	and.b32  	%r1552, %r1551, %r82;
	shl.b32 	%r1553, %r1552, 3;
	add.s32 	%r1554, %r1445, %r1553;
	ld.shared.u64 	%rd149, [%r1554];
	add.s64 	%rd150, %rd149, %rd7;
	xor.b32  	%r1555, %r1550, -2147483648;
	shl.b64 	%rd151, %rd150, 2;
	add.s64 	%rd152, %rd1, %rd151;
	st.global.u32 	[%rd152+27648], %r1555;
	bar.warp.sync 	-1;
	bra.uni 	$L__BB6_204;
$L__BB6_165:
	ld.param.u32 	%r1713, [_ZN3cub18CUB_300001_SM_10006detail10radix_sort29DeviceRadixSortOnesweepKernelINS1_5radix10policy_hubIiNS0_8NullTypeEyE10Policy1000ELNS0_9SortOrderE0EiS6_yiiNS1_21identity_decomposer_tEEEvPT5_SC_PT3_PKSD_PT1_PKSH_PT2_PKSL_T4_iiT6__param_8];
	mad.lo.s32 	%r290, %r3, -7296, %r1713;
	setp.ge.s32 	%p123, %r1, %r290;
	@%p123 bra 	$L__BB6_167;
	ld.shared.u32 	%r1556, [%r289];
	shr.u32 	%r1557, %r1556, %r293;
	and.b32  	%r1558, %r1557, %r82;
	shl.b32 	%r1559, %r1558, 3;
	add.s32 	%r1561, %r551, %r1559;
	ld.shared.u64 	%rd153, [%r1561+29184];
	xor.b32  	%r1562, %r1556, -2147483648;
	add.s64 	%rd154, %rd153, %rd7;
	shl.b64 	%rd155, %rd154, 2;
	add.s64 	%rd156, %rd1, %rd155;
	st.global.u32 	[%rd156], %r1562;
$L__BB6_167:
	bar.warp.sync 	-1;
	add.s32 	%r1563, %r1, 384;
	setp.ge.s32 	%p124, %r1563, %r290;
	@%p124 bra 	$L__BB6_169;
	ld.shared.u32 	%r1564, [%r289+1536];
	shr.u32 	%r1565, %r1564, %r293;
	and.b32  	%r1566, %r1565, %r82;
	shl.b32 	%r1567, %r1566, 3;
	add.s32 	%r1569, %r551, %r1567;
	ld.shared.u64 	%rd157, [%r1569+29184];
	xor.b32  	%r1570, %r1564, -2147483648;
	add.s64 	%rd158, %rd157, %rd7;
	shl.b64 	%rd159, %rd158, 2;
	add.s64 	%rd160, %rd1, %rd159;
	st.global.u32 	[%rd160+1536], %r1570;
$L__BB6_169:
	bar.warp.sync 	-1;
	add.s32 	%r1571, %r1, 768;
	setp.ge.s32 	%p125, %r1571, %r290;
	@%p125 bra 	$L__BB6_171;
	ld.shared.u32 	%r1572, [%r289+3072];
	shr.u32 	%r1573, %r1572, %r293;
	and.b32  	%r1574, %r1573, %r82;
	shl.b32 	%r1575, %r1574, 3;
	add.s32 	%r1577, %r551, %r1575;
	ld.shared.u64 	%rd161, [%r1577+29184];
	xor.b32  	%r1578, %r1572, -2147483648;
	add.s64 	%rd162, %rd161, %rd7;
	shl.b64 	%rd163, %rd162, 2;
	add.s64 	%rd164, %rd1, %rd163;
	st.global.u32 	[%rd164+3072], %r1578;
$L__BB6_171:
	bar.warp.sync 	-1;
	add.s32 	%r1579, %r1, 1152;
	setp.ge.s32 	%p126, %r1579, %r290;
	@%p126 bra 	$L__BB6_173;
	ld.shared.u32 	%r1580, [%r289+4608];
	shr.u32 	%r1581, %r1580, %r293;
	and.b32  	%r1582, %r1581, %r82;
	shl.b32 	%r1583, %r1582, 3;
	add.s32 	%r1585, %r551, %r1583;
	ld.shared.u64 	%rd165, [%r1585+29184];
	xor.b32  	%r1586, %r1580, -2147483648;
	add.s64 	%rd166, %rd165, %rd7;
	shl.b64 	%rd167, %rd166, 2;
	add.s64 	%rd168, %rd1, %rd167;
	st.global.u32 	[%rd168+4608], %r1586;
$L__BB6_173:
	bar.warp.sync 	-1;
	add.s32 	%r1587, %r1, 1536;
	setp.ge.s32 	%p127, %r1587, %r290;
	@%p127 bra 	$L__BB6_175;
	ld.shared.u32 	%r1588, [%r289+6144];
	shr.u32 	%r1589, %r1588, %r293;
	and.b32  	%r1590, %r1589, %r82;
	shl.b32 	%r1591, %r1590, 3;
	add.s32 	%r1593, %r551, %r1591;
	ld.shared.u64 	%rd169, [%r1593+29184];
	xor.b32  	%r1594, %r1588, -2147483648;
	add.s64 	%rd170, %rd169, %rd7;
	shl.b64 	%rd171, %rd170, 2;
	add.s64 	%rd172, %rd1, %rd171;
	st.global.u32 	[%rd172+6144], %r1594;
$L__BB6_175:
	bar.warp.sync 	-1;
	add.s32 	%r1595, %r1, 1920;
	setp.ge.s32 	%p128, %r1595, %r290;
	@%p128 bra 	$L__BB6_177;
	ld.shared.u32 	%r1596, [%r289+7680];
	shr.u32 	%r1597, %r1596, %r293;
	and.b32  	%r1598, %r1597, %r82;
	shl.b32 	%r1599, %r1598, 3;
	add.s32 	%r1601, %r551, %r1599;
	ld.shared.u64 	%rd173, [%r1601+29184];
	xor.b32  	%r1602, %r1596, -2147483648;
	add.s64 	%rd174, %rd173, %rd7;
	shl.b64 	%rd175, %rd174, 2;
	add.s64 	%rd176, %rd1, %rd175;
	st.global.u32 	[%rd176+7680], %r1602;
$L__BB6_177:
	bar.warp.sync 	-1;
	add.s32 	%r1603, %r1, 2304;
	setp.ge.s32 	%p129, %r1603, %r290;
	@%p129 bra 	$L__BB6_179;
	ld.shared.u32 	%r1604, [%r289+9216];
	shr.u32 	%r1605, %r1604, %r293;
	and.b32  	%r1606, %r1605, %r82;
	shl.b32 	%r1607, %r1606, 3;
	add.s32 	%r1609, %r551, %r1607;
	ld.shared.u64 	%rd177, [%r1609+29184];
	xor.b32  	%r1610, %r1604, -2147483648;
	add.s64 	%rd178, %rd177, %rd7;
	shl.b64 	%rd179, %rd178, 2;
	add.s64 	%rd180, %rd1, %rd179;
	st.global.u32 	[%rd180+9216], %r1610;
$L__BB6_179:
	bar.warp.sync 	-1;
	add.s32 	%r1611, %r1, 2688;
	setp.ge.s32 	%p130, %r1611, %r290;
	@%p130 bra 	$L__BB6_181;
	ld.shared.u32 	%r1612, [%r289+10752];
	shr.u32 	%r1613, %r1612, %r293;
	and.b32  	%r1614, %r1613, %r82;
	shl.b32 	%r1615, %r1614, 3;
	add.s32 	%r1617, %r551, %r1615;
	ld.shared.u64 	%rd181, [%r1617+29184];
	xor.b32  	%r1618, %r1612, -2147483648;
	add.s64 	%rd182, %rd181, %rd7;
	shl.b64 	%rd183, %rd182, 2;
	add.s64 	%rd184, %rd1, %rd183;
	st.global.u32 	[%rd184+10752], %r1618;
$L__BB6_181:
	bar.warp.sync 	-1;
	or.b32  	%r1619, %r1, 3072;
	setp.ge.s32 	%p131, %r1619, %r290;
	@%p131 bra 	$L__BB6_183;
	ld.shared.u32 	%r1620, [%r289+12288];
	shr.u32 	%r1621, %r1620, %r293;
	and.b32  	%r1622, %r1621, %r82;
	shl.b32 	%r1623, %r1622, 3;
	add.s32 	%r1625, %r551, %r1623;
	ld.shared.u64 	%rd185, [%r1625+29184];
	xor.b32  	%r1626, %r1620, -2147483648;
	add.s64 	%rd186, %rd185, %rd7;
	shl.b64 	%rd187, %rd186, 2;
	add.s64 	%rd188, %rd1, %rd187;
	st.global.u32 	[%rd188+12288], %r1626;
$L__BB6_183:
	bar.warp.sync 	-1;
	add.s32 	%r1627, %r1, 3456;
	setp.ge.s32 	%p132, %r1627, %r290;
	@%p132 bra 	$L__BB6_185;
	ld.shared.u32 	%r1628, [%r289+13824];
	shr.u32 	%r1629, %r1628, %r293;
	and.b32  	%r1630, %r1629, %r82;
	shl.b32 	%r1631, %r1630, 3;
	add.s32 	%r1633, %r551, %r1631;
	ld.shared.u64 	%rd189, [%r1633+29184];
	xor.b32  	%r1634, %r1628, -2147483648;
	add.s64 	%rd190, %rd189, %rd7;
	shl.b64 	%rd191, %rd190, 2;
	add.s64 	%rd192, %rd1, %rd191;
	st.global.u32 	[%rd192+13824], %r1634;
$L__BB6_185:
	bar.warp.sync 	-1;
	add.s32 	%r1635, %r1, 3840;
	setp.ge.s32 	%p133, %r1635, %r290;
	@%p133 bra 	$L__BB6_187;
	ld.shared.u32 	%r1636, [%r289+15360];
	shr.u32 	%r1637, %r1636, %r293;
	and.b32  	%r1638, %r1637, %r82;
	shl.b32 	%r1639, %r1638, 3;
	add.s32 	%r1641, %r551, %r1639;
	ld.shared.u64 	%rd193, [%r1641+29184];
	xor.b32  	%r1642, %r1636, -2147483648;
	add.s64 	%rd194, %rd193, %rd7;
	shl.b64 	%rd195, %rd194, 2;
	add.s64 	%rd196, %rd1, %rd195;
	st.global.u32 	[%rd196+15360], %r1642;
$L__BB6_187:
	bar.warp.sync 	-1;
	add.s32 	%r1643, %r1, 4224;
	setp.ge.s32 	%p134, %r1643, %r290;
	@%p134 bra 	$L__BB6_189;
	ld.shared.u32 	%r1644, [%r289+16896];
	shr.u32 	%r1645, %r1644, %r293;
	and.b32  	%r1646, %r1645, %r82;
	shl.b32 	%r1647, %r1646, 3;
	add.s32 	%r1649, %r551, %r1647;
	ld.shared.u64 	%rd197, [%r1649+29184];
	xor.b32  	%r1650, %r1644, -2147483648;
	add.s64 	%rd198, %rd197, %rd7;
	shl.b64 	%rd199, %rd198, 2;
	add.s64 	%rd200, %rd1, %rd199;
	st.global.u32 	[%rd200+16896], %r1650;
$L__BB6_189:
	bar.warp.sync 	-1;
	add.s32 	%r1651, %r1, 4608;
	setp.ge.s32 	%p135, %r1651, %r290;
	@%p135 bra 	$L__BB6_191;
	ld.shared.u32 	%r1652, [%r289+18432];
	shr.u32 	%r1653, %r1652, %r293;
	and.b32  	%r1654, %r1653, %r82;
	shl.b32 	%r1655, %r1654, 3;
	add.s32 	%r1657, %r551, %r1655;
	ld.shared.u64 	%rd201, [%r1657+29184];
	xor.b32  	%r1658, %r1652, -2147483648;
	add.s64 	%rd202, %rd201, %rd7;
	shl.b64 	%rd203, %rd202, 2;
	add.s64 	%rd204, %rd1, %rd203;
	st.global.u32 	[%rd204+18432], %r1658;
$L__BB6_191:
	bar.warp.sync 	-1;
	add.s32 	%r1659, %r1, 4992;
	setp.ge.s32 	%p136, %r1659, %r290;
	@%p136 bra 	$L__BB6_193;
	ld.shared.u32 	%r1660, [%r289+19968];
	shr.u32 	%r1661, %r1660, %r293;
	and.b32  	%r1662, %r1661, %r82;
	shl.b32 	%r1663, %r1662, 3;
	add.s32 	%r1665, %r551, %r1663;
	ld.shared.u64 	%rd205, [%r1665+29184];
	xor.b32  	%r1666, %r1660, -2147483648;
	add.s64 	%rd206, %rd205, %rd7;
	shl.b64 	%rd207, %rd206, 2;
	add.s64 	%rd208, %rd1, %rd207;
	st.global.u32 	[%rd208+19968], %r1666;
$L__BB6_193:
	bar.warp.sync 	-1;
	add.s32 	%r1667, %r1, 5376;
	setp.ge.s32 	%p137, %r1667, %r290;
	@%p137 bra 	$L__BB6_195;
	ld.shared.u32 	%r1668, [%r289+21504];
	shr.u32 	%r1669, %r1668, %r293;
	and.b32  	%r1670, %r1669, %r82;
	shl.b32 	%r1671, %r1670, 3;
	add.s32 	%r1673, %r551, %r1671;
	ld.shared.u64 	%rd209, [%r1673+29184];
	xor.b32  	%r1674, %r1668, -2147483648;
	add.s64 	%rd210, %rd209, %rd7;
	shl.b64 	%rd211, %rd210, 2;
	add.s64 	%rd212, %rd1, %rd211;
	st.global.u32 	[%rd212+21504], %r1674;
$L__BB6_195:
	bar.warp.sync 	-1;
	add.s32 	%r1675, %r1, 5760;
	setp.ge.s32 	%p138, %r1675, %r290;
	@%p138 bra 	$L__BB6_197;
	ld.shared.u32 	%r1676, [%r289+23040];
	shr.u32 	%r1677, %r1676, %r293;
	and.b32  	%r1678, %r1677, %r82;
	shl.b32 	%r1679, %r1678, 3;
	add.s32 	%r1681, %r551, %r1679;
	ld.shared.u64 	%rd213, [%r1681+29184];
	xor.b32  	%r1682, %r1676, -2147483648;
	add.s64 	%rd214, %rd213, %rd7;
	shl.b64 	%rd215, %rd214, 2;
	add.s64 	%rd216, %rd1, %rd215;
	st.global.u32 	[%rd216+23040], %r1682;
$L__BB6_197:
	bar.warp.sync 	-1;
	or.b32  	%r1683, %r1, 6144;
	setp.ge.s32 	%p139, %r1683, %r290;
	@%p139 bra 	$L__BB6_199;
	ld.shared.u32 	%r1684, [%r289+24576];
	shr.u32 	%r1685, %r1684, %r293;
	and.b32  	%r1686, %r1685, %r82;
	shl.b32 	%r1687, %r1686, 3;
	add.s32 	%r1689, %r551, %r1687;
	ld.shared.u64 	%rd217, [%r1689+29184];
	xor.b32  	%r1690, %r1684, -2147483648;
	add.s64 	%rd218, %rd217, %rd7;
	shl.b64 	%rd219, %rd218, 2;
	add.s64 	%rd220, %rd1, %rd219;
	st.global.u32 	[%rd220+24576], %r1690;
$L__BB6_199:
	bar.warp.sync 	-1;
	add.s32 	%r1691, %r1, 6528;
	setp.ge.s32 	%p140, %r1691, %r290;
	@%p140 bra 	$L__BB6_201;
	ld.shared.u32 	%r1692, [%r289+26112];
	shr.u32 	%r1693, %r1692, %r293;
	and.b32  	%r1694, %r1693, %r82;
	shl.b32 	%r1695, %r1694, 3;
	add.s32 	%r1697, %r551, %r1695;
	ld.shared.u64 	%rd221, [%r1697+29184];
	xor.b32  	%r1698, %r1692, -2147483648;
	add.s64 	%rd222, %rd221, %rd7;
	shl.b64 	%rd223, %rd222, 2;
	add.s64 	%rd224, %rd1, %rd223;
	st.global.u32 	[%rd224+26112], %r1698;
$L__BB6_201:
	bar.warp.sync 	-1;
	add.s32 	%r1699, %r1, 6912;
	ld.shared.u32 	%r291, [%r289+27648];
	shr.u32 	%r1700, %r291, %r293;
	and.b32  	%r1701, %r1700, %r82;
	shl.b32 	%r1702, %r1701, 3;
	add.s32 	%r1704, %r551, %r1702;
	ld.shared.u64 	%rd225, [%r1704+29184];
	add.s64 	%rd19, %rd225, %rd7;
	setp.ge.s32 	%p141, %r1699, %r290;
	@%p141 bra 	$L__BB6_203;
	xor.b32  	%r1705, %r291, -2147483648;
	shl.b64 	%rd226, %rd19, 2;
	add.s64 	%rd227, %rd1, %rd226;
	st.global.u32 	[%rd227+27648], %r1705;
$L__BB6_203:
	bar.warp.sync 	-1;
$L__BB6_204:
	ret;

}
	// .globl	_ZN3cub18CUB_300001_SM_10006detail19adjacent_difference40DeviceAdjacentDifferenceDifferenceKernelINS2_10policy_hubIPiLb0EE9Policy500ES5_S5_N4cuda3std3__45minusIiEEiiLb0ELb1EEEvT0_PT4_T1_T2_T3_
.visible .entry _ZN3cub18CUB_300001_SM_10006detail19adjacent_difference40DeviceAdjacentDifferenceDifferenceKernelINS2_10policy_hubIPiLb0EE9Policy500ES5_S5_N4cuda3std3__45minusIiEEiiLb0ELb1EEEvT0_PT4_T1_T2_T3_(
	.param .u64 .ptr .align 1 _ZN3cub18CUB_300001_SM_10006detail19adjacent_difference40DeviceAdjacentDifferenceDifferenceKernelINS2_10policy_hubIPiLb0EE9Policy500ES5_S5_N4cuda3std3__45minusIiEEiiLb0ELb1EEEvT0_PT4_T1_T2_T3__param_0,
	.param .u64 .ptr .align 1 _ZN3cub18CUB_300001_SM_10006detail19adjacent_difference40DeviceAdjacentDifferenceDifferenceKernelINS2_10policy_hubIPiLb0EE9Policy500ES5_S5_N4cuda3std3__45minusIiEEiiLb0ELb1EEEvT0_PT4_T1_T2_T3__param_1,
	.param .u64 .ptr .align 1 _ZN3cub18CUB_300001_SM_10006detail19adjacent_difference40DeviceAdjacentDifferenceDifferenceKernelINS2_10policy_hubIPiLb0EE9Policy500ES5_S5_N4cuda3std3__45minusIiEEiiLb0ELb1EEEvT0_PT4_T1_T2_T3__param_2,
	.param .align 1 .b8 _ZN3cub18CUB_300001_SM_10006detail19adjacent_difference40DeviceAdjacentDifferenceDifferenceKernelINS2_10policy_hubIPiLb0EE9Policy500ES5_S5_N4cuda3std3__45minusIiEEiiLb0ELb1EEEvT0_PT4_T1_T2_T3__param_3[1],
	.param .u32 _ZN3cub18CUB_300001_SM_10006detail19adjacent_difference40DeviceAdjacentDifferenceDifferenceKernelINS2_10policy_hubIPiLb0EE9Policy500ES5_S5_N4cuda3std3__45minusIiEEiiLb0ELb1EEEvT0_PT4_T1_T2_T3__param_4
)
{
	.reg .pred 	%p<55>;
	.reg .b32 	%r<311>;
	.reg .b64 	%rd<63>;
	// demoted variable
	.shared .align 16 .b8 _ZZN3cub18CUB_300001_SM_10006detail19adjacent_difference40DeviceAdjacentDifferenceDifferenceKernelINS2_10policy_hubIPiLb0EE9Policy500ES5_S5_N4cuda3std3__45minusIiEEiiLb0ELb1EEEvT0_PT4_T1_T2_T3_E7storage[3600];
	ld.param.u64 	%rd9, [_ZN3cub18CUB_300001_SM_10006detail19adjacent_difference40DeviceAdjacentDifferenceDifferenceKernelINS2_10policy_hubIPiLb0EE9Policy500ES5_S5_N4cuda3std3__45minusIiEEiiLb0ELb1EEEvT0_PT4_T1_T2_T3__param_0];
	ld.param.u64 	%rd10, [_ZN3cub18CUB_300001_SM_10006detail19adjacent_difference40DeviceAdjacentDifferenceDifferenceKernelINS2_10policy_hubIPiLb0EE9Policy500ES5_S5_N4cuda3std3__45minusIiEEiiLb0ELb1EEEvT0_PT4_T1_T2_T3__param_2];
	ld.param.u32 	%r157, [_ZN3cub18CUB_300001_SM_10006detail19adjacent_difference40DeviceAdjacentDifferenceDifferenceKernelINS2_10policy_hubIPiLb0EE9Policy500ES5_S5_N4cuda3std3__45minusIiEEiiLb0ELb1EEEvT0_PT4_T1_T2_T3__param_4];
	cvta.to.global.u64 	%rd1, %rd10;
	cvta.to.global.u64 	%rd2, %rd9;
	mov.u32 	%r1, %ctaid.x;
	mul.lo.s32 	%r2, %r1, 896;
	sub.s32 	%r3, %r157, %r2;
	setp.lt.s32 	%p1, %r3, 897;
	@%p1 bra 	$L__BB7_8;
	setp.ne.s32 	%p52, %r1, 0;
	@%p52 bra 	$L__BB7_5;
	mov.u32 	%r257, %tid.x;
	and.b32  	%r258, %r257, 31;
	and.b32  	%r259, %r257, 992;
	add.s32 	%r260, %r2, %r258;
	mad.lo.s32 	%r4, %r259, 7, %r260;
	mul.wide.u32 	%rd60, %r4, 4;
	add.s64 	%rd53, %rd9, %rd60;
	// begin inline asm
	ld.global.nc.u32 %r249, [%rd53];
	// end inline asm
	add.s64 	%rd54, %rd53, 128;
	// begin inline asm
	ld.global.nc.u32 %r250, [%rd54];
	// end inline asm
	add.s64 	%rd55, %rd53, 256;
	// begin inline asm
	ld.global.nc.u32 %r251, [%rd55];
	// end inline asm
	add.s64 	%rd56, %rd53, 384;
	// begin inline asm
	ld.global.nc.u32 %r252, [%rd56];
	// end inline asm
	add.s64 	%rd57, %rd53, 512;
	// begin inline asm
	ld.global.nc.u32 %r253, [%rd57];
	// end inline asm
	add.s64 	%rd58, %rd53, 640;
	// begin inline asm
	ld.global.nc.u32 %r254, [%rd58];
	// end inline asm
	add.s64 	%rd59, %rd53, 768;
	// begin inline asm
	ld.global.nc.u32 %r255, [%rd59];
	// end inline asm
	// begin inline asm
	mov.u32 %r256, %laneid;
	// end inline asm
	shr.u32 	%r261, %r257, 5;
	mad.lo.s32 	%r262, %r261, 224, %r256;
	shl.b32 	%r263, %r262, 2;
	mov.u32 	%r264, _ZZN3cub18CUB_300001_SM_10006detail19adjacent_difference40DeviceAdjacentDifferenceDifferenceKernelINS2_10policy_hubIPiLb0EE9Policy500ES5_S5_N4cuda3std3__45minusIiEEiiLb0ELb1EEEvT0_PT4_T1_T2_T3_E7storage;
	add.s32 	%r5, %r264, %r263;
	st.shared.u32 	[%r5], %r249;
	st.shared.u32 	[%r5+128], %r250;
	st.shared.u32 	[%r5+256], %r251;
	st.shared.u32 	[%r5+384], %r252;
	st.shared.u32 	[%r5+512], %r253;
	st.shared.u32 	[%r5+640], %r254;
	st.shared.u32 	[%r5+768], %r255;
	bar.warp.sync 	-1;
	mad.lo.s32 	%r6, %r256, 24, %r5;
	ld.shared.u32 	%r7, [%r6];
	ld.shared.u32 	%r8, [%r6+4];
	ld.shared.u32 	%r265, [%r6+8];
	ld.shared.u32 	%r266, [%r6+12];
	ld.shared.u32 	%r267, [%r6+16];
	ld.shared.u32 	%r268, [%r6+20];
	ld.shared.u32 	%r269, [%r6+24];
	bar.sync 	0;
	shl.b32 	%r270, %r257, 2;
	add.s32 	%r271, %r264, %r270;
	add.s32 	%r9, %r271, 512;
	st.shared.u32 	[%r271+512], %r269;
	bar.sync 	0;
	sub.s32 	%r10, %r269, %r268;
	sub.s32 	%r11, %r268, %r267;
	sub.s32 	%r12, %r267, %r266;
	sub.s32 	%r13, %r266, %r265;
	sub.s32 	%r14, %r265, %r8;
	setp.eq.s32 	%p54, %r257, 0;
	mov.u32 	%r281, %r7;
	@%p54 bra 	$L__BB7_4;
	ld.shared.u32 	%r272, [%r9+-4];
	sub.s32 	%r281, %r7, %r272;
$L__BB7_4:
	bar.sync 	0;
	st.shared.u32 	[%r6], %r281;
	sub.s32 	%r273, %r8, %r7;
	st.shared.u32 	[%r6+4], %r273;
	st.shared.u32 	[%r6+8], %r14;
	st.shared.u32 	[%r6+12], %r13;
	st.shared.u32 	[%r6+16], %r12;
	st.shared.u32 	[%r6+20], %r11;
	st.shared.u32 	[%r6+24], %r10;
	bar.warp.sync 	-1;
	ld.shared.u32 	%r274, [%r5];
	ld.shared.u32 	%r275, [%r5+128];
	ld.shared.u32 	%r276, [%r5+256];
	ld.shared.u32 	%r277, [%r5+384];
	ld.shared.u32 	%r278, [%r5+512];
	ld.shared.u32 	%r279, [%r5+640];
	ld.shared.u32 	%r280, [%r5+768];
	add.s64 	%rd62, %rd1, %rd60;
	st.global.u32 	[%rd62], %r274;
	st.global.u32 	[%rd62+128], %r275;
	st.global.u32 	[%rd62+256], %r276;
	st.global.u32 	[%rd62+384], %r277;
	st.global.u32 	[%rd62+512], %r278;
	st.global.u32 	[%rd62+640], %r279;
	st.global.u32 	[%rd62+768], %r280;
	bra.uni 	$L__BB7_79;
$L__BB7_5:
	mov.u32 	%r225, %tid.x;
	and.b32  	%r226, %r225, 31;
	and.b32  	%r227, %r225, 992;
	add.s32 	%r228, %r2, %r226;
	mad.lo.s32 	%r17, %r227, 7, %r228;
	mul.wide.u32 	%rd48, %r17, 4;
	add.s64 	%rd41, %rd9, %rd48;
	// begin inline asm
	ld.global.nc.u32 %r217, [%rd41];
	// end inline asm
	add.s64 	%rd42, %rd41, 128;
	// begin inline asm
	ld.global.nc.u32 %r218, [%rd42];
	// end inline asm
	add.s64 	%rd43, %rd41, 256;
	// begin inline asm
	ld.global.nc.u32 %r219, [%rd43];
	// end inline asm
	add.s64 	%rd44, %rd41, 384;
	// begin inline asm
	ld.global.nc.u32 %r220, [%rd44];
	// end inline asm
	add.s64 	%rd45, %rd41, 512;
	// begin inline asm
	ld.global.nc.u32 %r221, [%rd45];
	// end inline asm
	add.s64 	%rd46, %rd41, 640;
	// begin inline asm
	ld.global.nc.u32 %r222, [%rd46];
	// end inline asm
	add.s64 	%rd47, %rd41, 768;
	// begin inline asm
	ld.global.nc.u32 %r223, [%rd47];
	// end inline asm
	// begin inline asm
	mov.u32 %r224, %laneid;
	// end inline asm
	shr.u32 	%r229, %r225, 5;
	mad.lo.s32 	%r230, %r229, 224, %r224;
	shl.b32 	%r231, %r230, 2;
	mov.u32 	%r232, _ZZN3cub18CUB_300001_SM_10006detail19adjacent_difference40DeviceAdjacentDifferenceDifferenceKernelINS2_10policy_hubIPiLb0EE9Policy500ES5_S5_N4cuda3std3__45minusIiEEiiLb0ELb1EEEvT0_PT4_T1_T2_T3_E7storage;
	add.s32 	%r18, %r232, %r231;
	st.shared.u32 	[%r18], %r217;
	st.shared.u32 	[%r18+128], %r218;
	st.shared.u32 	[%r18+256], %r219;
	st.shared.u32 	[%r18+384], %r220;
	st.shared.u32 	[%r18+512], %r221;
	st.shared.u32 	[%r18+640], %r222;
	st.shared.u32 	[%r18+768], %r223;
	bar.warp.sync 	-1;
	mad.lo.s32 	%r19, %r224, 24, %r18;
	ld.shared.u32 	%r20, [%r19];
	ld.shared.u32 	%r21, [%r19+4];
	ld.shared.u32 	%r233, [%r19+8];
	ld.shared.u32 	%r234, [%r19+12];
	ld.shared.u32 	%r235, [%r19+16];
	ld.shared.u32 	%r236, [%r19+20];
	ld.shared.u32 	%r237, [%r19+24];
	bar.sync 	0;
	mul.wide.u32 	%rd49, %r2, 4;
	add.s64 	%rd50, %rd2, %rd49;
	ld.global.u32 	%r282, [%rd50+-4];
	shl.b32 	%r238, %r225, 2;
	add.s32 	%r239, %r232, %r238;
	add.s32 	%r23, %r239, 512;
	st.shared.u32 	[%r239+512], %r237;
	bar.sync 	0;
	sub.s32 	%r24, %r237, %r236;
	sub.s32 	%r25, %r236, %r235;
	sub.s32 	%r26, %r235, %r234;
	sub.s32 	%r27, %r234, %r233;
	sub.s32 	%r28, %r233, %r21;
	setp.eq.s32 	%p53, %r225, 0;
	@%p53 bra 	$L__BB7_7;
	ld.shared.u32 	%r282, [%r23+-4];
$L__BB7_7:
	sub.s32 	%r240, %r20, %r282;
	bar.sync 	0;
	st.shared.u32 	[%r19], %r240;
	sub.s32 	%r241, %r21, %r20;
	st.shared.u32 	[%r19+4], %r241;
	st.shared.u32 	[%r19+8], %r28;
	st.shared.u32 	[%r19+12], %r27;
	st.shared.u32 	[%r19+16], %r26;
	st.shared.u32 	[%r19+20], %r25;
	st.shared.u32 	[%r19+24], %r24;
	bar.warp.sync 	-1;
	ld.shared.u32 	%r242, [%r18];
	ld.shared.u32 	%r243, [%r18+128];
	ld.shared.u32 	%r244, [%r18+256];
	ld.shared.u32 	%r245, [%r18+384];
	ld.shared.u32 	%r246, [%r18+512];
	ld.shared.u32 	%r247, [%r18+640];
	ld.shared.u32 	%r248, [%r18+768];
	add.s64 	%rd52, %rd1, %rd48;
	st.global.u32 	[%rd52], %r242;
	st.global.u32 	[%rd52+128], %r243;
	st.global.u32 	[%rd52+256], %r244;
	st.global.u32 	[%rd52+384], %r245;
	st.global.u32 	[%rd52+512], %r246;
	st.global.u32 	[%rd52+640], %r247;
	st.global.u32 	[%rd52+768], %r248;
	bra.uni 	$L__BB7_79;
$L__BB7_8:
	setp.ne.s32 	%p2, %r1, 0;
	@%p2 bra 	$L__BB7_43;
	mul.wide.u32 	%rd28, %r2, 4;
	add.s64 	%rd27, %rd9, %rd28;
	// begin inline asm
	ld.global.nc.u32 %r289, [%rd27];
	// end inline asm
	mov.u32 	%r32, %tid.x;
	and.b32  	%r189, %r32, 31;
	and.b32  	%r190, %r32, 992;
	mul.lo.s32 	%r191, %r190, 7;
	or.b32  	%r33, %r191, %r189;
	setp.ge.s32 	%p27, %r33, %r3;
	mov.u32 	%r283, %r289;
	@%p27 bra 	$L__BB7_11;
	mul.wide.u32 	%rd30, %r33, 4;
	add.s64 	%rd29, %rd27, %rd30;
	// begin inline asm
	ld.global.nc.u32 %r283, [%rd29];
	// end inline asm
$L__BB7_11:
	add.s32 	%r36, %r33, 32;
	setp.ge.s32 	%p28, %r36, %r3;
	shl.b32 	%r193, %r33, 2;
	cvt.u64.u32 	%rd31, %r193;
	add.s64 	%rd4, %rd27, %rd31;
	mov.u32 	%r284, %r289;
	@%p28 bra 	$L__BB7_13;
	add.s64 	%rd32, %rd4, 128;
	// begin inline asm
	ld.global.nc.u32 %r284, [%rd32];
	// end inline asm
$L__BB7_13:
	add.s32 	%r39, %r33, 64;
	setp.ge.s32 	%p29, %r39, %r3;
	mov.u32 	%r285, %r289;
	@%p29 bra 	$L__BB7_15;
	add.s64 	%rd33, %rd4, 256;
	// begin inline asm
	ld.global.nc.u32 %r285, [%rd33];
	// end inline asm
$L__BB7_15:
	add.s32 	%r42, %r33, 96;
	setp.ge.s32 	%p30, %r42, %r3;
	mov.u32 	%r286, %r289;
	@%p30 bra 	$L__BB7_17;
	add.s64 	%rd34, %rd4, 384;
	// begin inline asm
	ld.global.nc.u32 %r286, [%rd34];
	// end inline asm
$L__BB7_17:
	add.s32 	%r45, %r33, 128;
	setp.ge.s32 	%p31, %r45, %r3;
	mov.u32 	%r287, %r289;
	@%p31 bra 	$L__BB7_19;
	add.s64 	%rd35, %rd4, 512;
	// begin inline asm
	ld.global.nc.u32 %r287, [%rd35];
	// end inline asm
$L__BB7_19:
	add.s32 	%r48, %r33, 160;
	setp.ge.s32 	%p32, %r48, %r3;
	mov.u32 	%r288, %r289;
	@%p32 bra 	$L__BB7_21;
	add.s64 	%rd36, %rd4, 640;
	// begin inline asm
	ld.global.nc.u32 %r288, [%rd36];
	// end inline asm
$L__BB7_21:
	add.s32 	%r51, %r33, 192;
	setp.ge.s32 	%p33, %r51, %r3;
	@%p33 bra 	$L__BB7_23;
	add.s64 	%rd37, %rd4, 768;
	// begin inline asm
	ld.global.nc.u32 %r289, [%rd37];
	// end inline asm
$L__BB7_23:
	// begin inline asm
	mov.u32 %r200, %laneid;
	// end inline asm
	shr.u32 	%r201, %r32, 5;
	mad.lo.s32 	%r202, %r201, 224, %r200;
	shl.b32 	%r203, %r202, 2;
	mov.u32 	%r204, _ZZN3cub18CUB_300001_SM_10006detail19adjacent_difference40DeviceAdjacentDifferenceDifferenceKernelINS2_10policy_hubIPiLb0EE9Policy500ES5_S5_N4cuda3std3__45minusIiEEiiLb0ELb1EEEvT0_PT4_T1_T2_T3_E7storage;
	add.s32 	%r54, %r204, %r203;
	st.shared.u32 	[%r54], %r283;
	st.shared.u32 	[%r54+128], %r284;
	st.shared.u32 	[%r54+256], %r285;
	st.shared.u32 	[%r54+384], %r286;
	st.shared.u32 	[%r54+512], %r287;
	st.shared.u32 	[%r54+640], %r288;
	st.shared.u32 	[%r54+768], %r289;
	bar.warp.sync 	-1;
	mad.lo.s32 	%r55, %r200, 24, %r54;
	ld.shared.u32 	%r296, [%r55];
	ld.shared.u32 	%r57, [%r55+4];
	ld.shared.u32 	%r58, [%r55+8];
	ld.shared.u32 	%r59, [%r55+12];
	ld.shared.u32 	%r60, [%r55+16];
	ld.shared.u32 	%r61, [%r55+20];
	ld.shared.u32 	%r62, [%r55+24];
	bar.sync 	0;
	shl.b32 	%r205, %r32, 2;
	add.s32 	%r206, %r204, %r205;
	add.s32 	%r63, %r206, 512;
	st.shared.u32 	[%r206+512], %r62;
	bar.sync 	0;
	mul.lo.s32 	%r64, %r32, 7;
	add.s32 	%r207, %r64, 7;
	setp.le.u32 	%p34, %r207, %r3;
	mov.u32 	%r290, %r61;
	mov.u32 	%r291, %r60;
	mov.u32 	%r292, %r59;
	mov.u32 	%r293, %r58;
	mov.u32 	%r294, %r57;
	mov.u32 	%r295, %r296;
	@%p34 bra 	$L__BB7_25;
	add.s32 	%r208, %r64, 6;
	setp.lt.u32 	%p35, %r208, %r3;
	selp.b32 	%r290, %r61, 0, %p35;
	add.s32 	%r209, %r64, 5;
	setp.lt.u32 	%p36, %r209, %r3;
	selp.b32 	%r291, %r60, 0, %p36;
	add.s32 	%r210, %r64, 4;
	setp.lt.u32 	%p37, %r210, %r3;
	selp.b32 	%r292, %r59, 0, %p37;
	add.s32 	%r211, %r64, 3;
	setp.lt.u32 	%p38, %r211, %r3;
	selp.b32 	%r293, %r58, 0, %p38;
	add.s32 	%r212, %r64, 2;
	setp.lt.u32 	%p39, %r212, %r3;
	selp.b32 	%r294, %r57, 0, %p39;
	add.s32 	%r213, %r64, 1;
	setp.lt.u32 	%p40, %r213, %r3;
	selp.b32 	%r295, %r296, 0, %p40;
$L__BB7_25:
	sub.s32 	%r77, %r57, %r295;
	sub.s32 	%r78, %r58, %r294;
	sub.s32 	%r79, %r59, %r293;
	sub.s32 	%r80, %r60, %r292;
	sub.s32 	%r81, %r61, %r291;
	sub.s32 	%r82, %r62, %r290;
	setp.eq.s32 	%p41, %r32, 0;
	setp.le.u32 	%p42, %r3, %r64;
	or.pred  	%p43, %p41, %p42;
	@%p43 bra 	$L__BB7_27;
	ld.shared.u32 	%r214, [%r63+-4];
	sub.s32 	%r296, %r296, %r214;
$L__BB7_27:
	bar.sync 	0;
	st.shared.u32 	[%r55], %r296;
	st.shared.u32 	[%r55+4], %r77;
	st.shared.u32 	[%r55+8], %r78;
	st.shared.u32 	[%r55+12], %r79;
	st.shared.u32 	[%r55+16], %r80;
	st.shared.u32 	[%r55+20], %r81;
	st.shared.u32 	[%r55+24], %r82;
	bar.warp.sync 	-1;
	ld.shared.u32 	%r85, [%r54];
	ld.shared.u32 	%r86, [%r54+128];
	ld.shared.u32 	%r87, [%r54+256];
	ld.shared.u32 	%r88, [%r54+384];
	ld.shared.u32 	%r89, [%r54+512];
	ld.shared.u32 	%r90, [%r54+640];
	ld.shared.u32 	%r91, [%r54+768];
	setp.ne.s32 	%p44, %r32, 0;
	@%p44 bra 	$L__BB7_29;
	st.volatile.shared.u32 	[_ZZN3cub18CUB_300001_SM_10006detail19adjacent_difference40DeviceAdjacentDifferenceDifferenceKernelINS2_10policy_hubIPiLb0EE9Policy500ES5_S5_N4cuda3std3__45minusIiEEiiLb0ELb1EEEvT0_PT4_T1_T2_T3_E7storage+3584], %r3;
$L__BB7_29:
	bar.sync 	0;
	ld.volatile.shared.u32 	%r92, [_ZZN3cub18CUB_300001_SM_10006detail19adjacent_difference40DeviceAdjacentDifferenceDifferenceKernelINS2_10policy_hubIPiLb0EE9Policy500ES5_S5_N4cuda3std3__45minusIiEEiiLb0ELb1EEEvT0_PT4_T1_T2_T3_E7storage+3584];
	setp.ge.s32 	%p45, %r33, %r92;
	@%p45 bra 	$L__BB7_31;
	add.s32 	%r215, %r33, %r2;
	mul.wide.u32 	%rd38, %r215, 4;
	add.s64 	%rd39, %rd1, %rd38;
	st.global.u32 	[%rd39], %r85;
$L__BB7_31:
	setp.ge.s32 	%p46, %r36, %r92;
	add.s32 	%r216, %r33, %r2;
	mul.wide.u32 	%rd40, %r216, 4;
	add.s64 	%rd5, %rd1, %rd40;
	@%p46 bra 	$L__BB7_33;
	st.global.u32 	[%rd5+128], %r86;
$L__BB7_33:
	setp.ge.s32 	%p47, %r39, %r92;
	@%p47 bra 	$L__BB7_35;
	st.global.u32 	[%rd5+256], %r87;
$L__BB7_35:
	setp.ge.s32 	%p48, %r42, %r92;
	@%p48 bra 	$L__BB7_37;
	st.global.u32 	[%rd5+384], %r88;
$L__BB7_37:
	setp.ge.s32 	%p49, %r45, %r92;
	@%p49 bra 	$L__BB7_39;
	st.global.u32 	[%rd5+512], %r89;
$L__BB7_39:
	setp.ge.s32 	%p50, %r48, %r92;
	@%p50 bra 	$L__BB7_41;
	st.global.u32 	[%rd5+640], %r90;
$L__BB7_41:
	setp.ge.s32 	%p51, %r51, %r92;
	@%p51 bra 	$L__BB7_79;
	st.global.u32 	[%rd5+768], %r91;
	bra.uni 	$L__BB7_79;
$L__BB7_43:
	mul.wide.u32 	%rd12, %r2, 4;
	add.s64 	%rd11, %rd9, %rd12;
	// begin inline asm
	ld.global.nc.u32 %r303, [%rd11];
	// end inline asm
	mov.u32 	%r94, %tid.x;
	and.b32  	%r159, %r94, 31;
	and.b32  	%r160, %r94, 992;
	mul.lo.s32 	%r161, %r160, 7;
	or.b32  	%r95, %r161, %r159;
	setp.ge.s32 	%p3, %r95, %r3;
	mov.u32 	%r297, %r303;
	@%p3 bra 	$L__BB7_45;
	add.s32 	%r163, %r95, %r2;
	mul.wide.u32 	%rd14, %r163, 4;
	add.s64 	%rd13, %rd9, %rd14;
	// begin inline asm
	ld.global.nc.u32 %r297, [%rd13];
	// end inline asm
$L__BB7_45:
	add.s32 	%r98, %r95, 32;
	setp.ge.s32 	%p4, %r98, %r3;
	shl.b32 	%r164, %r95, 2;
	cvt.u64.u32 	%rd15, %r164;
	add.s64 	%rd7, %rd11, %rd15;
	mov.u32 	%r298, %r303;
	@%p4 bra 	$L__BB7_47;
	add.s64 	%rd16, %rd7, 128;
	// begin inline asm
	ld.global.nc.u32 %r298, [%rd16];
	// end inline asm
$L__BB7_47:
	add.s32 	%r101, %r95, 64;
	setp.ge.s32 	%p5, %r101, %r3;
	mov.u32 	%r299, %r303;
	@%p5 bra 	$L__BB7_49;
	add.s64 	%rd17, %rd7, 256;
	// begin inline asm
	ld.global.nc.u32 %r299, [%rd17];
	// end inline asm
$L__BB7_49:
	add.s32 	%r104, %r95, 96;
	setp.ge.s32 	%p6, %r104, %r3;
	mov.u32 	%r300, %r303;
	@%p6 bra 	$L__BB7_51;
	add.s64 	%rd18, %rd7, 384;
	// begin inline asm
	ld.global.nc.u32 %r300, [%rd18];
	// end inline asm
$L__BB7_51:
	add.s32 	%r107, %r95, 128;
	setp.ge.s32 	%p7, %r107, %r3;
	mov.u32 	%r301, %r303;
	@%p7 bra 	$L__BB7_53;
	add.s64 	%rd19, %rd7, 512;
	// begin inline asm
	ld.global.nc.u32 %r301, [%rd19];
	// end inline asm
$L__BB7_53:
	add.s32 	%r110, %r95, 160;
	setp.ge.s32 	%p8, %r110, %r3;
	mov.u32 	%r302, %r303;
	@%p8 bra 	$L__BB7_55;
	add.s64 	%rd20, %rd7, 640;
	// begin inline asm
	ld.global.nc.u32 %r302, [%rd20];
	// end inline asm
$L__BB7_55:
	add.s32 	%r113, %r95, 192;
	setp.ge.s32 	%p9, %r113, %r3;
	@%p9 bra 	$L__BB7_57;
	add.s64 	%rd21, %rd7, 768;
	// begin inline asm
	ld.global.nc.u32 %r303, [%rd21];
	// end inline asm
$L__BB7_57:
	// begin inline asm
	mov.u32 %r171, %laneid;
	// end inline asm
	shr.u32 	%r172, %r94, 5;
	mad.lo.s32 	%r173, %r172, 224, %r171;
	shl.b32 	%r174, %r173, 2;
	mov.u32 	%r175, _ZZN3cub18CUB_300001_SM_10006detail19adjacent_difference40DeviceAdjacentDifferenceDifferenceKernelINS2_10policy_hubIPiLb0EE9Policy500ES5_S5_N4cuda3std3__45minusIiEEiiLb0ELb1EEEvT0_PT4_T1_T2_T3_E7storage;
	add.s32 	%r116, %r175, %r174;
	st.shared.u32 	[%r116], %r297;
	st.shared.u32 	[%r116+128], %r298;
	st.shared.u32 	[%r116+256], %r299;
	st.shared.u32 	[%r116+384], %r300;
	st.shared.u32 	[%r116+512], %r301;
	st.shared.u32 	[%r116+640], %r302;
	st.shared.u32 	[%r116+768], %r303;
	bar.warp.sync 	-1;
	mad.lo.s32 	%r117, %r171, 24, %r116;
	ld.shared.u32 	%r310, [%r117];
	ld.shared.u32 	%r119, [%r117+4];
	ld.shared.u32 	%r120, [%r117+8];
	ld.shared.u32 	%r121, [%r117+12];
	ld.shared.u32 	%r122, [%r117+16];
	ld.shared.u32 	%r123, [%r117+20];
	ld.shared.u32 	%r124, [%r117+24];
	bar.sync 	0;
	add.s64 	%rd23, %rd2, %rd12;
	ld.global.u32 	%r125, [%rd23+-4];
	shl.b32 	%r176, %r94, 2;
	add.s32 	%r177, %r175, %r176;
	add.s32 	%r126, %r177, 512;
	st.shared.u32 	[%r177+512], %r124;
	bar.sync 	0;
	mul.lo.s32 	%r127, %r94, 7;
	add.s32 	%r178, %r127, 7;
	setp.le.u32 	%p10, %r178, %r3;
	mov.u32 	%r304, %r310;
	mov.u32 	%r305, %r119;
	mov.u32 	%r306, %r120;
	mov.u32 	%r307, %r121;
	mov.u32 	%r308, %r122;
	mov.u32 	%r309, %r123;
	@%p10 bra 	$L__BB7_59;
	add.s32 	%r179, %r127, 6;
	setp.lt.u32 	%p11, %r179, %r3;
	selp.b32 	%r309, %r123, 0, %p11;
	add.s32 	%r180, %r127, 5;
	setp.lt.u32 	%p12, %r180, %r3;
	selp.b32 	%r308, %r122, 0, %p12;
	add.s32 	%r181, %r127, 4;
	setp.lt.u32 	%p13, %r181, %r3;
	selp.b32 	%r307, %r121, 0, %p13;
	add.s32 	%r182, %r127, 3;
	setp.lt.u32 	%p14, %r182, %r3;
	selp.b32 	%r306, %r120, 0, %p14;
	add.s32 	%r183, %r127, 2;
	setp.lt.u32 	%p15, %r183, %r3;
	selp.b32 	%r305, %r119, 0, %p15;
	add.s32 	%r184, %r127, 1;
	setp.lt.u32 	%p16, %r184, %r3;
	selp.b32 	%r304, %r310, 0, %p16;
$L__BB7_59:
	sub.s32 	%r140, %r124, %r309;
	sub.s32 	%r141, %r123, %r308;
	sub.s32 	%r142, %r122, %r307;
	sub.s32 	%r143, %r121, %r306;
	sub.s32 	%r144, %r120, %r305;
	sub.s32 	%r145, %r119, %r304;
	setp.le.u32 	%p17, %r3, %r127;
	@%p17 bra 	$L__BB7_63;
	setp.ne.s32 	%p18, %r94, 0;
	@%p18 bra 	$L__BB7_62;
	sub.s32 	%r310, %r310, %r125;
	bra.uni 	$L__BB7_63;
$L__BB7_62:
	ld.shared.u32 	%r185, [%r126+-4];
	sub.s32 	%r310, %r310, %r185;
$L__BB7_63:
	bar.sync 	0;
	st.shared.u32 	[%r117], %r310;
	st.shared.u32 	[%r117+4], %r145;
	st.shared.u32 	[%r117+8], %r144;
	st.shared.u32 	[%r117+12], %r143;
	st.shared.u32 	[%r117+16], %r142;
	st.shared.u32 	[%r117+20], %r141;
	st.shared.u32 	[%r117+24], %r140;
	bar.warp.sync 	-1;
	ld.shared.u32 	%r149, [%r116];
	ld.shared.u32 	%r150, [%r116+128];
	ld.shared.u32 	%r151, [%r116+256];
	ld.shared.u32 	%r152, [%r116+384];
	ld.shared.u32 	%r153, [%r116+512];
	ld.shared.u32 	%r154, [%r116+640];
	ld.shared.u32 	%r155, [%r116+768];
	setp.ne.s32 	%p19, %r94, 0;
	@%p19 bra 	$L__BB7_65;
	st.volatile.shared.u32 	[_ZZN3cub18CUB_300001_SM_10006detail19adjacent_difference40DeviceAdjacentDifferenceDifferenceKernelINS2_10policy_hubIPiLb0EE9Policy500ES5_S5_N4cuda3std3__45minusIiEEiiLb0ELb1EEEvT0_PT4_T1_T2_T3_E7storage+3584], %r3;
$L__BB7_65:
	bar.sync 	0;
	ld.volatile.shared.u32 	%r156, [_ZZN3cub18CUB_300001_SM_10006detail19adjacent_difference40DeviceAdjacentDifferenceDifferenceKernelINS2_10policy_hubIPiLb0EE9Policy500ES5_S5_N4cuda3std3__45minusIiEEiiLb0ELb1EEEvT0_PT4_T1_T2_T3_E7storage+3584];
	setp.ge.s32 	%p20, %r95, %r156;
	@%p20 bra 	$L__BB7_67;
	add.s32 	%r186, %r95, %r2;
	mul.wide.u32 	%rd24, %r186, 4;
	add.s64 	%rd25, %rd1, %rd24;
	st.global.u32 	[%rd25], %r149;
$L__BB7_67:
	setp.ge.s32 	%p21, %r98, %r156;
	add.s32 	%r187, %r95, %r2;
	mul.wide.u32 	%rd26, %r187, 4;
	add.s64 	%rd8, %rd1, %rd26;
	@%p21 bra 	$L__BB7_69;
	st.global.u32 	[%rd8+128], %r150;
$L__BB7_69:
	setp.ge.s32 	%p22, %r101, %r156;
	@%p22 bra 	$L__BB7_71;
	st.global.u32 	[%rd8+256], %r151;
$L__BB7_71:
	setp.ge.s32 	%p23, %r104, %r156;
	@%p23 bra 	$L__BB7_73;
	st.global.u32 	[%rd8+384], %r152;
$L__BB7_73:
	setp.ge.s32 	%p24, %r107, %r156;
	@%p24 bra 	$L__BB7_75;
	st.global.u32 	[%rd8+512], %r153;
$L__BB7_75:
	setp.ge.s32 	%p25, %r110, %r156;
	@%p25 bra 	$L__BB7_77;
	st.global.u32 	[%rd8+640], %r154;
$L__BB7_77:
	setp.ge.s32 	%p26, %r113, %r156;
	@%p26 bra 	$L__BB7_79;
	st.global.u32 	[%rd8+768], %r155;
$L__BB7_79:
	ret;

}
	// .globl	_ZN3cub18CUB_300001_SM_10006detail19adjacent_difference40DeviceAdjacentDifferenceDifferenceKernelINS2_10policy_hubIPiLb0EE9Policy500ES5_S5_N4cuda3std3__45minusIiEEliLb0ELb1EEEvT0_PT4_T1_T2_T3_
.visible .entry _ZN3cub18CUB_300001_SM_10006detail19adjacent_difference40DeviceAdjacentDifferenceDifferenceKernelINS2_10policy_hubIPiLb0EE9Policy500ES5_S5_N4cuda3std3__45minusIiEEliLb0ELb1EEEvT0_PT4_T1_T2_T3_(
	.param .u64 .ptr .align 1 _ZN3cub18CUB_300001_SM_10006detail19adjacent_difference40DeviceAdjacentDifferenceDifferenceKernelINS2_10policy_hubIPiLb0EE9Policy500ES5_S5_N4cuda3std3__45minusIiEEliLb0ELb1EEEvT0_PT4_T1_T2_T3__param_0,
	.param .u64 .ptr .align 1 _ZN3cub18CUB_300001_SM_10006detail19adjacent_difference40DeviceAdjacentDifferenceDifferenceKernelINS2_10policy_hubIPiLb0EE9Policy500ES5_S5_N4cuda3std3__45minusIiEEliLb0ELb1EEEvT0_PT4_T1_T2_T3__param_1,
	.param .u64 .ptr .align 1 _ZN3cub18CUB_300001_SM_10006detail19adjacent_difference40DeviceAdjacentDifferenceDifferenceKernelINS2_10policy_hubIPiLb0EE9Policy500ES5_S5_N4cuda3std3__45minusIiEEliLb0ELb1EEEvT0_PT4_T1_T2_T3__param_2,
	.param .align 1 .b8 _ZN3cub18CUB_300001_SM_10006detail19adjacent_difference40DeviceAdjacentDifferenceDifferenceKernelINS2_10policy_hubIPiLb0EE9Policy500ES5_S5_N4cuda3std3__45minusIiEEliLb0ELb1EEEvT0_PT4_T1_T2_T3__param_3[1],
	.param .u64 _ZN3cub18CUB_300001_SM_10006detail19adjacent_difference40DeviceAdjacentDifferenceDifferenceKernelINS2_10policy_hubIPiLb0EE9Policy500ES5_S5_N4cuda3std3__45minusIiEEliLb0ELb1EEEvT0_PT4_T1_T2_T3__param_4
)
{
	.reg .pred 	%p<55>;
	.reg .b32 	%r<304>;
	.reg .b64 	%rd<66>;
	// demoted variable
	.shared .align 16 .b8 _ZZN3cub18CUB_300001_SM_10006detail19adjacent_difference40DeviceAdjacentDifferenceDifferenceKernelINS2_10policy_hubIPiLb0EE9Policy500ES5_S5_N4cuda3std3__45minusIiEEliLb0ELb1EEEvT0_PT4_T1_T2_T3_E7storage[3600];
	ld.param.u64 	%rd11, [_ZN3cub18CUB_300001_SM_10006detail19adjacent_difference40DeviceAdjacentDifferenceDifferenceKernelINS2_10policy_hubIPiLb0EE9Policy500ES5_S5_N4cuda3std3__45minusIiEEliLb0ELb1EEEvT0_PT4_T1_T2_T3__param_0];
	ld.param.u64 	%rd12, [_ZN3cub18CUB_300001_SM_10006detail19adjacent_difference40DeviceAdjacentDifferenceDifferenceKernelINS2_10policy_hubIPiLb0EE9Policy500ES5_S5_N4cuda3std3__45minusIiEEliLb0ELb1EEEvT0_PT4_T1_T2_T3__param_2];
	ld.param.u64 	%rd13, [_ZN3cub18CUB_300001_SM_10006detail19adjacent_difference40DeviceAdjacentDifferenceDifferenceKernelINS2_10policy_hubIPiLb0EE9Policy500ES5_S5_N4cuda3std3__45minusIiEEliLb0ELb1EEEvT0_PT4_T1_T2_T3__param_4];
	cvta.to.global.u64 	%rd1, %rd12;
	cvta.to.global.u64 	%rd2, %rd11;
	mov.u32 	%r1, %ctaid.x;
	mul.wide.u32 	%rd3, %r1, 896;
	sub.s64 	%rd4, %rd13, %rd3;
	setp.lt.s64 	%p1, %rd4, 897;
	@%p1 bra 	$L__BB8_8;
	setp.ne.s32 	%p52, %r1, 0;
	@%p52 bra 	$L__BB8_5;
	mov.u32 	%r249, %tid.x;
	and.b32  	%r250, %r249, 31;
	and.b32  	%r251, %r249, 992;
	mul.lo.s32 	%r252, %r251, 7;
	or.b32  	%r253, %r252, %r250;
	cvt.u64.u32 	%rd62, %r253;
	add.s64 	%rd5, %rd3, %rd62;
	shl.b64 	%rd63, %rd5, 2;
	add.s64 	%rd55, %rd11, %rd63;
	// begin inline asm
	ld.global.nc.u32 %r241, [%rd55];
	// end inline asm
	add.s64 	%rd56, %rd55, 128;
	// begin inline asm
	ld.global.nc.u32 %r242, [%rd56];
	// end inline asm
	add.s64 	%rd57, %rd55, 256;
	// begin inline asm
	ld.global.nc.u32 %r243, [%rd57];
	// end inline asm
	add.s64 	%rd58, %rd55, 384;
	// begin inline asm
	ld.global.nc.u32 %r244, [%rd58];
	// end inline asm
	add.s64 	%rd59, %rd55, 512;
	// begin inline asm
	ld.global.nc.u32 %r245, [%rd59];
	// end inline asm
	add.s64 	%rd60, %rd55, 640;
	// begin inline asm
	ld.global.nc.u32 %r246, [%rd60];
	// end inline asm
	add.s64 	%rd61, %rd55, 768;
	// begin inline asm
	ld.global.nc.u32 %r247, [%rd61];
	// end inline asm
	// begin inline asm
	mov.u32 %r248, %laneid;
	// end inline asm
	shr.u32 	%r254, %r249, 5;
	mad.lo.s32 	%r255, %r254, 224, %r248;
	shl.b32 	%r256, %r255, 2;
	mov.u32 	%r257, _ZZN3cub18CUB_300001_SM_10006detail19adjacent_difference40DeviceAdjacentDifferenceDifferenceKernelINS2_10policy_hubIPiLb0EE9Policy500ES5_S5_N4cuda3std3__45minusIiEEliLb0ELb1EEEvT0_PT4_T1_T2_T3_E7storage;
	add.s32 	%r2, %r257, %r256;
	st.shared.u32 	[%r2], %r241;
	st.shared.u32 	[%r2+128], %r242;
	st.shared.u32 	[%r2+256], %r243;
	st.shared.u32 	[%r2+384], %r244;
	st.shared.u32 	[%r2+512], %r245;
	st.shared.u32 	[%r2+640], %r246;
	st.shared.u32 	[%r2+768], %r247;
	bar.warp.sync 	-1;
	mad.lo.s32 	%r3, %r248, 24, %r2;
	ld.shared.u32 	%r4, [%r3];
	ld.shared.u32 	%r5, [%r3+4];
	ld.shared.u32 	%r258, [%r3+8];
	ld.shared.u32 	%r259, [%r3+12];
	ld.shared.u32 	%r260, [%r3+16];
	ld.shared.u32 	%r261, [%r3+20];
	ld.shared.u32 	%r262, [%r3+24];
	bar.sync 	0;
	shl.b32 	%r263, %r249, 2;
	add.s32 	%r264, %r257, %r263;
	add.s32 	%r6, %r264, 512;
	st.shared.u32 	[%r264+512], %r262;
	bar.sync 	0;
	sub.s32 	%r7, %r262, %r261;
	sub.s32 	%r8, %r261, %r260;
	sub.s32 	%r9, %r260, %r259;
	sub.s32 	%r10, %r259, %r258;
	sub.s32 	%r11, %r258, %r5;
	setp.eq.s32 	%p54, %r249, 0;
	mov.u32 	%r274, %r4;
	@%p54 bra 	$L__BB8_4;
	ld.shared.u32 	%r265, [%r6+-4];
	sub.s32 	%r274, %r4, %r265;
$L__BB8_4:
	bar.sync 	0;
	st.shared.u32 	[%r3], %r274;
	sub.s32 	%r266, %r5, %r4;
	st.shared.u32 	[%r3+4], %r266;
	st.shared.u32 	[%r3+8], %r11;
	st.shared.u32 	[%r3+12], %r10;
	st.shared.u32 	[%r3+16], %r9;
	st.shared.u32 	[%r3+20], %r8;
	st.shared.u32 	[%r3+24], %r7;
	bar.warp.sync 	-1;
	ld.shared.u32 	%r267, [%r2];
	ld.shared.u32 	%r268, [%r2+128];
	ld.shared.u32 	%r269, [%r2+256];
	ld.shared.u32 	%r270, [%r2+384];
	ld.shared.u32 	%r271, [%r2+512];
	ld.shared.u32 	%r272, [%r2+640];
	ld.shared.u32 	%r273, [%r2+768];
	add.s64 	%rd65, %rd1, %rd63;
	st.global.u32 	[%rd65], %r267;
	st.global.u32 	[%rd65+128], %r268;
	st.global.u32 	[%rd65+256], %r269;
	st.global.u32 	[%rd65+384], %r270;
	st.global.u32 	[%rd65+512], %r271;
	st.global.u32 	[%rd65+640], %r272;
	st.global.u32 	[%rd65+768], %r273;
	bra.uni 	$L__BB8_79;
$L__BB8_5:
	mov.u32 	%r216, %tid.x;
	and.b32  	%r217, %r216, 31;
	and.b32  	%r218, %r216, 992;
	mul.lo.s32 	%r219, %r218, 7;
	or.b32  	%r220, %r219, %r217;
	cvt.u64.u32 	%rd49, %r220;
	add.s64 	%rd6, %rd3, %rd49;
	shl.b64 	%rd50, %rd6, 2;
	add.s64 	%rd42, %rd11, %rd50;
	// begin inline asm
	ld.global.nc.u32 %r208, [%rd42];
	// end inline asm
	add.s64 	%rd43, %rd42, 128;
	// begin inline asm
	ld.global.nc.u32 %r209, [%rd43];
	// end inline asm
	add.s64 	%rd44, %rd42, 256;
	// begin inline asm
	ld.global.nc.u32 %r210, [%rd44];
	// end inline asm
	add.s64 	%rd45, %rd42, 384;
	// begin inline asm
	ld.global.nc.u32 %r211, [%rd45];
	// end inline asm
	add.s64 	%rd46, %rd42, 512;
	// begin inline asm
	ld.global.nc.u32 %r212, [%rd46];
	// end inline asm
	add.s64 	%rd47, %rd42, 640;
	// begin inline asm
	ld.global.nc.u32 %r213, [%rd47];
	// end inline asm
	add.s64 	%rd48, %rd42, 768;
	// begin inline asm
	ld.global.nc.u32 %r214, [%rd48];
	// end inline asm
	// begin inline asm
	mov.u32 %r215, %laneid;
	// end inline asm
	shr.u32 	%r221, %r216, 5;
	mad.lo.s32 	%r222, %r221, 224, %r215;
	shl.b32 	%r223, %r222, 2;
	mov.u32 	%r224, _ZZN3cub18CUB_300001_SM_10006detail19adjacent_difference40DeviceAdjacentDifferenceDifferenceKernelINS2_10policy_hubIPiLb0EE9Policy500ES5_S5_N4cuda3std3__45minusIiEEliLb0ELb1EEEvT0_PT4_T1_T2_T3_E7storage;
	add.s32 	%r14, %r224, %r223;
	st.shared.u32 	[%r14], %r208;
	st.shared.u32 	[%r14+128], %r209;
	st.shared.u32 	[%r14+256], %r210;
	st.shared.u32 	[%r14+384], %r211;
	st.shared.u32 	[%r14+512], %r212;
	st.shared.u32 	[%r14+640], %r213;
	st.shared.u32 	[%r14+768], %r214;
	bar.warp.sync 	-1;
	mad.lo.s32 	%r15, %r215, 24, %r14;
	ld.shared.u32 	%r16, [%r15];
	ld.shared.u32 	%r17, [%r15+4];
	ld.shared.u32 	%r225, [%r15+8];
	ld.shared.u32 	%r226, [%r15+12];
	ld.shared.u32 	%r227, [%r15+16];
	ld.shared.u32 	%r228, [%r15+20];
	ld.shared.u32 	%r229, [%r15+24];
	bar.sync 	0;
	shl.b64 	%rd51, %rd3, 2;
	add.s64 	%rd52, %rd2, %rd51;
	ld.global.u32 	%r275, [%rd52+-4];
	shl.b32 	%r230, %r216, 2;
	add.s32 	%r231, %r224, %r230;
	add.s32 	%r19, %r231, 512;
	st.shared.u32 	[%r231+512], %r229;
	bar.sync 	0;
	sub.s32 	%r20, %r229, %r228;
	sub.s32 	%r21, %r228, %r227;
	sub.s32 	%r22, %r227, %r226;
	sub.s32 	%r23, %r226, %r225;
	sub.s32 	%r24, %r225, %r17;
	setp.eq.s32 	%p53, %r216, 0;
	@%p53 bra 	$L__BB8_7;
	ld.shared.u32 	%r275, [%r19+-4];
$L__BB8_7:
	sub.s32 	%r232, %r16, %r275;
	bar.sync 	0;
	st.shared.u32 	[%r15], %r232;
	sub.s32 	%r233, %r17, %r16;
	st.shared.u32 	[%r15+4], %r233;
	st.shared.u32 	[%r15+8], %r24;
	st.shared.u32 	[%r15+12], %r23;
	st.shared.u32 	[%r15+16], %r22;
	st.shared.u32 	[%r15+20], %r21;
	st.shared.u32 	[%r15+24], %r20;
	bar.warp.sync 	-1;
	ld.shared.u32 	%r234, [%r14];
	ld.shared.u32 	%r235, [%r14+128];
	ld.shared.u32 	%r236, [%r14+256];
	ld.shared.u32 	%r237, [%r14+384];
	ld.shared.u32 	%r238, [%r14+512];
	ld.shared.u32 	%r239, [%r14+640];
	ld.shared.u32 	%r240, [%r14+768];
	add.s64 	%rd54, %rd1, %rd50;
	st.global.u32 	[%rd54], %r234;
	st.global.u32 	[%rd54+128], %r235;
	st.global.u32 	[%rd54+256], %r236;
	st.global.u32 	[%rd54+384], %r237;
	st.global.u32 	[%rd54+512], %r238;
	st.global.u32 	[%rd54+640], %r239;
	st.global.u32 	[%rd54+768], %r240;
	bra.uni 	$L__BB8_79;
$L__BB8_8:
	cvt.u32.u64 	%r27, %rd4;
	setp.ne.s32 	%p2, %r1, 0;
	@%p2 bra 	$L__BB8_43;
	shl.b64 	%rd30, %rd3, 2;
	add.s64 	%rd29, %rd11, %rd30;
	// begin inline asm
	ld.global.nc.u32 %r282, [%rd29];
	// end inline asm
	mov.u32 	%r29, %tid.x;
	and.b32  	%r182, %r29, 31;
	and.b32  	%r183, %r29, 992;
	mul.lo.s32 	%r184, %r183, 7;
	or.b32  	%r30, %r184, %r182;
	setp.ge.s32 	%p27, %r30, %r27;
	shl.b32 	%r185, %r30, 2;
	cvt.u64.u32 	%rd31, %r185;
	add.s64 	%rd7, %rd29, %rd31;
	mov.u32 	%r276, %r282;
	@%p27 bra 	$L__BB8_11;
	// begin inline asm
	ld.global.nc.u32 %r276, [%rd7];
	// end inline asm
$L__BB8_11:
	add.s32 	%r33, %r30, 32;
	setp.ge.s32 	%p28, %r33, %r27;
	mov.u32 	%r277, %r282;
	@%p28 bra 	$L__BB8_13;
	add.s64 	%rd33, %rd7, 128;
	// begin inline asm
	ld.global.nc.u32 %r277, [%rd33];
	// end inline asm
$L__BB8_13:
	add.s32 	%r36, %r30, 64;
	setp.ge.s32 	%p29, %r36, %r27;
	mov.u32 	%r278, %r282;
	@%p29 bra 	$L__BB8_15;
	add.s64 	%rd34, %rd7, 256;
	// begin inline asm
	ld.global.nc.u32 %r278, [%rd34];
	// end inline asm
$L__BB8_15:
	add.s32 	%r39, %r30, 96;
	setp.ge.s32 	%p30, %r39, %r27;
	mov.u32 	%r279, %r282;
	@%p30 bra 	$L__BB8_17;
	add.s64 	%rd35, %rd7, 384;
	// begin inline asm
	ld.global.nc.u32 %r279, [%rd35];
	// end inline asm
$L__BB8_17:
	add.s32 	%r42, %r30, 128;
	setp.ge.s32 	%p31, %r42, %r27;
	mov.u32 	%r280, %r282;
	@%p31 bra 	$L__BB8_19;
	add.s64 	%rd36, %rd7, 512;
	// begin inline asm
	ld.global.nc.u32 %r280, [%rd36];
	// end inline asm
$L__BB8_19:
	add.s32 	%r45, %r30, 160;
	setp.ge.s32 	%p32, %r45, %r27;
	mov.u32 	%r281, %r282;
	@%p32 bra 	$L__BB8_21;
	add.s64 	%rd37, %rd7, 640;
	// begin inline asm
	ld.global.nc.u32 %r281, [%rd37];
	// end inline asm
$L__BB8_21:
	add.s32 	%r48, %r30, 192;
	setp.ge.s32 	%p33, %r48, %r27;
	@%p33 bra 	$L__BB8_23;
	add.s64 	%rd38, %rd7, 768;
	// begin inline asm
	ld.global.nc.u32 %r282, [%rd38];
	// end inline asm
$L__BB8_23:
	// begin inline asm
	mov.u32 %r193, %laneid;
	// end inline asm
	shr.u32 	%r194, %r29, 5;
	mad.lo.s32 	%r195, %r194, 224, %r193;
	shl.b32 	%r196, %r195, 2;
	mov.u32 	%r197, _ZZN3cub18CUB_300001_SM_10006detail19adjacent_difference40DeviceAdjacentDifferenceDifferenceKernelINS2_10policy_hubIPiLb0EE9Policy500ES5_S5_N4cuda3std3__45minusIiEEliLb0ELb1EEEvT0_PT4_T1_T2_T3_E7storage;
	add.s32 	%r51, %r197, %r196;
	st.shared.u32 	[%r51], %r276;
	st.shared.u32 	[%r51+128], %r277;
	st.shared.u32 	[%r51+256], %r278;
	st.shared.u32 	[%r51+384], %r279;
	st.shared.u32 	[%r51+512], %r280;
	st.shared.u32 	[%r51+640], %r281;
	st.shared.u32 	[%r51+768], %r282;
	bar.warp.sync 	-1;
	mad.lo.s32 	%r52, %r193, 24, %r51;
	ld.shared.u32 	%r289, [%r52];
	ld.shared.u32 	%r54, [%r52+4];
	ld.shared.u32 	%r55, [%r52+8];
	ld.shared.u32 	%r56, [%r52+12];
	ld.shared.u32 	%r57, [%r52+16];
	ld.shared.u32 	%r58, [%r52+20];
	ld.shared.u32 	%r59, [%r52+24];
	bar.sync 	0;
	shl.b32 	%r198, %r29, 2;
	add.s32 	%r199, %r197, %r198;
	add.s32 	%r60, %r199, 512;
	st.shared.u32 	[%r199+512], %r59;
	bar.sync 	0;
	mul.lo.s32 	%r61, %r29, 7;
	add.s32 	%r200, %r61, 7;
	setp.le.u32 	%p34, %r200, %r27;
	mov.u32 	%r283, %r58;
	mov.u32 	%r284, %r57;
	mov.u32 	%r285, %r56;
	mov.u32 	%r286, %r55;
	mov.u32 	%r287, %r54;
	mov.u32 	%r288, %r289;
	@%p34 bra 	$L__BB8_25;
	add.s32 	%r201, %r61, 6;
	setp.lt.u32 	%p35, %r201, %r27;
	selp.b32 	%r283, %r58, 0, %p35;
	add.s32 	%r202, %r61, 5;
	setp.lt.u32 	%p36, %r202, %r27;
	selp.b32 	%r284, %r57, 0, %p36;
	add.s32 	%r203, %r61, 4;
	setp.lt.u32 	%p37, %r203, %r27;
	selp.b32 	%r285, %r56, 0, %p37;
	add.s32 	%r204, %r61, 3;
	setp.lt.u32 	%p38, %r204, %r27;
	selp.b32 	%r286, %r55, 0, %p38;
	add.s32 	%r205, %r61, 2;
	setp.lt.u32 	%p39, %r205, %r27;
	selp.b32 	%r287, %r54, 0, %p39;
	add.s32 	%r206, %r61, 1;
	setp.lt.u32 	%p40, %r206, %r27;
	selp.b32 	%r288, %r289, 0, %p40;
$L__BB8_25:
	sub.s32 	%r74, %r54, %r288;
	sub.s32 	%r75, %r55, %r287;
	sub.s32 	%r76, %r56, %r286;
	sub.s32 	%r77, %r57, %r285;
	sub.s32 	%r78, %r58, %r284;
	sub.s32 	%r79, %r59, %r283;
	setp.eq.s32 	%p41, %r29, 0;
	setp.ge.u32 	%p42, %r61, %r27;
	or.pred  	%p43, %p41, %p42;
	@%p43 bra 	$L__BB8_27;
	ld.shared.u32 	%r207, [%r60+-4];
	sub.s32 	%r289, %r289, %r207;
$L__BB8_27:
	bar.sync 	0;
	st.shared.u32 	[%r52], %r289;
	st.shared.u32 	[%r52+4], %r74;
	st.shared.u32 	[%r52+8], %r75;
	st.shared.u32 	[%r52+12], %r76;
	st.shared.u32 	[%r52+16], %r77;
	st.shared.u32 	[%r52+20], %r78;
	st.shared.u32 	[%r52+24], %r79;
	bar.warp.sync 	-1;
	ld.shared.u32 	%r82, [%r51];
	ld.shared.u32 	%r83, [%r51+128];
	ld.shared.u32 	%r84, [%r51+256];
	ld.shared.u32 	%r85, [%r51+384];
	ld.shared.u32 	%r86, [%r51+512];
	ld.shared.u32 	%r87, [%r51+640];
	ld.shared.u32 	%r88, [%r51+768];
	setp.ne.s32 	%p44, %r29, 0;
	@%p44 bra 	$L__BB8_29;
	st.volatile.shared.u32 	[_ZZN3cub18CUB_300001_SM_10006detail19adjacent_difference40DeviceAdjacentDifferenceDifferenceKernelINS2_10policy_hubIPiLb0EE9Policy500ES5_S5_N4cuda3std3__45minusIiEEliLb0ELb1EEEvT0_PT4_T1_T2_T3_E7storage+3584], %r27;
$L__BB8_29:
	bar.sync 	0;
	ld.volatile.shared.u32 	%r89, [_ZZN3cub18CUB_300001_SM_10006detail19adjacent_difference40DeviceAdjacentDifferenceDifferenceKernelINS2_10policy_hubIPiLb0EE9Policy500ES5_S5_N4cuda3std3__45minusIiEEliLb0ELb1EEEvT0_PT4_T1_T2_T3_E7storage+3584];
	setp.ge.s32 	%p45, %r30, %r89;
	cvt.u64.u32 	%rd39, %r30;
	add.s64 	%rd40, %rd3, %rd39;
	shl.b64 	%rd41, %rd40, 2;
	add.s64 	%rd8, %rd1, %rd41;
	@%p45 bra 	$L__BB8_31;
	st.global.u32 	[%rd8], %r82;
$L__BB8_31:
	setp.ge.s32 	%p46, %r33, %r89;
	@%p46 bra 	$L__BB8_33;
	st.global.u32 	[%rd8+128], %r83;
$L__BB8_33:
	setp.ge.s32 	%p47, %r36, %r89;
	@%p47 bra 	$L__BB8_35;
	st.global.u32 	[%rd8+256], %r84;
$L__BB8_35:
	setp.ge.s32 	%p48, %r39, %r89;
	@%p48 bra 	$L__BB8_37;
	st.global.u32 	[%rd8+384], %r85;
$L__BB8_37:
	setp.ge.s32 	%p49, %r42, %r89;
	@%p49 bra 	$L__BB8_39;
	st.global.u32 	[%rd8+512], %r86;
$L__BB8_39:
	setp.ge.s32 	%p50, %r45, %r89;
	@%p50 bra 	$L__BB8_41;
	st.global.u32 	[%rd8+640], %r87;
$L__BB8_41:
	setp.ge.s32 	%p51, %r48, %r89;
	@%p51 bra 	$L__BB8_79;
	st.global.u32 	[%rd8+768], %r88;
	bra.uni 	$L__BB8_79;
$L__BB8_43:
	shl.b64 	%rd15, %rd3, 2;
	add.s64 	%rd14, %rd11, %rd15;
	// begin inline asm
	ld.global.nc.u32 %r296, [%rd14];
	// end inline asm
	mov.u32 	%r91, %tid.x;
	and.b32  	%r155, %r91, 31;
	and.b32  	%r156, %r91, 992;
	mul.lo.s32 	%r157, %r156, 7;
	or.b32  	%r92, %r157, %r155;
	setp.ge.s32 	%p3, %r92, %r27;
	shl.b32 	%r158, %r92, 2;
	cvt.u64.u32 	%rd16, %r158;
	add.s64 	%rd9, %rd14, %rd16;
	mov.u32 	%r290, %r296;
	@%p3 bra 	$L__BB8_45;
	// begin inline asm
	ld.global.nc.u32 %r290, [%rd9];
	// end inline asm
$L__BB8_45:
	add.s32 	%r95, %r92, 32;
	setp.ge.s32 	%p4, %r95, %r27;
	mov.u32 	%r291, %r296;
	@%p4 bra 	$L__BB8_47;
	add.s64 	%rd18, %rd9, 128;
	// begin inline asm
	ld.global.nc.u32 %r291, [%rd18];
	// end inline asm
$L__BB8_47:
	add.s32 	%r98, %r92, 64;
	setp.ge.s32 	%p5, %r98, %r27;
	mov.u32 	%r292, %r296;
	@%p5 bra 	$L__BB8_49;
	add.s64 	%rd19, %rd9, 256;
	// begin inline asm
	ld.global.nc.u32 %r292, [%rd19];
	// end inline asm
$L__BB8_49:
	add.s32 	%r101, %r92, 96;
	setp.ge.s32 	%p6, %r101, %r27;
	mov.u32 	%r293, %r296;
	@%p6 bra 	$L__BB8_51;
	add.s64 	%rd20, %rd9, 384;
	// begin inline asm
	ld.global.nc.u32 %r293, [%rd20];
	// end inline asm
$L__BB8_51:
	add.s32 	%r104, %r92, 128;
	setp.ge.s32 	%p7, %r104, %r27;
	mov.u32 	%r294, %r296;
	@%p7 bra 	$L__BB8_53;
	add.s64 	%rd21, %rd9, 512;
	// begin inline asm
	ld.global.nc.u32 %r294, [%rd21];
	// end inline asm
$L__BB8_53:
	add.s32 	%r107, %r92, 160;
	setp.ge.s32 	%p8, %r107, %r27;
	mov.u32 	%r295, %r296;
	@%p8 bra 	$L__BB8_55;
	add.s64 	%rd22, %rd9, 640;
	// begin inline asm
	ld.global.nc.u32 %r295, [%rd22];
	// end inline asm
$L__BB8_55:
	add.s32 	%r110, %r92, 192;
	setp.ge.s32 	%p9, %r110, %r27;
	@%p9 bra 	$L__BB8_57;
	add.s64 	%rd23, %rd9, 768;
	// begin inline asm
	ld.global.nc.u32 %r296, [%rd23];
	// end inline asm
$L__BB8_57:
	// begin inline asm
	mov.u32 %r166, %laneid;
	// end inline asm
	shr.u32 	%r167, %r91, 5;
	mad.lo.s32 	%r168, %r167, 224, %r166;
	shl.b32 	%r169, %r168, 2;
	mov.u32 	%r170, _ZZN3cub18CUB_300001_SM_10006detail19adjacent_difference40DeviceAdjacentDifferenceDifferenceKernelINS2_10policy_hubIPiLb0EE9Policy500ES5_S5_N4cuda3std3__45minusIiEEliLb0ELb1EEEvT0_PT4_T1_T2_T3_E7storage;
	add.s32 	%r113, %r170, %r169;
	st.shared.u32 	[%r113], %r290;
	st.shared.u32 	[%r113+128], %r291;
	st.shared.u32 	[%r113+256], %r292;
	st.shared.u32 	[%r113+384], %r293;
	st.shared.u32 	[%r113+512], %r294;
	st.shared.u32 	[%r113+640], %r295;
	st.shared.u32 	[%r113+768], %r296;
	bar.warp.sync 	-1;
	mad.lo.s32 	%r114, %r166, 24, %r113;
	ld.shared.u32 	%r303, [%r114];
	ld.shared.u32 	%r116, [%r114+4];
	ld.shared.u32 	%r117, [%r114+8];
	ld.shared.u32 	%r118, [%r114+12];
	ld.shared.u32 	%r119, [%r114+16];
	ld.shared.u32 	%r120, [%r114+20];
	ld.shared.u32 	%r121, [%r114+24];
	bar.sync 	0;
	add.s64 	%rd25, %rd2, %rd15;
	ld.global.u32 	%r122, [%rd25+-4];
	shl.b32 	%r171, %r91, 2;
	add.s32 	%r172, %r170, %r171;
	add.s32 	%r123, %r172, 512;
	st.shared.u32 	[%r172+512], %r121;
	bar.sync 	0;
	mul.lo.s32 	%r124, %r91, 7;
	add.s32 	%r173, %r124, 7;
	setp.le.u32 	%p10, %r173, %r27;
	mov.u32 	%r297, %r303;
	mov.u32 	%r298, %r116;
	mov.u32 	%r299, %r117;
	mov.u32 	%r300, %r118;
	mov.u32 	%r301, %r119;
	mov.u32 	%r302, %r120;
	@%p10 bra 	$L__BB8_59;
	add.s32 	%r174, %r124, 6;
	setp.lt.u32 	%p11, %r174, %r27;
	selp.b32 	%r302, %r120, 0, %p11;
	add.s32 	%r175, %r124, 5;
	setp.lt.u32 	%p12, %r175, %r27;
	selp.b32 	%r301, %r119, 0, %p12;
	add.s32 	%r176, %r124, 4;
	setp.lt.u32 	%p13, %r176, %r27;
	selp.b32 	%r300, %r118, 0, %p13;
	add.s32 	%r177, %r124, 3;
	setp.lt.u32 	%p14, %r177, %r27;
	selp.b32 	%r299, %r117, 0, %p14;
	add.s32 	%r178, %r124, 2;
	setp.lt.u32 	%p15, %r178, %r27;
	selp.b32 	%r298, %r116, 0, %p15;
	add.s32 	%r179, %r124, 1;
	setp.lt.u32 	%p16, %r179, %r27;
	selp.b32 	%r297, %r303, 0, %p16;
$L__BB8_59:
	sub.s32 	%r137, %r121, %r302;
	sub.s32 	%r138, %r120, %r301;
	sub.s32 	%r139, %r119, %r300;
	sub.s32 	%r140, %r118, %r299;
	sub.s32 	%r141, %r117, %r298;
	sub.s32 	%r142, %r116, %r297;
	setp.ge.u32 	%p17, %r124, %r27;
	@%p17 bra 	$L__BB8_63;
	setp.ne.s32 	%p18, %r91, 0;
	@%p18 bra 	$L__BB8_62;
	sub.s32 	%r303, %r303, %r122;
	bra.uni 	$L__BB8_63;
$L__BB8_62:
	ld.shared.u32 	%r180, [%r123+-4];
	sub.s32 	%r303, %r303, %r180;
$L__BB8_63:
	bar.sync 	0;
	st.shared.u32 	[%r114], %r303;
	st.shared.u32 	[%r114+4], %r142;
	st.shared.u32 	[%r114+8], %r141;
	st.shared.u32 	[%r114+12], %r140;
	st.shared.u32 	[%r114+16], %r139;
	st.shared.u32 	[%r114+20], %r138;
	st.shared.u32 	[%r114+24], %r137;
	bar.warp.sync 	-1;
	ld.shared.u32 	%r146, [%r113];
	ld.shared.u32 	%r147, [%r113+128];
	ld.shared.u32 	%r148, [%r113+256];
	ld.shared.u32 	%r149, [%r113+384];
	ld.shared.u32 	%r150, [%r113+512];
	ld.shared.u32 	%r151, [%r113+640];
	ld.shared.u32 	%r152, [%r113+768];
	setp.ne.s32 	%p19, %r91, 0;
	@%p19 bra 	$L__BB8_65;
	st.volatile.shared.u32 	[_ZZN3cub18CUB_300001_SM_10006detail19adjacent_difference40DeviceAdjacentDifferenceDifferenceKernelINS2_10policy_hubIPiLb0EE9Policy500ES5_S5_N4cuda3std3__45minusIiEEliLb0ELb1EEEvT0_PT4_T1_T2_T3_E7storage+3584], %r27;
$L__BB8_65:
	bar.sync 	0;
	ld.volatile.shared.u32 	%r153, [_ZZN3cub18CUB_300001_SM_10006detail19adjacent_difference40DeviceAdjacentDifferenceDifferenceKernelINS2_10policy_hubIPiLb0EE9Policy500ES5_S5_N4cuda3std3__45minusIiEEliLb0ELb1EEEvT0_PT4_T1_T2_T3_E7storage+3584];
	setp.ge.s32 	%p20, %r92, %r153;
	cvt.u64.u32 	%rd26, %r92;
	add.s64 	%rd27, %rd3, %rd26;
	shl.b64 	%rd28, %rd27, 2;
	add.s64 	%rd10, %rd1, %rd28;
	@%p20 bra 	$L__BB8_67;
	st.global.u32 	[%rd10], %r146;
$L__BB8_67:
	setp.ge.s32 	%p21, %r95, %r153;
	@%p21 bra 	$L__BB8_69;
	st.global.u32 	[%rd10+128], %r147;
$L__BB8_69:
	setp.ge.s32 	%p22, %r98, %r153;
	@%p22 bra 	$L__BB8_71;
	st.global.u32 	[%rd10+256], %r148;
$L__BB8_71:
	setp.ge.s32 	%p23, %r101, %r153;
	@%p23 bra 	$L__BB8_73;
	st.global.u32 	[%rd10+384], %r149;
$L__BB8_73:
	setp.ge.s32 	%p24, %r104, %r153;
	@%p24 bra 	$L__BB8_75;
	st.global.u32 	[%rd10+512], %r150;
$L__BB8_75:
	setp.ge.s32 	%p25, %r107, %r153;
	@%p25 bra 	$L__BB8_77;
	st.global.u32 	[%rd10+640], %r151;
$L__BB8_77:
	setp.ge.s32 	%p26, %r110, %r153;
	@%p26 bra 	$L__BB8_79;
	st.global.u32 	[%rd10+768], %r152;
$L__BB8_79:
	ret;

}
	// .globl	_ZN3cub18CUB_300001_SM_10006detail19adjacent_difference34DeviceAdjacentDifferenceInitKernelINS2_19AgentDifferenceInitIPiiiLb1EEES5_iiEEvT0_PT1_T2_i
.visible .entry _ZN3cub18CUB_300001_SM_10006detail19adjacent_difference34DeviceAdjacentDifferenceInitKernelINS2_19AgentDifferenceInitIPiiiLb1EEES5_iiEEvT0_PT1_T2_i(
	.param .u64 .ptr .align 1 _ZN3cub18CUB_300001_SM_10006detail19adjacent_difference34DeviceAdjacentDifferenceInitKernelINS2_19AgentDifferenceInitIPiiiLb1EEES5_iiEEvT0_PT1_T2_i_param_0,
	.param .u64 .ptr .align 1 _ZN3cub18CUB_300001_SM_10006detail19adjacent_difference34DeviceAdjacentDifferenceInitKernelINS2_19AgentDifferenceInitIPiiiLb1EEES5_iiEEvT0_PT1_T2_i_param_1,
	.param .u32 _ZN3cub18CUB_300001_SM_10006detail19adjacent_difference34DeviceAdjacentDifferenceInitKernelINS2_19AgentDifferenceInitIPiiiLb1EEES5_iiEEvT0_PT1_T2_i_param_2,
	.param .u32 _ZN3cub18CUB_300001_SM_10006detail19adjacent_difference34DeviceAdjacentDifferenceInitKernelINS2_19AgentDifferenceInitIPiiiLb1EEES5_iiEEvT0_PT1_T2_i_param_3
)
{
	.reg .pred 	%p<4>;
	.reg .b32 	%r<10>;
	.reg .b64 	%rd<9>;

	ld.param.u64 	%rd1, [_ZN3cub18CUB_300001_SM_10006detail19adjacent_difference34DeviceAdjacentDifferenceInitKernelINS2_19AgentDifferenceInitIPiiiLb1EEES5_iiEEvT0_PT1_T2_i_param_0];
	ld.param.u64 	%rd2, [_ZN3cub18CUB_300001_SM_10006detail19adjacent_difference34DeviceAdjacentDifferenceInitKernelINS2_19AgentDifferenceInitIPiiiLb1EEES5_iiEEvT0_PT1_T2_i_param_1];
	ld.param.u32 	%r3, [_ZN3cub18CUB_300001_SM_10006detail19adjacent_difference34DeviceAdjacentDifferenceInitKernelINS2_19AgentDifferenceInitIPiiiLb1EEES5_iiEEvT0_PT1_T2_i_param_2];
	ld.param.u32 	%r4, [_ZN3cub18CUB_300001_SM_10006detail19adjacent_difference34DeviceAdjacentDifferenceInitKernelINS2_19AgentDifferenceInitIPiiiLb1EEES5_iiEEvT0_PT1_T2_i_param_3];
	mov.u32 	%r5, %ctaid.x;
	mov.u32 	%r6, %ntid.x;
	mov.u32 	%r7, %tid.x;
	mad.lo.s32 	%r1, %r5, %r6, %r7;
	mul.lo.s32 	%r2, %r4, %r1;
	setp.lt.s32 	%p1, %r2, 1;
	setp.ge.s32 	%p2, %r1, %r3;
	or.pred  	%p3, %p2, %p1;
	@%p3 bra 	$L__BB9_2;
	cvta.to.global.u64 	%rd3, %rd1;
	cvta.to.global.u64 	%rd4, %rd2;
	add.s32 	%r8, %r2, -1;
	mul.wide.u32 	%rd5, %r8, 4;
	add.s64 	%rd6, %rd3, %rd5;
	ld.global.u32 	%r9, [%rd6];
	mul.wide.s32 	%rd7, %r1, 4;
	add.s64 	%rd8, %rd4, %rd7;
	st.global.u32 	[%rd8], %r9;
$L__BB9_2:
	ret;

}
	// .globl	_ZN3cub18CUB_300001_SM_10006detail19adjacent_difference40DeviceAdjacentDifferenceDifferenceKernelINS2_10policy_hubIPiLb1EE9Policy500ES5_S5_N4cuda3std3__45minusIiEEiiLb1ELb1EEEvT0_PT4_T1_T2_T3_
.visible .entry _ZN3cub18CUB_300001_SM_10006detail19adjacent_difference40DeviceAdjacentDifferenceDifferenceKernelINS2_10policy_hubIPiLb1EE9Policy500ES5_S5_N4cuda3std3__45minusIiEEiiLb1ELb1EEEvT0_PT4_T1_T2_T3_(
	.param .u64 .ptr .align 1 _ZN3cub18CUB_300001_SM_10006detail19adjacent_difference40DeviceAdjacentDifferenceDifferenceKernelINS2_10policy_hubIPiLb1EE9Policy500ES5_S5_N4cuda3std3__45minusIiEEiiLb1ELb1EEEvT0_PT4_T1_T2_T3__param_0,
	.param .u64 .ptr .align 1 _ZN3cub18CUB_300001_SM_10006detail19adjacent_difference40DeviceAdjacentDifferenceDifferenceKernelINS2_10policy_hubIPiLb1EE9Policy500ES5_S5_N4cuda3std3__45minusIiEEiiLb1ELb1EEEvT0_PT4_T1_T2_T3__param_1,
	.param .u64 .ptr .align 1 _ZN3cub18CUB_300001_SM_10006detail19adjacent_difference40DeviceAdjacentDifferenceDifferenceKernelINS2_10policy_hubIPiLb1EE9Policy500ES5_S5_N4cuda3std3__45minusIiEEiiLb1ELb1EEEvT0_PT4_T1_T2_T3__param_2,
	.param .align 1 .b8 _ZN3cub18CUB_300001_SM_10006detail19adjacent_difference40DeviceAdjacentDifferenceDifferenceKernelINS2_10policy_hubIPiLb1EE9Policy500ES5_S5_N4cuda3std3__45minusIiEEiiLb1ELb1EEEvT0_PT4_T1_T2_T3__param_3[1],
	.param .u32 _ZN3cub18CUB_300001_SM_10006detail19adjacent_difference40DeviceAdjacentDifferenceDifferenceKernelINS2_10policy_hubIPiLb1EE9Policy500ES5_S5_N4cuda3std3__45minusIiEEiiLb1ELb1EEEvT0_PT4_T1_T2_T3__param_4
)
{
	.reg .pred 	%p<55>;
	.reg .b32 	%r<311>;
	.reg .b64 	%rd<64>;
	// demoted variable
	.shared .align 16 .b8 _ZZN3cub18CUB_300001_SM_10006detail19adjacent_difference40DeviceAdjacentDifferenceDifferenceKernelINS2_10policy_hubIPiLb1EE9Policy500ES5_S5_N4cuda3std3__45minusIiEEiiLb1ELb1EEEvT0_PT4_T1_T2_T3_E7storage[3600];
	ld.param.u64 	%rd9, [_ZN3cub18CUB_300001_SM_10006detail19adjacent_difference40DeviceAdjacentDifferenceDifferenceKernelINS2_10policy_hubIPiLb1EE9Policy500ES5_S5_N4cuda3std3__45minusIiEEiiLb1ELb1EEEvT0_PT4_T1_T2_T3__param_0];
	ld.param.u64 	%rd10, [_ZN3cub18CUB_300001_SM_10006detail19adjacent_difference40DeviceAdjacentDifferenceDifferenceKernelINS2_10policy_hubIPiLb1EE9Policy500ES5_S5_N4cuda3std3__45minusIiEEiiLb1ELb1EEEvT0_PT4_T1_T2_T3__param_1];
	ld.param.u64 	%rd11, [_ZN3cub18CUB_300001_SM_10006detail19adjacent_difference40DeviceAdjacentDifferenceDifferenceKernelINS2_10policy_hubIPiLb1EE9Policy500ES5_S5_N4cuda3std3__45minusIiEEiiLb1ELb1EEEvT0_PT4_T1_T2_T3__param_2];
	ld.param.u32 	%r157, [_ZN3cub18CUB_300001_SM_10006detail19adjacent_difference40DeviceAdjacentDifferenceDifferenceKernelINS2_10policy_hubIPiLb1EE9Policy500ES5_S5_N4cuda3std3__45minusIiEEiiLb1ELb1EEEvT0_PT4_T1_T2_T3__param_4];
	cvta.to.global.u64 	%rd1, %rd11;
	cvta.to.global.u64 	%rd2, %rd10;
	mov.u32 	%r1, %ctaid.x;
	mul.lo.s32 	%r2, %r1, 896;
	sub.s32 	%r3, %r157, %r2;
	setp.lt.s32 	%p1, %r3, 897;
	@%p1 bra 	$L__BB10_8;
	setp.ne.s32 	%p52, %r1, 0;
	@%p52 bra 	$L__BB10_5;
	mov.u32 	%r257, %tid.x;
	and.b32  	%r258, %r257, 31;
	and.b32  	%r259, %r257, 992;
	add.s32 	%r260, %r2, %r258;
	mad.lo.s32 	%r4, %r259, 7, %r260;
	mul.wide.u32 	%rd61, %r4, 4;
	add.s64 	%rd54, %rd9, %rd61;
	// begin inline asm
	ld.ca.u32 %r249, [%rd54];
	// end inline asm
	add.s64 	%rd55, %rd54, 128;
	// begin inline asm
	ld.ca.u32 %r250, [%rd55];
	// end inline asm
	add.s64 	%rd56, %rd54, 256;
	// begin inline asm
	ld.ca.u32 %r251, [%rd56];
	// end inline asm
	add.s64 	%rd57, %rd54, 384;
	// begin inline asm
	ld.ca.u32 %r252, [%rd57];
	// end inline asm
	add.s64 	%rd58, %rd54, 512;
	// begin inline asm
	ld.ca.u32 %r253, [%rd58];
	// end inline asm
	add.s64 	%rd59, %rd54, 640;
	// begin inline asm
	ld.ca.u32 %r254, [%rd59];
	// end inline asm
	add.s64 	%rd60, %rd54, 768;
	// begin inline asm
	ld.ca.u32 %r255, [%rd60];
	// end inline asm
	// begin inline asm
	mov.u32 %r256, %laneid;
	// end inline asm
	shr.u32 	%r261, %r257, 5;
	mad.lo.s32 	%r262, %r261, 224, %r256;
	shl.b32 	%r263, %r262, 2;
	mov.u32 	%r264, _ZZN3cub18CUB_300001_SM_10006detail19adjacent_difference40DeviceAdjacentDifferenceDifferenceKernelINS2_10policy_hubIPiLb1EE9Policy500ES5_S5_N4cuda3std3__45minusIiEEiiLb1ELb1EEEvT0_PT4_T1_T2_T3_E7storage;
	add.s32 	%r5, %r264, %r263;
	st.shared.u32 	[%r5], %r249;
	st.shared.u32 	[%r5+128], %r250;
	st.shared.u32 	[%r5+256], %r251;
	st.shared.u32 	[%r5+384], %r252;
	st.shared.u32 	[%r5+512], %r253;
	st.shared.u32 	[%r5+640], %r254;
	st.shared.u32 	[%r5+768], %r255;
	bar.warp.sync 	-1;
	mad.lo.s32 	%r6, %r256, 24, %r5;
	ld.shared.u32 	%r7, [%r6];
	ld.shared.u32 	%r8, [%r6+4];
	ld.shared.u32 	%r265, [%r6+8];
	ld.shared.u32 	%r266, [%r6+12];
	ld.shared.u32 	%r267, [%r6+16];
	ld.shared.u32 	%r268, [%r6+20];
	ld.shared.u32 	%r269, [%r6+24];
	bar.sync 	0;
	shl.b32 	%r270, %r257, 2;
	add.s32 	%r271, %r264, %r270;
	add.s32 	%r9, %r271, 512;
	st.shared.u32 	[%r271+512], %r269;
	bar.sync 	0;
	sub.s32 	%r10, %r269, %r268;
	sub.s32 	%r11, %r268, %r267;
	sub.s32 	%r12, %r267, %r266;
	sub.s32 	%r13, %r266, %r265;
	sub.s32 	%r14, %r265, %r8;
	setp.eq.s32 	%p54, %r257, 0;
	mov.u32 	%r281, %r7;
	@%p54 bra 	$L__BB10_4;
	ld.shared.u32 	%r272, [%r9+-4];
	sub.s32 	%r281, %r7, %r272;
$L__BB10_4:
	bar.sync 	0;
	st.shared.u32 	[%r6], %r281;
	sub.s32 	%r273, %r8, %r7;
	st.shared.u32 	[%r6+4], %r273;
	st.shared.u32 	[%r6+8], %r14;
	st.shared.u32 	[%r6+12], %r13;
	st.shared.u32 	[%r6+16], %r12;
	st.shared.u32 	[%r6+20], %r11;
	st.shared.u32 	[%r6+24], %r10;
	bar.warp.sync 	-1;
	ld.shared.u32 	%r274, [%r5];
	ld.shared.u32 	%r275, [%r5+128];
	ld.shared.u32 	%r276, [%r5+256];
	ld.shared.u32 	%r277, [%r5+384];
	ld.shared.u32 	%r278, [%r5+512];
	ld.shared.u32 	%r279, [%r5+640];
	ld.shared.u32 	%r280, [%r5+768];
	add.s64 	%rd63, %rd1, %rd61;
	st.global.u32 	[%rd63], %r274;
	st.global.u32 	[%rd63+128], %r275;
	st.global.u32 	[%rd63+256], %r276;
	st.global.u32 	[%rd63+384], %r277;
	st.global.u32 	[%rd63+512], %r278;
	st.global.u32 	[%rd63+640], %r279;
	st.global.u32 	[%rd63+768], %r280;
	bra.uni 	$L__BB10_79;
$L__BB10_5:
	mov.u32 	%r225, %tid.x;
	and.b32  	%r226, %r225, 31;
	and.b32  	%r227, %r225, 992;
	add.s32 	%r228, %r2, %r226;
	mad.lo.s32 	%r17, %r227, 7, %r228;
	mul.wide.u32 	%rd49, %r17, 4;
	add.s64 	%rd42, %rd9, %rd49;
	// begin inline asm
	ld.ca.u32 %r217, [%rd42];
	// end inline asm
	add.s64 	%rd43, %rd42, 128;
	// begin inline asm
	ld.ca.u32 %r218, [%rd43];
	// end inline asm
	add.s64 	%rd44, %rd42, 256;
	// begin inline asm
	ld.ca.u32 %r219, [%rd44];
	// end inline asm
	add.s64 	%rd45, %rd42, 384;
	// begin inline asm
	ld.ca.u32 %r220, [%rd45];
	// end inline asm
	add.s64 	%rd46, %rd42, 512;
	// begin inline asm
	ld.ca.u32 %r221, [%rd46];
	// end inline asm
	add.s64 	%rd47, %rd42, 640;
	// begin inline asm
	ld.ca.u32 %r222, [%rd47];
	// end inline asm
	add.s64 	%rd48, %rd42, 768;
	// begin inline asm
	ld.ca.u32 %r223, [%rd48];
	// end inline asm
	// begin inline asm
	mov.u32 %r224, %laneid;
	// end inline asm
	shr.u32 	%r229, %r225, 5;
	mad.lo.s32 	%r230, %r229, 224, %r224;
	shl.b32 	%r231, %r230, 2;
	mov.u32 	%r232, _ZZN3cub18CUB_300001_SM_10006detail19adjacent_difference40DeviceAdjacentDifferenceDifferenceKernelINS2_10policy_hubIPiLb1EE9Policy500ES5_S5_N4cuda3std3__45minusIiEEiiLb1ELb1EEEvT0_PT4_T1_T2_T3_E7storage;
	add.s32 	%r18, %r232, %r231;
	st.shared.u32 	[%r18], %r217;
	st.shared.u32 	[%r18+128], %r218;
	st.shared.u32 	[%r18+256], %r219;
	st.shared.u32 	[%r18+384], %r220;
	st.shared.u32 	[%r18+512], %r221;
	st.shared.u32 	[%r18+640], %r222;
	st.shared.u32 	[%r18+768], %r223;
	bar.warp.sync 	-1;
	mad.lo.s32 	%r19, %r224, 24, %r18;
	ld.shared.u32 	%r20, [%r19];
	ld.shared.u32 	%r21, [%r19+4];
	ld.shared.u32 	%r233, [%r19+8];
	ld.shared.u32 	%r234, [%r19+12];
	ld.shared.u32 	%r235, [%r19+16];
	ld.shared.u32 	%r236, [%r19+20];
	ld.shared.u32 	%r237, [%r19+24];
	bar.sync 	0;
	mul.wide.u32 	%rd50, %r1, 4;
	add.s64 	%rd51, %rd2, %rd50;
	ld.global.u32 	%r282, [%rd51];
	shl.b32 	%r238, %r225, 2;
	add.s32 	%r239, %r232, %r238;
	add.s32 	%r23, %r239, 512;
	st.shared.u32 	[%r239+512], %r237;
	bar.sync 	0;
	sub.s32 	%r24, %r237, %r236;
	sub.s32 	%r25, %r236, %r235;
	sub.s32 	%r26, %r235, %r234;
	sub.s32 	%r27, %r234, %r233;
	sub.s32 	%r28, %r233, %r21;
	setp.eq.s32 	%p53, %r225, 0;
	@%p53 bra 	$L__BB10_7;
	ld.shared.u32 	%r282, [%r23+-4];
$L__BB10_7:
	sub.s32 	%r240, %r20, %r282;
	bar.sync 	0;
	st.shared.u32 	[%r19], %r240;
	sub.s32 	%r241, %r21, %r20;
	st.shared.u32 	[%r19+4], %r241;
	st.shared.u32 	[%r19+8], %r28;
	st.shared.u32 	[%r19+12], %r27;
	st.shared.u32 	[%r19+16], %r26;
	st.shared.u32 	[%r19+20], %r25;
	st.shared.u32 	[%r19+24], %r24;
	bar.warp.sync 	-1;
	ld.shared.u32 	%r242, [%r18];
	ld.shared.u32 	%r243, [%r18+128];
	ld.shared.u32 	%r244, [%r18+256];
	ld.shared.u32 	%r245, [%r18+384];
	ld.shared.u32 	%r246, [%r18+512];
	ld.shared.u32 	%r247, [%r18+640];
	ld.shared.u32 	%r248, [%r18+768];
	add.s64 	%rd53, %rd1, %rd49;
	st.global.u32 	[%rd53], %r242;
	st.global.u32 	[%rd53+128], %r243;
	st.global.u32 	[%rd53+256], %r244;
	st.global.u32 	[%rd53+384], %r245;
	st.global.u32 	[%rd53+512], %r246;
	st.global.u32 	[%rd53+640], %r247;
	st.global.u32 	[%rd53+768], %r248;
	bra.uni 	$L__BB10_79;
$L__BB10_8:
	setp.ne.s32 	%p2, %r1, 0;
	@%p2 bra 	$L__BB10_43;
	mul.wide.u32 	%rd29, %r2, 4;
	add.s64 	%rd28, %rd9, %rd29;
	// begin inline asm
	ld.ca.u32 %r289, [%rd28];
	// end inline asm
	mov.u32 	%r32, %tid.x;
	and.b32  	%r189, %r32, 31;
	and.b32  	%r190, %r32, 992;
	mul.lo.s32 	%r191, %r190, 7;
	or.b32  	%r33, %r191, %r189;
	setp.ge.s32 	%p27, %r33, %r3;
	mov.u32 	%r283, %r289;
	@%p27 bra 	$L__BB10_11;
	mul.wide.u32 	%rd31, %r33, 4;
	add.s64 	%rd30, %rd28, %rd31;
	// begin inline asm
	ld.ca.u32 %r283, [%rd30];
	// end inline asm
$L__BB10_11:
	add.s32 	%r36, %r33, 32;
	setp.ge.s32 	%p28, %r36, %r3;
	shl.b32 	%r193, %r33, 2;
	cvt.u64.u32 	%rd32, %r193;
	add.s64 	%rd4, %rd28, %rd32;
	mov.u32 	%r284, %r289;
	@%p28 bra 	$L__BB10_13;
	add.s64 	%rd33, %rd4, 128;
	// begin inline asm
	ld.ca.u32 %r284, [%rd33];
	// end inline asm
$L__BB10_13:
	add.s32 	%r39, %r33, 64;
	setp.ge.s32 	%p29, %r39, %r3;
	mov.u32 	%r285, %r289;
	@%p29 bra 	$L__BB10_15;
	add.s64 	%rd34, %rd4, 256;
	// begin inline asm
	ld.ca.u32 %r285, [%rd34];
	// end inline asm
$L__BB10_15:
	add.s32 	%r42, %r33, 96;
	setp.ge.s32 	%p30, %r42, %r3;
	mov.u32 	%r286, %r289;
	@%p30 bra 	$L__BB10_17;
	add.s64 	%rd35, %rd4, 384;
	// begin inline asm
	ld.ca.u32 %r286, [%rd35];
	// end inline asm
$L__BB10_17:
	add.s32 	%r45, %r33, 128;
	setp.ge.s32 	%p31, %r45, %r3;
	mov.u32 	%r287, %r289;
	@%p31 bra 	$L__BB10_19;
	add.s64 	%rd36, %rd4, 512;
	// begin inline asm
	ld.ca.u32 %r287, [%rd36];
	// end inline asm
$L__BB10_19:
	add.s32 	%r48, %r33, 160;
	setp.ge.s32 	%p32, %r48, %r3;
	mov.u32 	%r288, %r289;
	@%p32 bra 	$L__BB10_21;
	add.s64 	%rd37, %rd4, 640;
	// begin inline asm
	ld.ca.u32 %r288, [%rd37];
	// end inline asm
$L__BB10_21:
	add.s32 	%r51, %r33, 192;
	setp.ge.s32 	%p33, %r51, %r3;
	@%p33 bra 	$L__BB10_23;
	add.s64 	%rd38, %rd4, 768;
	// begin inline asm
	ld.ca.u32 %r289, [%rd38];
	// end inline asm
$L__BB10_23:
	// begin inline asm
	mov.u32 %r200, %laneid;
	// end inline asm
	shr.u32 	%r201, %r32, 5;
	mad.lo.s32 	%r202, %r201, 224, %r200;
	shl.b32 	%r203, %r202, 2;
	mov.u32 	%r204, _ZZN3cub18CUB_300001_SM_10006detail19adjacent_difference40DeviceAdjacentDifferenceDifferenceKernelINS2_10policy_hubIPiLb1EE9Policy500ES5_S5_N4cuda3std3__45minusIiEEiiLb1ELb1EEEvT0_PT4_T1_T2_T3_E7storage;
	add.s32 	%r54, %r204, %r203;
	st.shared.u32 	[%r54], %r283;
	st.shared.u32 	[%r54+128], %r284;
	st.shared.u32 	[%r54+256], %r285;
	st.shared.u32 	[%r54+384], %r286;
	st.shared.u32 	[%r54+512], %r287;
	st.shared.u32 	[%r54+640], %r288;
	st.shared.u32 	[%r54+768], %r289;
	bar.warp.sync 	-1;
	mad.lo.s32 	%r55, %r200, 24, %r54;
	ld.shared.u32 	%r296, [%r55];
	ld.shared.u32 	%r57, [%r55+4];
	ld.shared.u32 	%r58, [%r55+8];
	ld.shared.u32 	%r59, [%r55+12];
	ld.shared.u32 	%r60, [%r55+16];
	ld.shared.u32 	%r61, [%r55+20];
	ld.shared.u32 	%r62, [%r55+24];
	bar.sync 	0;
	shl.b32 	%r205, %r32, 2;
	add.s32 	%r206, %r204, %r205;
	add.s32 	%r63, %r206, 512;
	st.shared.u32 	[%r206+512], %r62;
	bar.sync 	0;
	mul.lo.s32 	%r64, %r32, 7;
	add.s32 	%r207, %r64, 7;
	setp.le.u32 	%p34, %r207, %r3;
	mov.u32 	%r290, %r61;
	mov.u32 	%r291, %r60;
	mov.u32 	%r292, %r59;
	mov.u32 	%r293, %r58;
	mov.u32 	%r294, %r57;
	mov.u32 	%r295, %r296;
	@%p34 bra 	$L__BB10_25;
	add.s32 	%r208, %r64, 6;
	setp.lt.u32 	%p35, %r208, %r3;
	selp.b32 	%r290, %r61, 0, %p35;
	add.s32 	%r209, %r64, 5;
	setp.lt.u32 	%p36, %r209, %r3;
	selp.b32 	%r291, %r60, 0, %p36;
	add.s32 	%r210, %r64, 4;
	setp.lt.u32 	%p37, %r210, %r3;
	selp.b32 	%r292, %r59, 0, %p37;
	add.s32 	%r211, %r64, 3;
	setp.lt.u32 	%p38, %r211, %r3;
	selp.b32 	%r293, %r58, 0, %p38;
	add.s32 	%r212, %r64, 2;
	setp.lt.u32 	%p39, %r212, %r3;
	selp.b32 	%r294, %r57, 0, %p39;
	add.s32 	%r213, %r64, 1;
	setp.lt.u32 	%p40, %r213, %r3;
	selp.b32 	%r295, %r296, 0, %p40;
$L__BB10_25:
	sub.s32 	%r77, %r57, %r295;
	sub.s32 	%r78, %r58, %r294;
	sub.s32 	%r79, %r59, %r293;
	sub.s32 	%r80, %r60, %r292;
	sub.s32 	%r81, %r61, %r291;
	sub.s32 	%r82, %r62, %r290;
	setp.eq.s32 	%p41, %r32, 0;
	setp.le.u32 	%p42, %r3, %r64;
	or.pred  	%p43, %p41, %p42;
	@%p43 bra 	$L__BB10_27;
	ld.shared.u32 	%r214, [%r63+-4];
	sub.s32 	%r296, %r296, %r214;
$L__BB10_27:
	bar.sync 	0;
	st.shared.u32 	[%r55], %r296;
	st.shared.u32 	[%r55+4], %r77;
	st.shared.u32 	[%r55+8], %r78;
	st.shared.u32 	[%r55+12], %r79;
	st.shared.u32 	[%r55+16], %r80;
	st.shared.u32 	[%r55+20], %r81;
	st.shared.u32 	[%r55+24], %r82;
	bar.warp.sync 	-1;
	ld.shared.u32 	%r85, [%r54];
	ld.shared.u32 	%r86, [%r54+128];
	ld.shared.u32 	%r87, [%r54+256];
	ld.shared.u32 	%r88, [%r54+384];
	ld.shared.u32 	%r89, [%r54+512];
	ld.shared.u32 	%r90, [%r54+640];
	ld.shared.u32 	%r91, [%r54+768];
	setp.ne.s32 	%p44, %r32, 0;
	@%p44 bra 	$L__BB10_29;
	st.volatile.shared.u32 	[_ZZN3cub18CUB_300001_SM_10006detail19adjacent_difference40DeviceAdjacentDifferenceDifferenceKernelINS2_10policy_hubIPiLb1EE9Policy500ES5_S5_N4cuda3std3__45minusIiEEiiLb1ELb1EEEvT0_PT4_T1_T2_T3_E7storage+3584], %r3;
$L__BB10_29:
	bar.sync 	0;
	ld.volatile.shared.u32 	%r92, [_ZZN3cub18CUB_300001_SM_10006detail19adjacent_difference40DeviceAdjacentDifferenceDifferenceKernelINS2_10policy_hubIPiLb1EE9Policy500ES5_S5_N4cuda3std3__45minusIiEEiiLb1ELb1EEEvT0_PT4_T1_T2_T3_E7storage+3584];
	setp.ge.s32 	%p45, %r33, %r92;
	@%p45 bra 	$L__BB10_31;
	add.s32 	%r215, %r33, %r2;
	mul.wide.u32 	%rd39, %r215, 4;
	add.s64 	%rd40, %rd1, %rd39;
	st.global.u32 	[%rd40], %r85;
$L__BB10_31:
	setp.ge.s32 	%p46, %r36, %r92;
	add.s32 	%r216, %r33, %r2;
	mul.wide.u32 	%rd41, %r216, 4;
	add.s64 	%rd5, %rd1, %rd41;
	@%p46 bra 	$L__BB10_33;
	st.global.u32 	[%rd5+128], %r86;
$L__BB10_33:
	setp.ge.s32 	%p47, %r39, %r92;
	@%p47 bra 	$L__BB10_35;
	st.global.u32 	[%rd5+256], %r87;
$L__BB10_35:
	setp.ge.s32 	%p48, %r42, %r92;
	@%p48 bra 	$L__BB10_37;
	st.global.u32 	[%rd5+384], %r88;
$L__BB10_37:
	setp.ge.s32 	%p49, %r45, %r92;
	@%p49 bra 	$L__BB10_39;
	st.global.u32 	[%rd5+512], %r89;
$L__BB10_39:
	setp.ge.s32 	%p50, %r48, %r92;
	@%p50 bra 	$L__BB10_41;
	st.global.u32 	[%rd5+640], %r90;
$L__BB10_41:
	setp.ge.s32 	%p51, %r51, %r92;
	@%p51 bra 	$L__BB10_79;
	st.global.u32 	[%rd5+768], %r91;
	bra.uni 	$L__BB10_79;
$L__BB10_43:
	mul.wide.u32 	%rd13, %r2, 4;
	add.s64 	%rd12, %rd9, %rd13;
	// begin inline asm
	ld.ca.u32 %r303, [%rd12];
	// end inline asm
	mov.u32 	%r94, %tid.x;
	and.b32  	%r159, %r94, 31;
	and.b32  	%r160, %r94, 992;
	mul.lo.s32 	%r161, %r160, 7;
	or.b32  	%r95, %r161, %r159;
	setp.ge.s32 	%p3, %r95, %r3;
	mov.u32 	%r297, %r303;
	@%p3 bra 	$L__BB10_45;
	add.s32 	%r163, %r95, %r2;
	mul.wide.u32 	%rd15, %r163, 4;
	add.s64 	%rd14, %rd9, %rd15;
	// begin inline asm
	ld.ca.u32 %r297, [%rd14];
	// end inline asm
$L__BB10_45:
	add.s32 	%r98, %r95, 32;
	setp.ge.s32 	%p4, %r98, %r3;
	shl.b32 	%r164, %r95, 2;
	cvt.u64.u32 	%rd16, %r164;
	add.s64 	%rd7, %rd12, %rd16;
	mov.u32 	%r298, %r303;
	@%p4 bra 	$L__BB10_47;
	add.s64 	%rd17, %rd7, 128;
	// begin inline asm
	ld.ca.u32 %r298, [%rd17];
	// end inline asm
$L__BB10_47:
	add.s32 	%r101, %r95, 64;
	setp.ge.s32 	%p5, %r101, %r3;
	mov.u32 	%r299, %r303;
	@%p5 bra 	$L__BB10_49;
	add.s64 	%rd18, %rd7, 256;
	// begin inline asm
	ld.ca.u32 %r299, [%rd18];
	// end inline asm
$L__BB10_49:
	add.s32 	%r104, %r95, 96;
	setp.ge.s32 	%p6, %r104, %r3;
	mov.u32 	%r300, %r303;
	@%p6 bra 	$L__BB10_51;
	add.s64 	%rd19, %rd7, 384;
	// begin inline asm
	ld.ca.u32 %r300, [%rd19];
	// end inline asm
$L__BB10_51:
	add.s32 	%r107, %r95, 128;
	setp.ge.s32 	%p7, %r107, %r3;
	mov.u32 	%r301, %r303;
	@%p7 bra 	$L__BB10_53;
	add.s64 	%rd20, %rd7, 512;
	// begin inline asm
	ld.ca.u32 %r301, [%rd20];
	// end inline asm
$L__BB10_53:
	add.s32 	%r110, %r95, 160;
	setp.ge.s32 	%p8, %r110, %r3;
	mov.u32 	%r302, %r303;
	@%p8 bra 	$L__BB10_55;
	add.s64 	%rd21, %rd7, 640;
	// begin inline asm
	ld.ca.u32 %r302, [%rd21];
	// end inline asm
$L__BB10_55:
	add.s32 	%r113, %r95, 192;
	setp.ge.s32 	%p9, %r113, %r3;
	@%p9 bra 	$L__BB10_57;
	add.s64 	%rd22, %rd7, 768;
	// begin inline asm
	ld.ca.u32 %r303, [%rd22];
	// end inline asm
$L__BB10_57:
	// begin inline asm
	mov.u32 %r171, %laneid;
	// end inline asm
	shr.u32 	%r172, %r94, 5;
	mad.lo.s32 	%r173, %r172, 224, %r171;
	shl.b32 	%r174, %r173, 2;
	mov.u32 	%r175, _ZZN3cub18CUB_300001_SM_10006detail19adjacent_difference40DeviceAdjacentDifferenceDifferenceKernelINS2_10policy_hubIPiLb1EE9Policy500ES5_S5_N4cuda3std3__45minusIiEEiiLb1ELb1EEEvT0_PT4_T1_T2_T3_E7storage;
	add.s32 	%r116, %r175, %r174;
	st.shared.u32 	[%r116], %r297;
	st.shared.u32 	[%r116+128], %r298;
	st.shared.u32 	[%r116+256], %r299;
	st.shared.u32 	[%r116+384], %r300;
	st.shared.u32 	[%r116+512], %r301;
	st.shared.u32 	[%r116+640], %r302;
	st.shared.u32 	[%r116+768], %r303;
	bar.warp.sync 	-1;
	mad.lo.s32 	%r117, %r171, 24, %r116;
	ld.shared.u32 	%r310, [%r117];
	ld.shared.u32 	%r119, [%r117+4];
	ld.shared.u32 	%r120, [%r117+8];
	ld.shared.u32 	%r121, [%r117+12];
	ld.shared.u32 	%r122, [%r117+16];
	ld.shared.u32 	%r123, [%r117+20];
	ld.shared.u32 	%r124, [%r117+24];
	bar.sync 	0;
	mul.wide.u32 	%rd23, %r1, 4;
	add.s64 	%rd24, %rd2, %rd23;
	ld.global.u32 	%r125, [%rd24];
	shl.b32 	%r176, %r94, 2;
	add.s32 	%r177, %r175, %r176;
	add.s32 	%r126, %r177, 512;
	st.shared.u32 	[%r177+512], %r124;
	bar.sync 	0;
	mul.lo.s32 	%r127, %r94, 7;
	add.s32 	%r178, %r127, 7;
	setp.le.u32 	%p10, %r178, %r3;
	mov.u32 	%r304, %r310;
	mov.u32 	%r305, %r119;
	mov.u32 	%r306, %r120;
	mov.u32 	%r307, %r121;
	mov.u32 	%r308, %r122;
	mov.u32 	%r309, %r123;
	@%p10 bra 	$L__BB10_59;
	add.s32 	%r179, %r127, 6;
	setp.lt.u32 	%p11, %r179, %r3;
	selp.b32 	%r309, %r123, 0, %p11;
	add.s32 	%r180, %r127, 5;
	setp.lt.u32 	%p12, %r180, %r3;
	selp.b32 	%r308, %r122, 0, %p12;
	add.s32 	%r181, %r127, 4;
	setp.lt.u32 	%p13, %r181, %r3;
	selp.b32 	%r307, %r121, 0, %p13;
	add.s32 	%r182, %r127, 3;
	setp.lt.u32 	%p14, %r182, %r3;
	selp.b32 	%r306, %r120, 0, %p14;
	add.s32 	%r183, %r127, 2;
	setp.lt.u32 	%p15, %r183, %r3;
	selp.b32 	%r305, %r119, 0, %p15;
	add.s32 	%r184, %r127, 1;
	setp.lt.u32 	%p16, %r184, %r3;
	selp.b32 	%r304, %r310, 0, %p16;
$L__BB10_59:
	sub.s32 	%r140, %r124, %r309;
	sub.s32 	%r141, %r123, %r308;
	sub.s32 	%r142, %r122, %r307;
	sub.s32 	%r143, %r121, %r306;
	sub.s32 	%r144, %r120, %r305;
	sub.s32 	%r145, %r119, %r304;
	setp.le.u32 	%p17, %r3, %r127;
	@%p17 bra 	$L__BB10_63;
	setp.ne.s32 	%p18, %r94, 0;
	@%p18 bra 	$L__BB10_62;
	sub.s32 	%r310, %r310, %r125;
	bra.uni 	$L__BB10_63;
$L__BB10_62:
	ld.shared.u32 	%r185, [%r126+-4];
	sub.s32 	%r310, %r310, %r185;
$L__BB10_63:
	bar.sync 	0;
	st.shared.u32 	[%r117], %r310;
	st.shared.u32 	[%r117+4], %r145;
	st.shared.u32 	[%r117+8], %r144;
	st.shared.u32 	[%r117+12], %r143;
	st.shared.u32 	[%r117+16], %r142;
	st.shared.u32 	[%r117+20], %r141;
	st.shared.u32 	[%r117+24], %r140;
	bar.warp.sync 	-1;
	ld.shared.u32 	%r149, [%r116];
	ld.shared.u32 	%r150, [%r116+128];
	ld.shared.u32 	%r151, [%r116+256];
	ld.shared.u32 	%r152, [%r116+384];
	ld.shared.u32 	%r153, [%r116+512];
	ld.shared.u32 	%r154, [%r116+640];
	ld.shared.u32 	%r155, [%r116+768];
	setp.ne.s32 	%p19, %r94, 0;
	@%p19 bra 	$L__BB10_65;
	st.volatile.shared.u32 	[_ZZN3cub18CUB_300001_SM_10006detail19adjacent_difference40DeviceAdjacentDifferenceDifferenceKernelINS2_10policy_hubIPiLb1EE9Policy500ES5_S5_N4cuda3std3__45minusIiEEiiLb1ELb1EEEvT0_PT4_T1_T2_T3_E7storage+3584], %r3;
$L__BB10_65:
	bar.sync 	0;
	ld.volatile.shared.u32 	%r156, [_ZZN3cub18CUB_300001_SM_10006detail19adjacent_difference40DeviceAdjacentDifferenceDifferenceKernelINS2_10policy_hubIPiLb1EE9Policy500ES5_S5_N4cuda3std3__45minusIiEEiiLb1ELb1EEEvT0_PT4_T1_T2_T3_E7storage+3584];
	setp.ge.s32 	%p20, %r95, %r156;
	@%p20 bra 	$L__BB10_67;
	add.s32 	%r186, %r95, %r2;
	mul.wide.u32 	%rd25, %r186, 4;
	add.s64 	%rd26, %rd1, %rd25;
	st.global.u32 	[%rd26], %r149;
$L__BB10_67:
	setp.ge.s32 	%p21, %r98, %r156;
	add.s32 	%r187, %r95, %r2;
	mul.wide.u32 	%rd27, %r187, 4;
	add.s64 	%rd8, %rd1, %rd27;
	@%p21 bra 	$L__BB10_69;
	st.global.u32 	[%rd8+128], %r150;
$L__BB10_69:
	setp.ge.s32 	%p22, %r101, %r156;
	@%p22 bra 	$L__BB10_71;
	st.global.u32 	[%rd8+256], %r151;
$L__BB10_71:
	setp.ge.s32 	%p23, %r104, %r156;
	@%p23 bra 	$L__BB10_73;
	st.global.u32 	[%rd8+384], %r152;
$L__BB10_73:
	setp.ge.s32 	%p24, %r107, %r156;
	@%p24 bra 	$L__BB10_75;
	st.global.u32 	[%rd8+512], %r153;
$L__BB10_75:
	setp.ge.s32 	%p25, %r110, %r156;
	@%p25 bra 	$L__BB10_77;
	st.global.u32 	[%rd8+640], %r154;
$L__BB10_77:
	setp.ge.s32 	%p26, %r113, %r156;
	@%p26 bra 	$L__BB10_79;
	st.global.u32 	[%rd8+768], %r155;
$L__BB10_79:
	ret;

}
	// .globl	_ZN3cub18CUB_300001_SM_10006detail19adjacent_difference34DeviceAdjacentDifferenceInitKernelINS2_19AgentDifferenceInitIPiilLb1EEES5_ilEEvT0_PT1_T2_i
.visible .entry _ZN3cub18CUB_300001_SM_10006detail19adjacent_difference34DeviceAdjacentDifferenceInitKernelINS2_19AgentDifferenceInitIPiilLb1EEES5_ilEEvT0_PT1_T2_i(
	.param .u64 .ptr .align 1 _ZN3cub18CUB_300001_SM_10006detail19adjacent_difference34DeviceAdjacentDifferenceInitKernelINS2_19AgentDifferenceInitIPiilLb1EEES5_ilEEvT0_PT1_T2_i_param_0,
	.param .u64 .ptr .align 1 _ZN3cub18CUB_300001_SM_10006detail19adjacent_difference34DeviceAdjacentDifferenceInitKernelINS2_19AgentDifferenceInitIPiilLb1EEES5_ilEEvT0_PT1_T2_i_param_1,
	.param .u64 _ZN3cub18CUB_300001_SM_10006detail19adjacent_difference34DeviceAdjacentDifferenceInitKernelINS2_19AgentDifferenceInitIPiilLb1EEES5_ilEEvT0_PT1_T2_i_param_2,
	.param .u32 _ZN3cub18CUB_300001_SM_10006detail19adjacent_difference34DeviceAdjacentDifferenceInitKernelINS2_19AgentDifferenceInitIPiilLb1EEES5_ilEEvT0_PT1_T2_i_param_3
)
{
	.reg .pred 	%p<4>;
	.reg .b32 	%r<7>;
	.reg .b64 	%rd<12>;

	ld.param.u64 	%rd3, [_ZN3cub18CUB_300001_SM_10006detail19adjacent_difference34DeviceAdjacentDifferenceInitKernelINS2_19AgentDifferenceInitIPiilLb1EEES5_ilEEvT0_PT1_T2_i_param_0];
	ld.param.u64 	%rd4, [_ZN3cub18CUB_300001_SM_10006detail19adjacent_difference34DeviceAdjacentDifferenceInitKernelINS2_19AgentDifferenceInitIPiilLb1EEES5_ilEEvT0_PT1_T2_i_param_1];
	ld.param.u64 	%rd5, [_ZN3cub18CUB_300001_SM_10006detail19adjacent_difference34DeviceAdjacentDifferenceInitKernelINS2_19AgentDifferenceInitIPiilLb1EEES5_ilEEvT0_PT1_T2_i_param_2];
	ld.param.u32 	%r1, [_ZN3cub18CUB_300001_SM_10006detail19adjacent_difference34DeviceAdjacentDifferenceInitKernelINS2_19AgentDifferenceInitIPiilLb1EEES5_ilEEvT0_PT1_T2_i_param_3];
	mov.u32 	%r2, %ctaid.x;
	mov.u32 	%r3, %ntid.x;
	mov.u32 	%r4, %tid.x;
	mad.lo.s32 	%r5, %r2, %r3, %r4;
	cvt.s64.s32 	%rd1, %r5;
	mul.wide.s32 	%rd2, %r1, %r5;
	setp.lt.s64 	%p1, %rd2, 1;
	setp.le.s64 	%p2, %rd5, %rd1;
	or.pred  	%p3, %p2, %p1;
	@%p3 bra 	$L__BB11_2;
	cvta.to.global.u64 	%rd6, %rd3;
	cvta.to.global.u64 	%rd7, %rd4;
	shl.b64 	%rd8, %rd2, 2;
	add.s64 	%rd9, %rd6, %rd8;
	ld.global.u32 	%r6, [%rd9+-4];
	shl.b64 	%rd10, %rd1, 2;
	add.s64 	%rd11, %rd7, %rd10;
	st.global.u32 	[%rd11], %r6;
$L__BB11_2:
	ret;

}
	// .globl	_ZN3cub18CUB_300001_SM_10006detail19adjacent_difference40DeviceAdjacentDifferenceDifferenceKernelINS2_10policy_hubIPiLb1EE9Policy500ES5_S5_N4cuda3std3__45minusIiEEliLb1ELb1EEEvT0_PT4_T1_T2_T3_
.visible .entry _ZN3cub18CUB_300001_SM_10006detail19adjacent_difference40DeviceAdjacentDifferenceDifferenceKernelINS2_10policy_hubIPiLb1EE9Policy500ES5_S5_N4cuda3std3__45minusIiEEliLb1ELb1EEEvT0_PT4_T1_T2_T3_(
	.param .u64 .ptr .align 1 _ZN3cub18CUB_300001_SM_10006detail19adjacent_difference40DeviceAdjacentDifferenceDifferenceKernelINS2_10policy_hubIPiLb1EE9Policy500ES5_S5_N4cuda3std3__45minusIiEEliLb1ELb1EEEvT0_PT4_T1_T2_T3__param_0,
	.param .u64 .ptr .align 1 _ZN3cub18CUB_300001_SM_10006detail19adjacent_difference40DeviceAdjacentDifferenceDifferenceKernelINS2_10policy_hubIPiLb1EE9Policy500ES5_S5_N4cuda3std3__45minusIiEEliLb1ELb1EEEvT0_PT4_T1_T2_T3__param_1,
	.param .u64 .ptr .align 1 _ZN3cub18CUB_300001_SM_10006detail19adjacent_difference40DeviceAdjacentDifferenceDifferenceKernelINS2_10policy_hubIPiLb1EE9Policy500ES5_S5_N4cuda3std3__45minusIiEEliLb1ELb1EEEvT0_PT4_T1_T2_T3__param_2,
	.param .align 1 .b8 _ZN3cub18CUB_300001_SM_10006detail19adjacent_difference40DeviceAdjacentDifferenceDifferenceKernelINS2_10policy_hubIPiLb1EE9Policy500ES5_S5_N4cuda3std3__45minusIiEEliLb1ELb1EEEvT0_PT4_T1_T2_T3__param_3[1],
	.param .u64 _ZN3cub18CUB_300001_SM_10006detail19adjacent_difference40DeviceAdjacentDifferenceDifferenceKernelINS2_10policy_hubIPiLb1EE9Policy500ES5_S5_N4cuda3std3__45minusIiEEliLb1ELb1EEEvT0_PT4_T1_T2_T3__param_4
)
{
	.reg .pred 	%p<55>;
	.reg .b32 	%r<304>;
	.reg .b64 	%rd<67>;
	// demoted variable
	.shared .align 16 .b8 _ZZN3cub18CUB_300001_SM_10006detail19adjacent_difference40DeviceAdjacentDifferenceDifferenceKernelINS2_10policy_hubIPiLb1EE9Policy500ES5_S5_N4cuda3std3__45minusIiEEliLb1ELb1EEEvT0_PT4_T1_T2_T3_E7storage[3600];
	ld.param.u64 	%rd11, [_ZN3cub18CUB_300001_SM_10006detail19adjacent_difference40DeviceAdjacentDifferenceDifferenceKernelINS2_10policy_hubIPiLb1EE9Policy500ES5_S5_N4cuda3std3__45minusIiEEliLb1ELb1EEEvT0_PT4_T1_T2_T3__param_0];
	ld.param.u64 	%rd12, [_ZN3cub18CUB_300001_SM_10006detail19adjacent_difference40DeviceAdjacentDifferenceDifferenceKernelINS2_10policy_hubIPiLb1EE9Policy500ES5_S5_N4cuda3std3__45minusIiEEliLb1ELb1EEEvT0_PT4_T1_T2_T3__param_1];
	ld.param.u64 	%rd13, [_ZN3cub18CUB_300001_SM_10006detail19adjacent_difference40DeviceAdjacentDifferenceDifferenceKernelINS2_10policy_hubIPiLb1EE9Policy500ES5_S5_N4cuda3std3__45minusIiEEliLb1ELb1EEEvT0_PT4_T1_T2_T3__param_2];
	ld.param.u64 	%rd14, [_ZN3cub18CUB_300001_SM_10006detail19adjacent_difference40DeviceAdjacentDifferenceDifferenceKernelINS2_10policy_hubIPiLb1EE9Policy500ES5_S5_N4cuda3std3__45minusIiEEliLb1ELb1EEEvT0_PT4_T1_T2_T3__param_4];
	cvta.to.global.u64 	%rd1, %rd13;
	cvta.to.global.u64 	%rd2, %rd12;
	mov.u32 	%r1, %ctaid.x;
	mul.wide.u32 	%rd3, %r1, 896;
	sub.s64 	%rd4, %rd14, %rd3;
	setp.lt.s64 	%p1, %rd4, 897;
	@%p1 bra 	$L__BB12_8;
	setp.ne.s32 	%p52, %r1, 0;
	@%p52 bra 	$L__BB12_5;
	mov.u32 	%r249, %tid.x;
	and.b32  	%r250, %r249, 31;
	and.b32  	%r251, %r249, 992;
	mul.lo.s32 	%r252, %r251, 7;
	or.b32  	%r253, %r252, %r250;
	cvt.u64.u32 	%rd63, %r253;
	add.s64 	%rd5, %rd3, %rd63;
	shl.b64 	%rd64, %rd5, 2;
	add.s64 	%rd56, %rd11, %rd64;
	// begin inline asm
	ld.ca.u32 %r241, [%rd56];
	// end inline asm
	add.s64 	%rd57, %rd56, 128;
	// begin inline asm
	ld.ca.u32 %r242, [%rd57];
	// end inline asm
	add.s64 	%rd58, %rd56, 256;
	// begin inline asm
	ld.ca.u32 %r243, [%rd58];
	// end inline asm
	add.s64 	%rd59, %rd56, 384;
	// begin inline asm
	ld.ca.u32 %r244, [%rd59];
	// end inline asm
	add.s64 	%rd60, %rd56, 512;
	// begin inline asm
	ld.ca.u32 %r245, [%rd60];
	// end inline asm
	add.s64 	%rd61, %rd56, 640;
	// begin inline asm
	ld.ca.u32 %r246, [%rd61];
	// end inline asm
	add.s64 	%rd62, %rd56, 768;
	// begin inline asm
	ld.ca.u32 %r247, [%rd62];
	// end inline asm
	// begin inline asm
	mov.u32 %r248, %laneid;
	// end inline asm
	shr.u32 	%r254, %r249, 5;
	mad.lo.s32 	%r255, %r254, 224, %r248;
	shl.b32 	%r256, %r255, 2;
	mov.u32 	%r257, _ZZN3cub18CUB_300001_SM_10006detail19adjacent_difference40DeviceAdjacentDifferenceDifferenceKernelINS2_10policy_hubIPiLb1EE9Policy500ES5_S5_N4cuda3std3__45minusIiEEliLb1ELb1EEEvT0_PT4_T1_T2_T3_E7storage;
	add.s32 	%r2, %r257, %r256;
	st.shared.u32 	[%r2], %r241;
	st.shared.u32 	[%r2+128], %r242;
	st.shared.u32 	[%r2+256], %r243;
	st.shared.u32 	[%r2+384], %r244;
	st.shared.u32 	[%r2+512], %r245;
	st.shared.u32 	[%r2+640], %r246;
	st.shared.u32 	[%r2+768], %r247;
	bar.warp.sync 	-1;
	mad.lo.s32 	%r3, %r248, 24, %r2;
	ld.shared.u32 	%r4, [%r3];
	ld.shared.u32 	%r5, [%r3+4];
	ld.shared.u32 	%r258, [%r3+8];
	ld.shared.u32 	%r259, [%r3+12];
	ld.shared.u32 	%r260, [%r3+16];
	ld.shared.u32 	%r261, [%r3+20];
	ld.shared.u32 	%r262, [%r3+24];
	bar.sync 	0;
	shl.b32 	%r263, %r249, 2;
	add.s32 	%r264, %r257, %r263;
	add.s32 	%r6, %r264, 512;
	st.shared.u32 	[%r264+512], %r262;
	bar.sync 	0;
	sub.s32 	%r7, %r262, %r261;
	sub.s32 	%r8, %r261, %r260;
	sub.s32 	%r9, %r260, %r259;
	sub.s32 	%r10, %r259, %r258;
	sub.s32 	%r11, %r258, %r5;
	setp.eq.s32 	%p54, %r249, 0;
	mov.u32 	%r274, %r4;
	@%p54 bra 	$L__BB12_4;
	ld.shared.u32 	%r265, [%r6+-4];
	sub.s32 	%r274, %r4, %r265;
$L__BB12_4:
	bar.sync 	0;
	st.shared.u32 	[%r3], %r274;
	sub.s32 	%r266, %r5, %r4;
	st.shared.u32 	[%r3+4], %r266;
	st.shared.u32 	[%r3+8], %r11;
	st.shared.u32 	[%r3+12], %r10;
	st.shared.u32 	[%r3+16], %r9;
	st.shared.u32 	[%r3+20], %r8;
	st.shared.u32 	[%r3+24], %r7;
	bar.warp.sync 	-1;
	ld.shared.u32 	%r267, [%r2];
	ld.shared.u32 	%r268, [%r2+128];
	ld.shared.u32 	%r269, [%r2+256];
	ld.shared.u32 	%r270, [%r2+384];
	ld.shared.u32 	%r271, [%r2+512];
	ld.shared.u32 	%r272, [%r2+640];
	ld.shared.u32 	%r273, [%r2+768];
	add.s64 	%rd66, %rd1, %rd64;
	st.global.u32 	[%rd66], %r267;
	st.global.u32 	[%rd66+128], %r268;
	st.global.u32 	[%rd66+256], %r269;
	st.global.u32 	[%rd66+384], %r270;
	st.global.u32 	[%rd66+512], %r271;
	st.global.u32 	[%rd66+640], %r272;
	st.global.u32 	[%rd66+768], %r273;
	bra.uni 	$L__BB12_79;
$L__BB12_5:
	mov.u32 	%r216, %tid.x;
	and.b32  	%r217, %r216, 31;
	and.b32  	%r218, %r216, 992;
	mul.lo.s32 	%r219, %r218, 7;
	or.b32  	%r220, %r219, %r217;
	cvt.u64.u32 	%rd50, %r220;
	add.s64 	%rd6, %rd3, %rd50;
	shl.b64 	%rd51, %rd6, 2;
	add.s64 	%rd43, %rd11, %rd51;
	// begin inline asm
	ld.ca.u32 %r208, [%rd43];
	// end inline asm
	add.s64 	%rd44, %rd43, 128;
	// begin inline asm
	ld.ca.u32 %r209, [%rd44];
	// end inline asm
	add.s64 	%rd45, %rd43, 256;
	// begin inline asm
	ld.ca.u32 %r210, [%rd45];
	// end inline asm
	add.s64 	%rd46, %rd43, 384;
	// begin inline asm
	ld.ca.u32 %r211, [%rd46];
	// end inline asm
	add.s64 	%rd47, %rd43, 512;
	// begin inline asm
	ld.ca.u32 %r212, [%rd47];
	// end inline asm
	add.s64 	%rd48, %rd43, 640;
	// begin inline asm
	ld.ca.u32 %r213, [%rd48];
	// end inline asm
	add.s64 	%rd49, %rd43, 768;
	// begin inline asm
	ld.ca.u32 %r214, [%rd49];
	// end inline asm
	// begin inline asm
	mov.u32 %r215, %laneid;
	// end inline asm
	shr.u32 	%r221, %r216, 5;
	mad.lo.s32 	%r222, %r221, 224, %r215;
	shl.b32 	%r223, %r222, 2;
	mov.u32 	%r224, _ZZN3cub18CUB_300001_SM_10006detail19adjacent_difference40DeviceAdjacentDifferenceDifferenceKernelINS2_10policy_hubIPiLb1EE9Policy500ES5_S5_N4cuda3std3__45minusIiEEliLb1ELb1EEEvT0_PT4_T1_T2_T3_E7storage;
	add.s32 	%r14, %r224, %r223;
	st.shared.u32 	[%r14], %r208;
	st.shared.u32 	[%r14+128], %r209;
	st.shared.u32 	[%r14+256], %r210;
	st.shared.u32 	[%r14+384], %r211;
	st.shared.u32 	[%r14+512], %r212;
	st.shared.u32 	[%r14+640], %r213;
	st.shared.u32 	[%r14+768], %r214;
	bar.warp.sync 	-1;
	mad.lo.s32 	%r15, %r215, 24, %r14;
	ld.shared.u32 	%r16, [%r15];
	ld.shared.u32 	%r17, [%r15+4];
	ld.shared.u32 	%r225, [%r15+8];
	ld.shared.u32 	%r226, [%r15+12];
	ld.shared.u32 	%r227, [%r15+16];
	ld.shared.u32 	%r228, [%r15+20];
	ld.shared.u32 	%r229, [%r15+24];
	bar.sync 	0;
	mul.wide.u32 	%rd52, %r1, 4;
	add.s64 	%rd53, %rd2, %rd52;
	ld.global.u32 	%r275, [%rd53];
	shl.b32 	%r230, %r216, 2;
	add.s32 	%r231, %r224, %r230;
	add.s32 	%r19, %r231, 512;
	st.shared.u32 	[%r231+512], %r229;
	bar.sync 	0;
	sub.s32 	%r20, %r229, %r228;
	sub.s32 	%r21, %r228, %r227;
	sub.s32 	%r22, %r227, %r226;
	sub.s32 	%r23, %r226, %r225;
	sub.s32 	%r24, %r225, %r17;
	setp.eq.s32 	%p53, %r216, 0;
	@%p53 bra 	$L__BB12_7;
	ld.shared.u32 	%r275, [%r19+-4];
$L__BB12_7:
	sub.s32 	%r232, %r16, %r275;
	bar.sync 	0;
	st.shared.u32 	[%r15], %r232;
	sub.s32 	%r233, %r17, %r16;
	st.shared.u32 	[%r15+4], %r233;
	st.shared.u32 	[%r15+8], %r24;
	st.shared.u32 	[%r15+12], %r23;
	st.shared.u32 	[%r15+16], %r22;
	st.shared.u32 	[%r15+20], %r21;
	st.shared.u32 	[%r15+24], %r20;
	bar.warp.sync 	-1;
	ld.shared.u32 	%r234, [%r14];
	ld.shared.u32 	%r235, [%r14+128];
	ld.shared.u32 	%r236, [%r14+256];
	ld.shared.u32 	%r237, [%r14+384];
	ld.shared.u32 	%r238, [%r14+512];
	ld.shared.u32 	%r239, [%r14+640];
	ld.shared.u32 	%r240, [%r14+768];
	add.s64 	%rd55, %rd1, %rd51;
	st.global.u32 	[%rd55], %r234;
	st.global.u32 	[%rd55+128], %r235;
	st.global.u32 	[%rd55+256], %r236;
	st.global.u32 	[%rd55+384], %r237;
	st.global.u32 	[%rd55+512], %r238;
	st.global.u32 	[%rd55+640], %r239;
	st.global.u32 	[%rd55+768], %r240;
	bra.uni 	$L__BB12_79;
$L__BB12_8:
	cvt.u32.u64 	%r27, %rd4;
	setp.ne.s32 	%p2, %r1, 0;
	@%p2 bra 	$L__BB12_43;
	shl.b64 	%rd31, %rd3, 2;
	add.s64 	%rd30, %rd11, %rd31;
	// begin inline asm
	ld.ca.u32 %r282, [%rd30];
	// end inline asm
	mov.u32 	%r29, %tid.x;
	and.b32  	%r182, %r29, 31;
	and.b32  	%r183, %r29, 992;
	mul.lo.s32 	%r184, %r183, 7;
	or.b32  	%r30, %r184, %r182;
	setp.ge.s32 	%p27, %r30, %r27;
	shl.b32 	%r185, %r30, 2;
	cvt.u64.u32 	%rd32, %r185;
	add.s64 	%rd7, %rd30, %rd32;
	mov.u32 	%r276, %r282;
	@%p27 bra 	$L__BB12_11;
	// begin inline asm
	ld.ca.u32 %r276, [%rd7];
	// end inline asm
$L__BB12_11:
	add.s32 	%r33, %r30, 32;
	setp.ge.s32 	%p28, %r33, %r27;
	mov.u32 	%r277, %r282;
	@%p28 bra 	$L__BB12_13;
	add.s64 	%rd34, %rd7, 128;
	// begin inline asm
	ld.ca.u32 %r277, [%rd34];
	// end inline asm
$L__BB12_13:
	add.s32 	%r36, %r30, 64;
	setp.ge.s32 	%p29, %r36, %r27;
	mov.u32 	%r278, %r282;
	@%p29 bra 	$L__BB12_15;
	add.s64 	%rd35, %rd7, 256;
	// begin inline asm
	ld.ca.u32 %r278, [%rd35];
	// end inline asm
$L__BB12_15:
	add.s32 	%r39, %r30, 96;
	setp.ge.s32 	%p30, %r39, %r27;
	mov.u32 	%r279, %r282;
	@%p30 bra 	$L__BB12_17;
	add.s64 	%rd36, %rd7, 384;
	// begin inline asm
	ld.ca.u32 %r279, [%rd36];
	// end inline asm
$L__BB12_17:
	add.s32 	%r42, %r30, 128;
	setp.ge.s32 	%p31, %r42, %r27;
	mov.u32 	%r280, %r282;
	@%p31 bra 	$L__BB12_19;
	add.s64 	%rd37, %rd7, 512;
	// begin inline asm
	ld.ca.u32 %r280, [%rd37];
	// end inline asm
$L__BB12_19:
	add.s32 	%r45, %r30, 160;
	setp.ge.s32 	%p32, %r45, %r27;
	mov.u32 	%r281, %r282;
	@%p32 bra 	$L__BB12_21;
	add.s64 	%rd38, %rd7, 640;
	// begin inline asm
	ld.ca.u32 %r281, [%rd38];
	// end inline asm
$L__BB12_21:
	add.s32 	%r48, %r30, 192;
	setp.ge.s32 	%p33, %r48, %r27;
	@%p33 bra 	$L__BB12_23;
	add.s64 	%rd39, %rd7, 768;
	// begin inline asm
	ld.ca.u32 %r282, [%rd39];
	// end inline asm
$L__BB12_23:
	// begin inline asm
	mov.u32 %r193, %laneid;
	// end inline asm
	shr.u32 	%r194, %r29, 5;
	mad.lo.s32 	%r195, %r194, 224, %r193;
	shl.b32 	%r196, %r195, 2;
	mov.u32 	%r197, _ZZN3cub18CUB_300001_SM_10006detail19adjacent_difference40DeviceAdjacentDifferenceDifferenceKernelINS2_10policy_hubIPiLb1EE9Policy500ES5_S5_N4cuda3std3__45minusIiEEliLb1ELb1EEEvT0_PT4_T1_T2_T3_E7storage;
	add.s32 	%r51, %r197, %r196;
	st.shared.u32 	[%r51], %r276;
	st.shared.u32 	[%r51+128], %r277;
	st.shared.u32 	[%r51+256], %r278;
	st.shared.u32 	[%r51+384], %r279;
	st.shared.u32 	[%r51+512], %r280;
	st.shared.u32 	[%r51+640], %r281;
	st.shared.u32 	[%r51+768], %r282;
	bar.warp.sync 	-1;
	mad.lo.s32 	%r52, %r193, 24, %r51;
	ld.shared.u32 	%r289, [%r52];
	ld.shared.u32 	%r54, [%r52+4];
	ld.shared.u32 	%r55, [%r52+8];
	ld.shared.u32 	%r56, [%r52+12];
	ld.shared.u32 	%r57, [%r52+16];
	ld.shared.u32 	%r58, [%r52+20];
	ld.shared.u32 	%r59, [%r52+24];
	bar.sync 	0;
	shl.b32 	%r198, %r29, 2;
	add.s32 	%r199, %r197, %r198;
	add.s32 	%r60, %r199, 512;
	st.shared.u32 	[%r199+512], %r59;
	bar.sync 	0;
	mul.lo.s32 	%r61, %r29, 7;
	add.s32 	%r200, %r61, 7;
	setp.le.u32 	%p34, %r200, %r27;
	mov.u32 	%r283, %r58;
	mov.u32 	%r284, %r57;
	mov.u32 	%r285, %r56;
	mov.u32 	%r286, %r55;
	mov.u32 	%r287, %r54;
	mov.u32 	%r288, %r289;
	@%p34 bra 	$L__BB12_25;
	add.s32 	%r201, %r61, 6;
	setp.lt.u32 	%p35, %r201, %r27;
	selp.b32 	%r283, %r58, 0, %p35;
	add.s32 	%r202, %r61, 5;
	setp.lt.u32 	%p36, %r202, %r27;
	selp.b32 	%r284, %r57, 0, %p36;
	add.s32 	%r203, %r61, 4;
	setp.lt.u32 	%p37, %r203, %r27;
	selp.b32 	%r285, %r56, 0, %p37;
	add.s32 	%r204, %r61, 3;
	setp.lt.u32 	%p38, %r204, %r27;
	selp.b32 	%r286, %r55, 0, %p38;
	add.s32 	%r205, %r61, 2;
	setp.lt.u32 	%p39, %r205, %r27;
	selp.b32 	%r287, %r54, 0, %p39;
	add.s32 	%r206, %r61, 1;
	setp.lt.u32 	%p40, %r206, %r27;
	selp.b32 	%r288, %r289, 0, %p40;
$L__BB12_25:
	sub.s32 	%r74, %r54, %r288;
	sub.s32 	%r75, %r55, %r287;
	sub.s32 	%r76, %r56, %r286;
	sub.s32 	%r77, %r57, %r285;
	sub.s32 	%r78, %r58, %r284;
	sub.s32 	%r79, %r59, %r283;
	setp.eq.s32 	%p41, %r29, 0;
	setp.ge.u32 	%p42, %r61, %r27;
	or.pred  	%p43, %p41, %p42;
	@%p43 bra 	$L__BB12_27;
	ld.shared.u32 	%r207, [%r60+-4];
	sub.s32 	%r289, %r289, %r207;
$L__BB12_27:
	bar.sync 	0;
	st.shared.u32 	[%r52], %r289;
	st.shared.u32 	[%r52+4], %r74;
	st.shared.u32 	[%r52+8], %r75;
	st.shared.u32 	[%r52+12], %r76;
	st.shared.u32 	[%r52+16], %r77;
	st.shared.u32 	[%r52+20], %r78;
	st.shared.u32 	[%r52+24], %r79;
	bar.warp.sync 	-1;
	ld.shared.u32 	%r82, [%r51];
	ld.shared.u32 	%r83, [%r51+128];
	ld.shared.u32 	%r84, [%r51+256];
	ld.shared.u32 	%r85, [%r51+384];
	ld.shared.u32 	%r86, [%r51+512];
	ld.shared.u32 	%r87, [%r51+640];
	ld.shared.u32 	%r88, [%r51+768];
	setp.ne.s32 	%p44, %r29, 0;
	@%p44 bra 	$L__BB12_29;
	st.volatile.shared.u32 	[_ZZN3cub18CUB_300001_SM_10006detail19adjacent_difference40DeviceAdjacentDifferenceDifferenceKernelINS2_10policy_hubIPiLb1EE9Policy500ES5_S5_N4cuda3std3__45minusIiEEliLb1ELb1EEEvT0_PT4_T1_T2_T3_E7storage+3584], %r27;
$L__BB12_29:
	bar.sync 	0;
	ld.volatile.shared.u32 	%r89, [_ZZN3cub18CUB_300001_SM_10006detail19adjacent_difference40DeviceAdjacentDifferenceDifferenceKernelINS2_10policy_hubIPiLb1EE9Policy500ES5_S5_N4cuda3std3__45minusIiEEliLb1ELb1EEEvT0_PT4_T1_T2_T3_E7storage+3584];
	setp.ge.s32 	%p45, %r30, %r89;
	cvt.u64.u32 	%rd40, %r30;
	add.s64 	%rd41, %rd3, %rd40;
	shl.b64 	%rd42, %rd41, 2;
	add.s64 	%rd8, %rd1, %rd42;
	@%p45 bra 	$L__BB12_31;
	st.global.u32 	[%rd8], %r82;
$L__BB12_31:
	setp.ge.s32 	%p46, %r33, %r89;
	@%p46 bra 	$L__BB12_33;
	st.global.u32 	[%rd8+128], %r83;
$L__BB12_33:
	setp.ge.s32 	%p47, %r36, %r89;
	@%p47 bra 	$L__BB12_35;
	st.global.u32 	[%rd8+256], %r84;
$L__BB12_35:
	setp.ge.s32 	%p48, %r39, %r89;
	@%p48 bra 	$L__BB12_37;
	st.global.u32 	[%rd8+384], %r85;
$L__BB12_37:
	setp.ge.s32 	%p49, %r42, %r89;
	@%p49 bra 	$L__BB12_39;
	st.global.u32 	[%rd8+512], %r86;
$L__BB12_39:
	setp.ge.s32 	%p50, %r45, %r89;
	@%p50 bra 	$L__BB12_41;
	st.global.u32 	[%rd8+640], %r87;
$L__BB12_41:
	setp.ge.s32 	%p51, %r48, %r89;
	@%p51 bra 	$L__BB12_79;
	st.global.u32 	[%rd8+768], %r88;
	bra.uni 	$L__BB12_79;
$L__BB12_43:
	shl.b64 	%rd16, %rd3, 2;
	add.s64 	%rd15, %rd11, %rd16;
	// begin inline asm
	ld.ca.u32 %r296, [%rd15];
	// end inline asm
	mov.u32 	%r91, %tid.x;
	and.b32  	%r155, %r91, 31;
	and.b32  	%r156, %r91, 992;
	mul.lo.s32 	%r157, %r156, 7;
	or.b32  	%r92, %r157, %r155;
	setp.ge.s32 	%p3, %r92, %r27;
	shl.b32 	%r158, %r92, 2;
	cvt.u64.u32 	%rd17, %r158;
	add.s64 	%rd9, %rd15, %rd17;
	mov.u32 	%r290, %r296;
	@%p3 bra 	$L__BB12_45;
	// begin inline asm
	ld.ca.u32 %r290, [%rd9];
	// end inline asm
$L__BB12_45:
	add.s32 	%r95, %r92, 32;
	setp.ge.s32 	%p4, %r95, %r27;
	mov.u32 	%r291, %r296;
	@%p4 bra 	$L__BB12_47;
	add.s64 	%rd19, %rd9, 128;
	// begin inline asm
	ld.ca.u32 %r291, [%rd19];
	// end inline asm
$L__BB12_47:
	add.s32 	%r98, %r92, 64;
	setp.ge.s32 	%p5, %r98, %r27;
	mov.u32 	%r292, %r296;
	@%p5 bra 	$L__BB12_49;
	add.s64 	%rd20, %rd9, 256;
	// begin inline asm
	ld.ca.u32 %r292, [%rd20];
	// end inline asm
$L__BB12_49:
	add.s32 	%r101, %r92, 96;
	setp.ge.s32 	%p6, %r101, %r27;
	mov.u32 	%r293, %r296;
	@%p6 bra 	$L__BB12_51;
	add.s64 	%rd21, %rd9, 384;
	// begin inline asm
	ld.ca.u32 %r293, [%rd21];
	// end inline asm
$L__BB12_51:
	add.s32 	%r104, %r92, 128;
	setp.ge.s32 	%p7, %r104, %r27;
	mov.u32 	%r294, %r296;
	@%p7 bra 	$L__BB12_53;
	add.s64 	%rd22, %rd9, 512;
	// begin inline asm
	ld.ca.u32 %r294, [%rd22];
	// end inline asm
$L__BB12_53:
	add.s32 	%r107, %r92, 160;
	setp.ge.s32 	%p8, %r107, %r27;
	mov.u32 	%r295, %r296;
	@%p8 bra 	$L__BB12_55;
	add.s64 	%rd23, %rd9, 640;
	// begin inline asm
	ld.ca.u32 %r295, [%rd23];
	// end inline asm
$L__BB12_55:
	add.s32 	%r110, %r92, 192;
	setp.ge.s32 	%p9, %r110, %r27;
	@%p9 bra 	$L__BB12_57;
	add.s64 	%rd24, %rd9, 768;
	// begin inline asm
	ld.ca.u32 %r296, [%rd24];
	// end inline asm
$L__BB12_57:
	// begin inline asm
	mov.u32 %r166, %laneid;
	// end inline asm
	shr.u32 	%r167, %r91, 5;
	mad.lo.s32 	%r168, %r167, 224, %r166;
	shl.b32 	%r169, %r168, 2;
	mov.u32 	%r170, _ZZN3cub18CUB_300001_SM_10006detail19adjacent_difference40DeviceAdjacentDifferenceDifferenceKernelINS2_10policy_hubIPiLb1EE9Policy500ES5_S5_N4cuda3std3__45minusIiEEliLb1ELb1EEEvT0_PT4_T1_T2_T3_E7storage;
	add.s32 	%r113, %r170, %r169;
	st.shared.u32 	[%r113], %r290;
	st.shared.u32 	[%r113+128], %r291;
	st.shared.u32 	[%r113+256], %r292;
	st.shared.u32 	[%r113+384], %r293;
	st.shared.u32 	[%r113+512], %r294;
	st.shared.u32 	[%r113+640], %r295;
	st.shared.u32 	[%r113+768], %r296;
	bar.warp.sync 	-1;
	mad.lo.s32 	%r114, %r166, 24, %r113;
	ld.shared.u32 	%r303, [%r114];
	ld.shared.u32 	%r116, [%r114+4];
	ld.shared.u32 	%r117, [%r114+8];
	ld.shared.u32 	%r118, [%r114+12];
	ld.shared.u32 	%r119, [%r114+16];
	ld.shared.u32 	%r120, [%r114+20];
	ld.shared.u32 	%r121, [%r114+24];
	bar.sync 	0;
	mul.wide.u32 	%rd25, %r1, 4;
	add.s64 	%rd26, %rd2, %rd25;
	ld.global.u32 	%r122, [%rd26];
	shl.b32 	%r171, %r91, 2;
	add.s32 	%r172, %r170, %r171;
	add.s32 	%r123, %r172, 512;
	st.shared.u32 	[%r172+512], %r121;
	bar.sync 	0;
	mul.lo.s32 	%r124, %r91, 7;
	add.s32 	%r173, %r124, 7;
	setp.le.u32 	%p10, %r173, %r27;
	mov.u32 	%r297, %r303;
	mov.u32 	%r298, %r116;
	mov.u32 	%r299, %r117;
	mov.u32 	%r300, %r118;
	mov.u32 	%r301, %r119;
	mov.u32 	%r302, %r120;
	@%p10 bra 	$L__BB12_59;
	add.s32 	%r174, %r124, 6;
	setp.lt.u32 	%p11, %r174, %r27;
	selp.b32 	%r302, %r120, 0, %p11;
	add.s32 	%r175, %r124, 5;
	setp.lt.u32 	%p12, %r175, %r27;
	selp.b32 	%r301, %r119, 0, %p12;
	add.s32 	%r176, %r124, 4;
	setp.lt.u32 	%p13, %r176, %r27;
	selp.b32 	%r300, %r118, 0, %p13;
	add.s32 	%r177, %r124, 3;
	setp.lt.u32 	%p14, %r177, %r27;
	selp.b32 	%r299, %r117, 0, %p14;
	add.s32 	%r178, %r124, 2;
	setp.lt.u32 	%p15, %r178, %r27;
	selp.b32 	%r298, %r116, 0, %p15;
	add.s32 	%r179, %r124, 1;
	setp.lt.u32 	%p16, %r179, %r27;
	selp.b32 	%r297, %r303, 0, %p16;
$L__BB12_59:
	sub.s32 	%r137, %r121, %r302;
	sub.s32 	%r138, %r120, %r301;
	sub.s32 	%r139, %r119, %r300;
	sub.s32 	%r140, %r118, %r299;
	sub.s32 	%r141, %r117, %r298;
	sub.s32 	%r142, %r116, %r297;
	setp.ge.u32 	%p17, %r124, %r27;
	@%p17 bra 	$L__BB12_63;
	setp.ne.s32 	%p18, %r91, 0;
	@%p18 bra 	$L__BB12_62;
	sub.s32 	%r303, %r303, %r122;
	bra.uni 	$L__BB12_63;
$L__BB12_62:
	ld.shared.u32 	%r180, [%r123+-4];
	sub.s32 	%r303, %r303, %r180;
$L__BB12_63:
	bar.sync 	0;
	st.shared.u32 	[%r114], %r303;
	st.shared.u32 	[%r114+4], %r142;
	st.shared.u32 	[%r114+8], %r141;
	st.shared.u32 	[%r114+12], %r140;
	st.shared.u32 	[%r114+16], %r139;
	st.shared.u32 	[%r114+20], %r138;
	st.shared.u32 	[%r114+24], %r137;
	bar.warp.sync 	-1;
	ld.shared.u32 	%r146, [%r113];
	ld.shared.u32 	%r147, [%r113+128];
	ld.shared.u32 	%r148, [%r113+256];
	ld.shared.u32 	%r149, [%r113+384];
	ld.shared.u32 	%r150, [%r113+512];
	ld.shared.u32 	%r151, [%r113+640];
	ld.shared.u32 	%r152, [%r113+768];
	setp.ne.s32 	%p19, %r91, 0;
	@%p19 bra 	$L__BB12_65;
	st.volatile.shared.u32 	[_ZZN3cub18CUB_300001_SM_10006detail19adjacent_difference40DeviceAdjacentDifferenceDifferenceKernelINS2_10policy_hubIPiLb1EE9Policy500ES5_S5_N4cuda3std3__45minusIiEEliLb1ELb1EEEvT0_PT4_T1_T2_T3_E7storage+3584], %r27;
$L__BB12_65:
	bar.sync 	0;
	ld.volatile.shared.u32 	%r153, [_ZZN3cub18CUB_300001_SM_10006detail19adjacent_difference40DeviceAdjacentDifferenceDifferenceKernelINS2_10policy_hubIPiLb1EE9Policy500ES5_S5_N4cuda3std3__45minusIiEEliLb1ELb1EEEvT0_PT4_T1_T2_T3_E7storage+3584];
	setp.ge.s32 	%p20, %r92, %r153;
	cvt.u64.u32 	%rd27, %r92;
	add.s64 	%rd28, %rd3, %rd27;
	shl.b64 	%rd29, %rd28, 2;
	add.s64 	%rd10, %rd1, %rd29;
	@%p20 bra 	$L__BB12_67;
	st.global.u32 	[%rd10], %r146;
$L__BB12_67:
	setp.ge.s32 	%p21, %r95, %r153;
	@%p21 bra 	$L__BB12_69;
	st.global.u32 	[%rd10+128], %r147;
$L__BB12_69:
	setp.ge.s32 	%p22, %r98, %r153;
	@%p22 bra 	$L__BB12_71;
	st.global.u32 	[%rd10+256], %r148;
$L__BB12_71:
	setp.ge.s32 	%p23, %r101, %r153;
	@%p23 bra 	$L__BB12_73;
	st.global.u32 	[%rd10+384], %r149;
$L__BB12_73:
	setp.ge.s32 	%p24, %r104, %r153;
	@%p24 bra 	$L__BB12_75;
	st.global.u32 	[%rd10+512], %r150;
$L__BB12_75:
	setp.ge.s32 	%p25, %r107, %r153;
	@%p25 bra 	$L__BB12_77;
	st.global.u32 	[%rd10+640], %r151;
$L__BB12_77:
	setp.ge.s32 	%p26, %r110, %r153;
	@%p26 bra 	$L__BB12_79;
	st.global.u32 	[%rd10+768], %r152;
$L__BB12_79:
	ret;

}


// ===== COMPILED SASS (sm_100) =====

	.target	sm_100

	.elftype	@"ET_EXEC"


//--------------------- .note.nv.tkinfo           --------------------------
	.section	.note.nv.tkinfo,"",@"SHT_NOTE"
	.sectionflags	@"SHF_NOTE_NV_TKINFO"
	.tkinfo
        /*0018*/ 	.word	0x00000002
        /*0030*/ 	.string	""
        /*0030*/ 	.string	"ptxas"
        /*0030*/ 	.string	"Cuda compilation tools, release 13.0, V13.0.88"
        /*0030*/ 	.string	"Build cuda_13.0.r13.0/compiler.36424714_0"
        /*0030*/ 	.string	"-arch sm_100 -m 64 "



//--------------------- .note.nv.cuinfo           --------------------------
	.section	.note.nv.cuinfo,"",@"SHT_NOTE"
	.sectionflags	@"SHF_NOTE_NV_CUINFO"
        /*0018*/ 	.short	0x0002
        /*001a*/ 	.short	0x0064
        /*001c*/ 	.short	0x0082
	.zero		2


//--------------------- .nv.info                  --------------------------
	.section	.nv.info,"",@"SHT_CUDA_INFO"
	.align	4


	//----- nvinfo : EIATTR_REGCOUNT
	.align		4
        /*0000*/ 	.byte	0x04, 0x2f
        /*0002*/ 	.short	(.L_46 - .L_45)
	.align		4
.L_45:
        /*0004*/ 	.word	index@(_ZN3cub18CUB_300001_SM_10006detail11EmptyKernelIvEEvv)
        /*0008*/ 	.word	0x00000004


	//----- nvinfo : EIATTR_FRAME_SIZE
	.align		4
.L_46:
        /*000c*/ 	.byte	0x04, 0x11
        /*000e*/ 	.short	(.L_48 - .L_47)
	.align		4
.L_47:
        /*0010*/ 	.word	index@(_ZN3cub18CUB_300001_SM_10006detail11EmptyKernelIvEEvv)
        /*0014*/ 	.word	0x00000000


	//----- nvinfo : EIATTR_REGCOUNT
	.align		4
.L_48:
        /*0018*/ 	.byte	0x04, 0x2f
        /*001a*/ 	.short	(.L_50 - .L_49)
	.align		4
.L_49:
        /*001c*/ 	.word	index@(_ZN3cub18CUB_300001_SM_10006detail8for_each13static_kernelINS2_12policy_hub_t12policy_500_tEmN6thrust24THRUST_300001_SM_1000_NS8cuda_cub20__uninitialized_fill7functorINS7_10device_ptrIiEEiEEEEvT0_T1_)
        /*0020*/ 	.word	0x00000008


	//----- nvinfo : EIATTR_FRAME_SIZE
	.align		4
.L_50:
        /*0024*/ 	.byte	0x04, 0x11
        /*0026*/ 	.short	(.L_52 - .L_51)
	.align		4
.L_51:
        /*0028*/ 	.word	index@(_ZN3cub18CUB_300001_SM_10006detail8for_each13static_kernelINS2_12policy_hub_t12policy_500_tEmN6thrust24THRUST_300001_SM_1000_NS8cuda_cub20__uninitialized_fill7functorINS7_10device_ptrIiEEiEEEEvT0_T1_)
        /*002c*/ 	.word	0x00000000


	//----- nvinfo : EIATTR_REGCOUNT
	.align		4
.L_52:
        /*0030*/ 	.byte	0x04, 0x2f
        /*0032*/ 	.short	(.L_54 - .L_53)
	.align		4
.L_53:
        /*0034*/ 	.word	index@(_ZN3cub18CUB_300001_SM_10006detail8for_each13static_kernelINS2_12policy_hub_t12policy_500_tElNS2_12op_wrapper_tIlN6thrust24THRUST_300001_SM_1000_NS6system6detail7generic6detail21binary_search_functorINS8_6detail15normal_iteratorINS8_10device_ptrIiEEEENSC_18binary_search_lessENSC_3ubfEEENS8_12zip_iteratorIN4cuda3std3__45tupleIJNS8_17counting_iteratorIiNS8_11use_defaultESS_SS_EESI_EEEEEEEEEvT0_T1_)
        /*0038*/ 	.word	0x00000014


	//----- nvinfo : EIATTR_FRAME_SIZE
	.align		4
.L_54:
        /*003c*/ 	.byte	0x04, 0x11
        /*003e*/ 	.short	(.L_56 - .L_55)
	.align		4
.L_55:
        /*0040*/ 	.word	index@(_ZN3cub18CUB_300001_SM_10006detail8for_each13static_kernelINS2_12policy_hub_t12policy_500_tElNS2_12op_wrapper_tIlN6thrust24THRUST_300001_SM_1000_NS6system6detail7generic6detail21binary_search_functorINS8_6detail15normal_iteratorINS8_10device_ptrIiEEEENSC_18binary_search_lessENSC_3ubfEEENS8_12zip_iteratorIN4cuda3std3__45tupleIJNS8_17counting_iteratorIiNS8_11use_defaultESS_SS_EESI_EEEEEEEEEvT0_T1_)
        /*0044*/ 	.word	0x00000000


	//----- nvinfo : EIATTR_REGCOUNT
	.align		4
.L_56:
        /*0048*/ 	.byte	0x04, 0x2f
        /*004a*/ 	.short	(.L_58 - .L_57)
	.align		4
.L_57:
        /*004c*/ 	.word	index@(_ZN3cub18CUB_300001_SM_10006detail10radix_sort31DeviceRadixSortSingleTileKernelINS1_5radix10policy_hubIiNS0_8NullTypeEyE10Policy1000ELNS0_9SortOrderE0EiS6_yNS1_21identity_decomposer_tEEEvPKT1_PSB_PKT2_PSF_T3_iiT4_)
        /*0050*/ 	.word	0x0000007f


	//----- nvinfo : EIATTR_FRAME_SIZE
	.align		4
.L_58:
        /*0054*/ 	.byte	0x04, 0x11
        /*0056*/ 	.short	(.L_60 - .L_59)
	.align		4
.L_59:
        /*0058*/ 	.word	index@(_ZN3cub18CUB_300001_SM_10006detail10radix_sort31DeviceRadixSortSingleTileKernelINS1_5radix10policy_hubIiNS0_8NullTypeEyE10Policy1000ELNS0_9SortOrderE0EiS6_yNS1_21identity_decomposer_tEEEvPKT1_PSB_PKT2_PSF_T3_iiT4_)
        /*005c*/ 	.word	0x00000000


	//----- nvinfo : EIATTR_REGCOUNT
	.align		4
.L_60:
        /*0060*/ 	.byte	0x04, 0x2f
        /*0062*/ 	.short	(.L_62 - .L_61)
	.align		4
.L_61:
        /*0064*/ 	.word	index@(_ZN3cub18CUB_300001_SM_10006detail10radix_sort30DeviceRadixSortHistogramKernelINS1_5radix10policy_hubIiNS0_8NullTypeEyE10Policy1000ELNS0_9SortOrderE0EiyNS1_21identity_decomposer_tEEEvPT2_PKT1_SB_iiT3_)
        /*0068*/ 	.word	0x00000020


	//----- nvinfo : EIATTR_FRAME_SIZE
	.align		4
.L_62:
        /*006c*/ 	.byte	0x04, 0x11
        /*006e*/ 	.short	(.L_64 - .L_63)
	.align		4
.L_63:
        /*0070*/ 	.word	index@(_ZN3cub18CUB_300001_SM_10006detail10radix_sort30DeviceRadixSortHistogramKernelINS1_5radix10policy_hubIiNS0_8NullTypeEyE10Policy1000ELNS0_9SortOrderE0EiyNS1_21identity_decomposer_tEEEvPT2_PKT1_SB_iiT3_)
        /*0074*/ 	.word	0x00000000


	//----- nvinfo : EIATTR_REGCOUNT
	.align		4
.L_64:
        /*0078*/ 	.byte	0x04, 0x2f
        /*007a*/ 	.short	(.L_66 - .L_65)
	.align		4
.L_65:
        /*007c*/ 	.word	index@(_ZN3cub18CUB_300001_SM_10006detail10radix_sort33DeviceRadixSortExclusiveSumKernelINS1_5radix10policy_hubIiNS0_8NullTypeEyE10Policy1000EyEEvPT0_)
        /*0080*/ 	.word	0x00000020


	//----- nvinfo : EIATTR_FRAME_SIZE
	.align		4
.L_66:
        /*0084*/ 	.byte	0x04, 0x11
        /*0086*/ 	.short	(.L_68 - .L_67)
	.align		4
.L_67:
        /*0088*/ 	.word	index@(_ZN3cub18CUB_300001_SM_10006detail10radix_sort33DeviceRadixSortExclusiveSumKernelINS1_5radix10policy_hubIiNS0_8NullTypeEyE10Policy1000EyEEvPT0_)
        /*008c*/ 	.word	0x00000000


	//----- nvinfo : EIATTR_REGCOUNT
	.align		4
.L_68:
        /*0090*/ 	.byte	0x04, 0x2f
        /*0092*/ 	.short	(.L_70 - .L_69)
	.align		4
.L_69:
        /*0094*/ 	.word	index@(_ZN3cub18CUB_300001_SM_10006detail10radix_sort29DeviceRadixSortOnesweepKernelINS1_5radix10policy_hubIiNS0_8NullTypeEyE10Policy1000ELNS0_9SortOrderE0EiS6_yiiNS1_21identity_decomposer_tEEEvPT5_SC_PT3_PKSD_PT1_PKSH_PT2_PKSL_T4_iiT6_)
        /*0098*/ 	.word	0x00000038


	//----- nvinfo : EIATTR_FRAME_SIZE
	.align		4
.L_70:
        /*009c*/ 	.byte	0x04, 0x11
        /*009e*/ 	.short	(.L_72 - .L_71)
	.align		4
.L_71:
        /*00a0*/ 	.word	index@(_ZN3cub18CUB_300001_SM_10006detail10radix_sort29DeviceRadixSortOnesweepKernelINS1_5radix10policy_hubIiNS0_8NullTypeEyE10Policy1000ELNS0_9SortOrderE0EiS6_yiiNS1_21identity_decomposer_tEEEvPT5_SC_PT3_PKSD_PT1_PKSH_PT2_PKSL_T4_iiT6_)
        /*00a4*/ 	.word	0x00000000


	//----- nvinfo : EIATTR_REGCOUNT
	.align		4
.L_72:
        /*00a8*/ 	.byte	0x04, 0x2f
        /*00aa*/ 	.short	(.L_74 - .L_73)
	.align		4
.L_73:
        /*00ac*/ 	.word	index@(_ZN3cub18CUB_300001_SM_10006detail19adjacent_difference40DeviceAdjacentDifferenceDifferenceKernelINS2_10policy_hubIPiLb0EE9Policy500ES5_S5_N4cuda3std3__45minusIiEEiiLb0ELb1EEEvT0_PT4_T1_T2_T3_)
        /*00b0*/ 	.word	0x00000020


	//----- nvinfo : EIATTR_FRAME_SIZE
	.align		4
.L_74:
        /*00b4*/ 	.byte	0x04, 0x11
        /*00b6*/ 	.short	(.L_76 - .L_75)
	.align		4
.L_75:
        /*00b8*/ 	.word	index@(_ZN3cub18CUB_300001_SM_10006detail19adjacent_difference40DeviceAdjacentDifferenceDifferenceKernelINS2_10policy_hubIPiLb0EE9Policy500ES5_S5_N4cuda3std3__45minusIiEEiiLb0ELb1EEEvT0_PT4_T1_T2_T3_)
        /*00bc*/ 	.word	0x00000000


	//----- nvinfo : EIATTR_REGCOUNT
	.align		4
.L_76:
        /*00c0*/ 	.byte	0x04, 0x2f
        /*00c2*/ 	.short	(.L_78 - .L_77)
	.align		4
.L_77:
        /*00c4*/ 	.word	index@(_ZN3cub18CUB_300001_SM_10006detail19adjacent_difference40DeviceAdjacentDifferenceDifferenceKernelINS2_10policy_hubIPiLb0EE9Policy500ES5_S5_N4cuda3std3__45minusIiEEliLb0ELb1EEEvT0_PT4_T1_T2_T3_)
        /*00c8*/ 	.word	0x00000020


	//----- nvinfo : EIATTR_FRAME_SIZE
	.align		4
.L_78:
        /*00cc*/ 	.byte	0x04, 0x11
        /*00ce*/ 	.short	(.L_80 - .L_79)
	.align		4
.L_79:
        /*00d0*/ 	.word	index@(_ZN3cub18CUB_300001_SM_10006detail19adjacent_difference40DeviceAdjacentDifferenceDifferenceKernelINS2_10policy_hubIPiLb0EE9Policy500ES5_S5_N4cuda3std3__45minusIiEEliLb0ELb1EEEvT0_PT4_T1_T2_T3_)
        /*00d4*/ 	.word	0x00000000


	//----- nvinfo : EIATTR_REGCOUNT
	.align		4
.L_80:
        /*00d8*/ 	.byte	0x04, 0x2f
        /*00da*/ 	.short	(.L_82 - .L_81)
	.align		4
.L_81:
        /*00dc*/ 	.word	index@(_ZN3cub18CUB_300001_SM_10006detail19adjacent_difference34DeviceAdjacentDifferenceInitKernelINS2_19AgentDifferenceInitIPiiiLb1EEES5_iiEEvT0_PT1_T2_i)
        /*00e0*/ 	.word	0x0000000a


	//----- nvinfo : EIATTR_FRAME_SIZE
	.align		4
.L_82:
        /*00e4*/ 	.byte	0x04, 0x11
        /*00e6*/ 	.short	(.L_84 - .L_83)
	.align		4
.L_83:
        /*00e8*/ 	.word	index@(_ZN3cub18CUB_300001_SM_10006detail19adjacent_difference34DeviceAdjacentDifferenceInitKernelINS2_19AgentDifferenceInitIPiiiLb1EEES5_iiEEvT0_PT1_T2_i)
        /*00ec*/ 	.word	0x00000000


	//----- nvinfo : EIATTR_REGCOUNT
	.align		4
.L_84:
        /*00f0*/ 	.byte	0x04, 0x2f
        /*00f2*/ 	.short	(.L_86 - .L_85)
	.align		4
.L_85:
        /*00f4*/ 	.word	index@(_ZN3cub18CUB_300001_SM_10006detail19adjacent_difference40DeviceAdjacentDifferenceDifferenceKernelINS2_10policy_hubIPiLb1EE9Policy500ES5_S5_N4cuda3std3__45minusIiEEiiLb1ELb1EEEvT0_PT4_T1_T2_T3_)
        /*00f8*/ 	.word	0x00000020


	//----- nvinfo : EIATTR_FRAME_SIZE
	.align		4
.L_86:
        /*00fc*/ 	.byte	0x04, 0x11
        /*00fe*/ 	.short	(.L_88 - .L_87)
	.align		4
.L_87:
        /*0100*/ 	.word	index@(_ZN3cub18CUB_300001_SM_10006detail19adjacent_difference40DeviceAdjacentDifferenceDifferenceKernelINS2_10policy_hubIPiLb1EE9Policy500ES5_S5_N4cuda3std3__45minusIiEEiiLb1ELb1EEEvT0_PT4_T1_T2_T3_)
        /*0104*/ 	.word	0x00000000


	//----- nvinfo : EIATTR_REGCOUNT
	.align		4
.L_88:
        /*0108*/ 	.byte	0x04, 0x2f
        /*010a*/ 	.short	(.L_90 - .L_89)
	.align		4
.L_89:
        /*010c*/ 	.word	index@(_ZN3cub18CUB_300001_SM_10006detail19adjacent_difference34DeviceAdjacentDifferenceInitKernelINS2_19AgentDifferenceInitIPiilLb1EEES5_ilEEvT0_PT1_T2_i)
        /*0110*/ 	.word	0x0000000a


	//----- nvinfo : EIATTR_FRAME_SIZE
	.align		4
.L_90:
        /*0114*/ 	.byte	0x04, 0x11
        /*0116*/ 	.short	(.L_92 - .L_91)
	.align		4
.L_91:
        /*0118*/ 	.word	index@(_ZN3cub18CUB_300001_SM_10006detail19adjacent_difference34DeviceAdjacentDifferenceInitKernelINS2_19AgentDifferenceInitIPiilLb1EEES5_ilEEvT0_PT1_T2_i)
        /*011c*/ 	.word	0x00000000


	//----- nvinfo : EIATTR_REGCOUNT
	.align		4
.L_92:
        /*0120*/ 	.byte	0x04, 0x2f
        /*0122*/ 	.short	(.L_94 - .L_93)
	.align		4
.L_93:
        /*0124*/ 	.word	index@(_ZN3cub18CUB_300001_SM_10006detail19adjacent_difference40DeviceAdjacentDifferenceDifferenceKernelINS2_10policy_hubIPiLb1EE9Policy500ES5_S5_N4cuda3std3__45minusIiEEliLb1ELb1EEEvT0_PT4_T1_T2_T3_)
        /*0128*/ 	.word	0x00000020


	//----- nvinfo : EIATTR_FRAME_SIZE
	.align		4
.L_94:
        /*012c*/ 	.byte	0x04, 0x11
        /*012e*/ 	.short	(.L_96 - .L_95)
	.align		4
.L_95:
        /*0130*/ 	.word	index@(_ZN3cub18CUB_300001_SM_10006detail19adjacent_difference40DeviceAdjacentDifferenceDifferenceKernelINS2_10policy_hubIPiLb1EE9Policy500ES5_S5_N4cuda3std3__45minusIiEEliLb1ELb1EEEvT0_PT4_T1_T2_T3_)
        /*0134*/ 	.word	0x00000000


	//----- nvinfo : EIATTR_MIN_STACK_SIZE
	.align		4
.L_96:
        /*0138*/ 	.byte	0x04, 0x12
        /*013a*/ 	.short	(.L_98 - .L_97)
	.align		4
.L_97:
        /*013c*/ 	.word	index@(_ZN3cub18CUB_300001_SM_10006detail19adjacent_difference40DeviceAdjacentDifferenceDifferenceKernelINS2_10policy_hubIPiLb1EE9Policy500ES5_S5_N4cuda3std3__45minusIiEEliLb1ELb1EEEvT0_PT4_T1_T2_T3_)
        /*0140*/ 	.word	0x00000000


	//----- nvinfo : EIATTR_MIN_STACK_SIZE
	.align		4
.L_98:
        /*0144*/ 	.byte	0x04, 0x12
        /*0146*/ 	.short	(.L_100 - .L_99)
	.align		4
.L_99:
        /*0148*/ 	.word	index@(_ZN3cub18CUB_300001_SM_10006detail19adjacent_difference34DeviceAdjacentDifferenceInitKernelINS2_19AgentDifferenceInitIPiilLb1EEES5_ilEEvT0_PT1_T2_i)
        /*014c*/ 	.word	0x00000000


	//----- nvinfo : EIATTR_MIN_STACK_SIZE
	.align		4
.L_100:
        /*0150*/ 	.byte	0x04, 0x12
        /*0152*/ 	.short	(.L_102 - .L_101)
	.align		4
.L_101:
        /*0154*/ 	.word	index@(_ZN3cub18CUB_300001_SM_10006detail19adjacent_difference40DeviceAdjacentDifferenceDifferenceKernelINS2_10policy_hubIPiLb1EE9Policy500ES5_S5_N4cuda3std3__45minusIiEEiiLb1ELb1EEEvT0_PT4_T1_T2_T3_)
        /*0158*/ 	.word	0x00000000


	//----- nvinfo : EIATTR_MIN_STACK_SIZE
	.align		4
.L_102:
        /*015c*/ 	.byte	0x04, 0x12
        /*015e*/ 	.short	(.L_104 - .L_103)
	.align		4
.L_103:
        /*0160*/ 	.word	index@(_ZN3cub18CUB_300001_SM_10006detail19adjacent_difference34DeviceAdjacentDifferenceInitKernelINS2_19AgentDifferenceInitIPiiiLb1EEES5_iiEEvT0_PT1_T2_i)
        /*0164*/ 	.word	0x00000000


	//----- nvinfo : EIATTR_MIN_STACK_SIZE
	.align		4
.L_104:
        /*0168*/ 	.byte	0x04, 0x12
        /*016a*/ 	.short	(.L_106 - .L_105)
	.align		4
.L_105:
        /*016c*/ 	.word	index@(_ZN3cub18CUB_300001_SM_10006detail19adjacent_difference40DeviceAdjacentDifferenceDifferenceKernelINS2_10policy_hubIPiLb0EE9Policy500ES5_S5_N4cuda3std3__45minusIiEEliLb0ELb1EEEvT0_PT4_T1_T2_T3_)
        /*0170*/ 	.word	0x00000000


	//----- nvinfo : EIATTR_MIN_STACK_SIZE
	.align		4
.L_106:
        /*0174*/ 	.byte	0x04, 0x12
        /*0176*/ 	.short	(.L_108 - .L_107)
	.align		4
.L_107:
        /*0178*/ 	.word	index@(_ZN3cub18CUB_300001_SM_10006detail19adjacent_difference40DeviceAdjacentDifferenceDifferenceKernelINS2_10policy_hubIPiLb0EE9Policy500ES5_S5_N4cuda3std3__45minusIiEEiiLb0ELb1EEEvT0_PT4_T1_T2_T3_)
        /*017c*/ 	.word	0x00000000


	//----- nvinfo : EIATTR_MIN_STACK_SIZE
	.align		4
.L_108:
        /*0180*/ 	.byte	0x04, 0x12
        /*0182*/ 	.short	(.L_110 - .L_109)
	.align		4
.L_109:
        /*0184*/ 	.word	index@(_ZN3cub18CUB_300001_SM_10006detail10radix_sort29DeviceRadixSortOnesweepKernelINS1_5radix10policy_hubIiNS0_8NullTypeEyE10Policy1000ELNS0_9SortOrderE0EiS6_yiiNS1_21identity_decomposer_tEEEvPT5_SC_PT3_PKSD_PT1_PKSH_PT2_PKSL_T4_iiT6_)
        /*0188*/ 	.word	0x00000000


	//----- nvinfo : EIATTR_MIN_STACK_SIZE
	.align		4
.L_110:
        /*018c*/ 	.byte	0x04, 0x12
        /*018e*/ 	.short	(.L_112 - .L_111)
	.align		4
.L_111:
        /*0190*/ 	.word	index@(_ZN3cub18CUB_300001_SM_10006detail10radix_sort33DeviceRadixSortExclusiveSumKernelINS1_5radix10policy_hubIiNS0_8NullTypeEyE10Policy1000EyEEvPT0_)
        /*0194*/ 	.word	0x00000000


	//----- nvinfo : EIATTR_MIN_STACK_SIZE
	.align		4
.L_112:
        /*0198*/ 	.byte	0x04, 0x12
        /*019a*/ 	.short	(.L_114 - .L_113)
	.align		4
.L_113:
        /*019c*/ 	.word	index@(_ZN3cub18CUB_300001_SM_10006detail10radix_sort30DeviceRadixSortHistogramKernelINS1_5radix10policy_hubIiNS0_8NullTypeEyE10Policy1000ELNS0_9SortOrderE0EiyNS1_21identity_decomposer_tEEEvPT2_PKT1_SB_iiT3_)
        /*01a0*/ 	.word	0x00000000


	//----- nvinfo : EIATTR_MIN_STACK_SIZE
	.align		4
.L_114:
        /*01a4*/ 	.byte	0x04, 0x12
        /*01a6*/ 	.short	(.L_116 - .L_115)
	.align		4
.L_115:
        /*01a8*/ 	.word	index@(_ZN3cub18CUB_300001_SM_10006detail10radix_sort31DeviceRadixSortSingleTileKernelINS1_5radix10policy_hubIiNS0_8NullTypeEyE10Policy1000ELNS0_9SortOrderE0EiS6_yNS1_21identity_decomposer_tEEEvPKT1_PSB_PKT2_PSF_T3_iiT4_)
        /*01ac*/ 	.word	0x00000000


	//----- nvinfo : EIATTR_MIN_STACK_SIZE
	.align		4
.L_116:
        /*01b0*/ 	.byte	0x04, 0x12
        /*01b2*/ 	.short	(.L_118 - .L_117)
	.align		4
.L_117:
        /*01b4*/ 	.word	index@(_ZN3cub18CUB_300001_SM_10006detail8for_each13static_kernelINS2_12policy_hub_t12policy_500_tElNS2_12op_wrapper_tIlN6thrust24THRUST_300001_SM_1000_NS6system6detail7generic6detail21binary_search_functorINS8_6detail15normal_iteratorINS8_10device_ptrIiEEEENSC_18binary_search_lessENSC_3ubfEEENS8_12zip_iteratorIN4cuda3std3__45tupleIJNS8_17counting_iteratorIiNS8_11use_defaultESS_SS_EESI_EEEEEEEEEvT0_T1_)
        /*01b8*/ 	.word	0x00000000


	//----- nvinfo : EIATTR_MIN_STACK_SIZE
	.align		4
.L_118:
        /*01bc*/ 	.byte	0x04, 0x12
        /*01be*/ 	.short	(.L_120 - .L_119)
	.align		4
.L_119:
        /*01c0*/ 	.word	index@(_ZN3cub18CUB_300001_SM_10006detail8for_each13static_kernelINS2_12policy_hub_t12policy_500_tEmN6thrust24THRUST_300001_SM_1000_NS8cuda_cub20__uninitialized_fill7functorINS7_10device_ptrIiEEiEEEEvT0_T1_)
        /*01c4*/ 	.word	0x00000000


	//----- nvinfo : EIATTR_MIN_STACK_SIZE
	.align		4
.L_120:
        /*01c8*/ 	.byte	0x04, 0x12
        /*01ca*/ 	.short	(.L_122 - .L_121)
	.align		4
.L_121:
        /*01cc*/ 	.word	index@(_ZN3cub18CUB_300001_SM_10006detail11EmptyKernelIvEEvv)
        /*01d0*/ 	.word	0x00000000
.L_122:


//--------------------- .nv.compat                --------------------------
	.section	.nv.compat,"",@"SHT_CUDA_COMPAT_INFO"
	.align	4
        /*0000*/ 	.byte	0x02, 0x09, 0x00, 0x00, 0x02, 0x02, 0x01, 0x00, 0x02, 0x05, 0x05, 0x00, 0x03, 0x07, 0x01, 0x01
        /*0010*/ 	.byte	0x02, 0x03, 0x00, 0x00, 0x02, 0x06, 0x01, 0x00, 0x04, 0x0b, 0x08, 0x00, 0x09, 0x00, 0x00, 0x00
        /*0020*/ 	.byte	0x00, 0x00, 0x00, 0x00


//--------------------- .nv.info._ZN3cub18CUB_300001_SM_10006detail19adjacent_difference40DeviceAdjacentDifferenceDifferenceKernelINS2_10policy_hubIPiLb1EE9Policy500ES5_S5_N4cuda3std3__45minusIiEEliLb1ELb1EEEvT0_PT4_T1_T2_T3_ --------------------------
	.section	.nv.info._ZN3cub18CUB_300001_SM_10006detail19adjacent_difference40DeviceAdjacentDifferenceDifferenceKernelINS2_10policy_hubIPiLb1EE9Policy500ES5_S5_N4cuda3std3__45minusIiEEliLb1ELb1EEEvT0_PT4_T1_T2_T3_,"",@"SHT_CUDA_INFO"
	.sectionflags	@""
	.align	4


	//----- nvinfo : EIATTR_CUDA_API_VERSION
	.align		4
        /*0000*/ 	.byte	0x04, 0x37
        /*0002*/ 	.short	(.L_124 - .L_123)
.L_123:
        /*0004*/ 	.word	0x00000082


	//----- nvinfo : EIATTR_KPARAM_INFO
	.align		4
.L_124:
        /*0008*/ 	.byte	0x04, 0x17
        /*000a*/ 	.short	(.L_126 - .L_125)
.L_125:
        /*000c*/ 	.word	0x00000000
        /*0010*/ 	.short	0x0004
        /*0012*/ 	.short	0x0020
        /*0014*/ 	.byte	0x00, 0xf0, 0x21, 0x00


	//----- nvinfo : EIATTR_KPARAM_INFO
	.align		4
.L_126:
        /*0018*/ 	.byte	0x04, 0x17
        /*001a*/ 	.short	(.L_128 - .L_127)
.L_127:
        /*001c*/ 	.word	0x00000000
        /*0020*/ 	.short	0x0003
        /*0022*/ 	.short	0x0018
        /*0024*/ 	.byte	0x00, 0xf0, 0x05, 0x00


	//----- nvinfo : EIATTR_KPARAM_INFO
	.align		4
.L_128:
        /*0028*/ 	.byte	0x04, 0x17
        /*002a*/ 	.short	(.L_130 - .L_129)
.L_129:
        /*002c*/ 	.word	0x00000000
        /*0030*/ 	.short	0x0002
        /*0032*/ 	.short	0x0010
        /*0034*/ 	.byte	0x00, 0xf5, 0x21, 0x00


	//----- nvinfo : EIATTR_KPARAM_INFO
	.align		4
.L_130:
        /*0038*/ 	.byte	0x04, 0x17
        /*003a*/ 	.short	(.L_132 - .L_131)
.L_131:
        /*003c*/ 	.word	0x00000000
        /*0040*/ 	.short	0x0001
        /*0042*/ 	.short	0x0008
        /*0044*/ 	.byte	0x00, 0xf5, 0x21, 0x00


	//----- nvinfo : EIATTR_KPARAM_INFO
	.align		4
.L_132:
        /*0048*/ 	.byte	0x04, 0x17
        /*004a*/ 	.short	(.L_134 - .L_133)
.L_133:
        /*004c*/ 	.word	0x00000000
        /*0050*/ 	.short	0x0000
        /*0052*/ 	.short	0x0000
        /*0054*/ 	.byte	0x00, 0xf5, 0x21, 0x00


	//----- nvinfo : EIATTR_SPARSE_MMA_MASK
	.align		4
.L_134:
        /*0058*/ 	.byte	0x03, 0x50
        /*005a*/ 	.short	0x0000


	//----- nvinfo : EIATTR_MAXREG_COUNT
	.align		4
        /*005c*/ 	.byte	0x03, 0x1b
        /*005e*/ 	.short	0x00ff


	//----- nvinfo : EIATTR_NUM_BARRIERS
	.align		4
        /*0060*/ 	.byte	0x02, 0x4c
        /*0062*/ 	.byte	0x01
	.zero		1


	//----- nvinfo : EIATTR_MERCURY_ISA_VERSION
	.align		4
        /*0064*/ 	.byte	0x03, 0x5f
        /*0066*/ 	.short	0x0101


	//----- nvinfo : EIATTR_COOP_GROUP_MASK_REGIDS
	.align		4
        /*0068*/ 	.byte	0x04, 0x29
        /*006a*/ 	.short	(.L_136 - .L_135)


	//   ....[0]....
.L_135:
        /*006c*/ 	.word	0xffffffff


	//   ....[1]....
        /*0070*/ 	.word	0xffffffff


	//   ....[2]....
        /*0074*/ 	.word	0xffffffff


	//   ....[3]....
        /*0078*/ 	.word	0xffffffff


	//   ....[4]....
        /*007c*/ 	.word	0xffffffff


	//   ....[5]....
        /*0080*/ 	.word	0xffffffff


	//   ....[6]....
        /*0084*/ 	.word	0xffffffff


	//   ....[7]....
        /*0088*/ 	.word	0xffffffff


	//----- nvinfo : EIATTR_COOP_GROUP_INSTR_OFFSETS
	.align		4
.L_136:
        /*008c*/ 	.byte	0x04, 0x28
        /*008e*/ 	.short	(.L_138 - .L_137)


	//   ....[0]....
.L_137:
        /*0090*/ 	.word	0x00000300


	//   ....[1]....
        /*0094*/ 	.word	0x000004b0


	//   ....[2]....
        /*0098*/ 	.word	0x00000800


	//   ....[3]....
        /*009c*/ 	.word	0x00000a10


	//   ....[4]....
        /*00a0*/ 	.word	0x00000e70


	//   ....[5]....
        /*00a4*/ 	.word	0x00001240


	//   ....[6]....
        /*00a8*/ 	.word	0x00001790


	//   ....[7]....
        /*00ac*/ 	.word	0x00001bb0


	//----- nvinfo : EIATTR_VRC_CTA_INIT_COUNT
	.align		4
.L_138:
        /*00b0*/ 	.byte	0x02, 0x4a
	.zero		1
	.zero		1


	//----- nvinfo : EIATTR_EXIT_INSTR_OFFSETS
	.align		4
        /*00b4*/ 	.byte	0x04, 0x1c
        /*00b6*/ 	.short	(.L_140 - .L_139)


	//   ....[0]....
.L_139:
        /*00b8*/ 	.word	0x000005c0


	//   ....[1]....
        /*00bc*/ 	.word	0x00000b00


	//   ....[2]....
        /*00c0*/ 	.word	0x00001400


	//   ....[3]....
        /*00c4*/ 	.word	0x00001420


	//   ....[4]....
        /*00c8*/ 	.word	0x00001d80


	//   ....[5]....
        /*00cc*/ 	.word	0x00001da0


	//----- nvinfo : EIATTR_CRS_STACK_SIZE
	.align		4
.L_140:
        /*00d0*/ 	.byte	0x04, 0x1e
        /*00d2*/ 	.short	(.L_142 - .L_141)
.L_141:
        /*00d4*/ 	.word	0x00000000


	//----- nvinfo : EIATTR_CBANK_PARAM_SIZE
	.align		4
.L_142:
        /*00d8*/ 	.byte	0x03, 0x19
        /*00da*/ 	.short	0x0028


	//----- nvinfo : EIATTR_PARAM_CBANK
	.align		4
        /*00dc*/ 	.byte	0x04, 0x0a
        /*00de*/ 	.short	(.L_144 - .L_143)
	.align		4
.L_143:
        /*00e0*/ 	.word	index@(.nv.constant0._ZN3cub18CUB_300001_SM_10006detail19adjacent_difference40DeviceAdjacentDifferenceDifferenceKernelINS2_10policy_hubIPiLb1EE9Policy500ES5_S5_N4cuda3std3__45minusIiEEliLb1ELb1EEEvT0_PT4_T1_T2_T3_)
        /*00e4*/ 	.short	0x0380
        /*00e6*/ 	.short	0x0028


	//----- nvinfo : EIATTR_SW_WAR
	.align		4
.L_144:
        /*00e8*/ 	.byte	0x04, 0x36
        /*00ea*/ 	.short	(.L_146 - .L_145)
.L_145:
        /*00ec*/ 	.word	0x00000008
.L_146:


//--------------------- .nv.info._ZN3cub18CUB_300001_SM_10006detail19adjacent_difference34DeviceAdjacentDifferenceInitKernelINS2_19AgentDifferenceInitIPiilLb1EEES5_ilEEvT0_PT1_T2_i --------------------------
	.section	.nv.info._ZN3cub18CUB_300001_SM_10006detail19adjacent_difference34DeviceAdjacentDifferenceInitKernelINS2_19AgentDifferenceInitIPiilLb1EEES5_ilEEvT0_PT1_T2_i,"",@"SHT_CUDA_INFO"
	.sectionflags	@""
	.align	4


	//----- nvinfo : EIATTR_CUDA_API_VERSION
	.align		4
        /*0000*/ 	.byte	0x04, 0x37
        /*0002*/ 	.short	(.L_148 - .L_147)
.L_147:
        /*0004*/ 	.word	0x00000082


	//----- nvinfo : EIATTR_KPARAM_INFO
	.align		4
.L_148:
        /*0008*/ 	.byte	0x04, 0x17
        /*000a*/ 	.short	(.L_150 - .L_149)
.L_149:
        /*000c*/ 	.word	0x00000000
        /*0010*/ 	.short	0x0003
        /*0012*/ 	.short	0x0018
        /*0014*/ 	.byte	0x00, 0xf0, 0x11, 0x00


	//----- nvinfo : EIATTR_KPARAM_INFO
	.align		4
.L_150:
        /*0018*/ 	.byte	0x04, 0x17
        /*001a*/ 	.short	(.L_152 - .L_151)
.L_151:
        /*001c*/ 	.word	0x00000000
        /*0020*/ 	.short	0x0002
        /*0022*/ 	.short	0x0010
        /*0024*/ 	.byte	0x00, 0xf0, 0x21, 0x00


	//----- nvinfo : EIATTR_KPARAM_INFO
	.align		4
.L_152:
        /*0028*/ 	.byte	0x04, 0x17
        /*002a*/ 	.short	(.L_154 - .L_153)
.L_153:
        /*002c*/ 	.word	0x00000000
        /*0030*/ 	.short	0x0001
        /*0032*/ 	.short	0x0008
        /*0034*/ 	.byte	0x00, 0xf5, 0x21, 0x00


	//----- nvinfo : EIATTR_KPARAM_INFO
	.align		4
.L_154:
        /*0038*/ 	.byte	0x04, 0x17
        /*003a*/ 	.short	(.L_156 - .L_155)
.L_155:
        /*003c*/ 	.word	0x00000000
        /*0040*/ 	.short	0x0000
        /*0042*/ 	.short	0x0000
        /*0044*/ 	.byte	0x00, 0xf5, 0x21, 0x00


	//----- nvinfo : EIATTR_SPARSE_MMA_MASK
	.align		4
.L_156:
        /*0048*/ 	.byte	0x03, 0x50
        /*004a*/ 	.short	0x0000


	//----- nvinfo : EIATTR_MAXREG_COUNT
	.align		4
        /*004c*/ 	.byte	0x03, 0x1b
        /*004e*/ 	.short	0x00ff


	//----- nvinfo : EIATTR_MERCURY_ISA_VERSION
	.align		4
        /*0050*/ 	.byte	0x03, 0x5f
        /*0052*/ 	.short	0x0101


	//----- nvinfo : EIATTR_VRC_CTA_INIT_COUNT
	.align		4
        /*0054*/ 	.byte	0x02, 0x4a
	.zero		1
	.zero		1


	//----- nvinfo : EIATTR_EXIT_INSTR_OFFSETS
	.align		4
        /*0058*/ 	.byte	0x04, 0x1c
        /*005a*/ 	.short	(.L_158 - .L_157)


	//   ....[0]....
.L_157:
        /*005c*/ 	.word	0x000000d0


	//   ....[1]....
        /*0060*/ 	.word	0x00000160


	//----- nvinfo : EIATTR_CBANK_PARAM_SIZE
	.align		4
.L_158:
        /*0064*/ 	.byte	0x03, 0x19
        /*0066*/ 	.short	0x001c


	//----- nvinfo : EIATTR_PARAM_CBANK
	.align		4
        /*0068*/ 	.byte	0x04, 0x0a
        /*006a*/ 	.short	(.L_160 - .L_159)
	.align		4
.L_159:
        /*006c*/ 	.word	index@(.nv.constant0._ZN3cub18CUB_300001_SM_10006detail19adjacent_difference34DeviceAdjacentDifferenceInitKernelINS2_19AgentDifferenceInitIPiilLb1EEES5_ilEEvT0_PT1_T2_i)
        /*0070*/ 	.short	0x0380
        /*0072*/ 	.short	0x001c


	//----- nvinfo : EIATTR_SW_WAR
	.align		4
.L_160:
        /*0074*/ 	.byte	0x04, 0x36
        /*0076*/ 	.short	(.L_162 - .L_161)
.L_161:
        /*0078*/ 	.word	0x00000008
.L_162:


//--------------------- .nv.info._ZN3cub18CUB_300001_SM_10006detail19adjacent_difference40DeviceAdjacentDifferenceDifferenceKernelINS2_10policy_hubIPiLb1EE9Policy500ES5_S5_N4cuda3std3__45minusIiEEiiLb1ELb1EEEvT0_PT4_T1_T2_T3_ --------------------------
	.section	.nv.info._ZN3cub18CUB_300001_SM_10006detail19adjacent_difference40DeviceAdjacentDifferenceDifferenceKernelINS2_10policy_hubIPiLb1EE9Policy500ES5_S5_N4cuda3std3__45minusIiEEiiLb1ELb1EEEvT0_PT4_T1_T2_T3_,"",@"SHT_CUDA_INFO"
	.sectionflags	@""
	.align	4


	//----- nvinfo : EIATTR_CUDA_API_VERSION
	.align		4
        /*0000*/ 	.byte	0x04, 0x37
        /*0002*/ 	.short	(.L_164 - .L_163)
.L_163:
        /*0004*/ 	.word	0x00000082


	//----- nvinfo : EIATTR_KPARAM_INFO
	.align		4
.L_164:
        /*0008*/ 	.byte	0x04, 0x17
        /*000a*/ 	.short	(.L_166 - .L_165)
.L_165:
        /*000c*/ 	.word	0x00000000
        /*0010*/ 	.short	0x0004
        /*0012*/ 	.short	0x001c
        /*0014*/ 	.byte	0x00, 0xf0, 0x11, 0x00


	//----- nvinfo : EIATTR_KPARAM_INFO
	.align		4
.L_166:
        /*0018*/ 	.byte	0x04, 0x17
        /*001a*/ 	.short	(.L_168 - .L_167)
.L_167:
        /*001c*/ 	.word	0x00000000
        /*0020*/ 	.short	0x0003
        /*0022*/ 	.short	0x0018
        /*0024*/ 	.byte	0x00, 0xf0, 0x05, 0x00


	//----- nvinfo : EIATTR_KPARAM_INFO
	.align		4
.L_168:
        /*0028*/ 	.byte	0x04, 0x17
        /*002a*/ 	.short	(.L_170 - .L_169)
.L_169:
        /*002c*/ 	.word	0x00000000
        /*0030*/ 	.short	0x0002
        /*0032*/ 	.short	0x0010
        /*0034*/ 	.byte	0x00, 0xf5, 0x21, 0x00


	//----- nvinfo : EIATTR_KPARAM_INFO
	.align		4
.L_170:
        /*0038*/ 	.byte	0x04, 0x17
        /*003a*/ 	.short	(.L_172 - .L_171)
.L_171:
        /*003c*/ 	.word	0x00000000
        /*0040*/ 	.short	0x0001
        /*0042*/ 	.short	0x0008
        /*0044*/ 	.byte	0x00, 0xf5, 0x21, 0x00


	//----- nvinfo : EIATTR_KPARAM_INFO
	.align		4
.L_172:
        /*0048*/ 	.byte	0x04, 0x17
        /*004a*/ 	.short	(.L_174 - .L_173)
.L_173:
        /*004c*/ 	.word	0x00000000
        /*0050*/ 	.short	0x0000
        /*0052*/ 	.short	0x0000
        /*0054*/ 	.byte	0x00, 0xf5, 0x21, 0x00


	//----- nvinfo : EIATTR_SPARSE_MMA_MASK
	.align		4
.L_174:
        /*0058*/ 	.byte	0x03, 0x50
        /*005a*/ 	.short	0x0000


	//----- nvinfo : EIATTR_MAXREG_COUNT
	.align		4
        /*005c*/ 	.byte	0x03, 0x1b
        /*005e*/ 	.short	0x00ff


	//----- nvinfo : EIATTR_NUM_BARRIERS
	.align		4
        /*0060*/ 	.byte	0x02, 0x4c
        /*0062*/ 	.byte	0x01
	.zero		1


	//----- nvinfo : EIATTR_MERCURY_ISA_VERSION
	.align		4
        /*0064*/ 	.byte	0x03, 0x5f
        /*0066*/ 	.short	0x0101


	//----- nvinfo : EIATTR_COOP_GROUP_MASK_REGIDS
	.align		4
        /*0068*/ 	.byte	0x04, 0x29
        /*006a*/ 	.short	(.L_176 - .L_175)


	//   ....[0]....
.L_175:
        /*006c*/ 	.word	0xffffffff


	//   ....[1]....
        /*0070*/ 	.word	0xffffffff


	//   ....[2]....
        /*0074*/ 	.word	0xffffffff


	//   ....[3]....
        /*0078*/ 	.word	0xffffffff


	//   ....[4]....
        /*007c*/ 	.word	0xffffffff


	//   ....[5]....
        /*0080*/ 	.word	0xffffffff


	//   ....[6]....
        /*0084*/ 	.word	0xffffffff


	//   ....[7]....
        /*0088*/ 	.word	0xffffffff


	//----- nvinfo : EIATTR_COOP_GROUP_INSTR_OFFSETS
	.align		4
.L_176:
        /*008c*/ 	.byte	0x04, 0x28
        /*008e*/ 	.short	(.L_178 - .L_177)


	//   ....[0]....
.L_177:
        /*0090*/ 	.word	0x00000290


	//   ....[1]....
        /*0094*/ 	.word	0x00000450


	//   ....[2]....
        /*0098*/ 	.word	0x00000750


	//   ....[3]....
        /*009c*/ 	.word	0x00000950


	//   ....[4]....
        /*00a0*/ 	.word	0x00000db0


	//   ....[5]....
        /*00a4*/ 	.word	0x00001180


	//   ....[6]....
        /*00a8*/ 	.word	0x000016d0


	//   ....[7]....
        /*00ac*/ 	.word	0x00001ae0


	//----- nvinfo : EIATTR_VRC_CTA_INIT_COUNT
	.align		4
.L_178:
        /*00b0*/ 	.byte	0x02, 0x4a
	.zero		1
	.zero		1


	//----- nvinfo : EIATTR_EXIT_INSTR_OFFSETS
	.align		4
        /*00b4*/ 	.byte	0x04, 0x1c
        /*00b6*/ 	.short	(.L_180 - .L_179)


	//   ....[0]....
.L_179:
        /*00b8*/ 	.word	0x00000550


	//   ....[1]....
        /*00bc*/ 	.word	0x00000a40


	//   ....[2]....
        /*00c0*/ 	.word	0x00001320


	//   ....[3]....
        /*00c4*/ 	.word	0x00001340


	//   ....[4]....
        /*00c8*/ 	.word	0x00001c90


	//   ....[5]....
        /*00cc*/ 	.word	0x00001cb0


	//----- nvinfo : EIATTR_CRS_STACK_SIZE
	.align		4
.L_180:
        /*00d0*/ 	.byte	0x04, 0x1e
        /*00d2*/ 	.short	(.L_182 - .L_181)
.L_181:
        /*00d4*/ 	.word	0x00000000


	//----- nvinfo : EIATTR_CBANK_PARAM_SIZE
	.align		4
.L_182:
        /*00d8*/ 	.byte	0x03, 0x19
        /*00da*/ 	.short	0x0020


	//----- nvinfo : EIATTR_PARAM_CBANK
	.align		4
        /*00dc*/ 	.byte	0x04, 0x0a
        /*00de*/ 	.short	(.L_184 - .L_183)
	.align		4
.L_183:
        /*00e0*/ 	.word	index@(.nv.constant0._ZN3cub18CUB_300001_SM_10006detail19adjacent_difference40DeviceAdjacentDifferenceDifferenceKernelINS2_10policy_hubIPiLb1EE9Policy500ES5_S5_N4cuda3std3__45minusIiEEiiLb1ELb1EEEvT0_PT4_T1_T2_T3_)
        /*00e4*/ 	.short	0x0380
        /*00e6*/ 	.short	0x0020


	//----- nvinfo : EIATTR_SW_WAR
	.align		4
.L_184:
        /*00e8*/ 	.byte	0x04, 0x36
        /*00ea*/ 	.short	(.L_186 - .L_185)
.L_185:
        /*00ec*/ 	.word	0x00000008
.L_186:


//--------------------- .nv.info._ZN3cub18CUB_300001_SM_10006detail19adjacent_difference34DeviceAdjacentDifferenceInitKernelINS2_19AgentDifferenceInitIPiiiLb1EEES5_iiEEvT0_PT1_T2_i --------------------------
	.section	.nv.info._ZN3cub18CUB_300001_SM_10006detail19adjacent_difference34DeviceAdjacentDifferenceInitKernelINS2_19AgentDifferenceInitIPiiiLb1EEES5_iiEEvT0_PT1_T2_i,"",@"SHT_CUDA_INFO"
	.sectionflags	@""
	.align	4


	//----- nvinfo : EIATTR_CUDA_API_VERSION
	.align		4
        /*0000*/ 	.byte	0x04, 0x37
        /*0002*/ 	.short	(.L_188 - .L_187)
.L_187:
        /*0004*/ 	.word	0x00000082


	//----- nvinfo : EIATTR_KPARAM_INFO
	.align		4
.L_188:
        /*0008*/ 	.byte	0x04, 0x17
        /*000a*/ 	.short	(.L_190 - .L_189)
.L_189:
        /*000c*/ 	.word	0x00000000
        /*0010*/ 	.short	0x0003
        /*0012*/ 	.short	0x0014
        /*0014*/ 	.byte	0x00, 0xf0, 0x11, 0x00


	//----- nvinfo : EIATTR_KPARAM_INFO
	.align		4
.L_190:
        /*0018*/ 	.byte	0x04, 0x17
        /*001a*/ 	.short	(.L_192 - .L_191)
.L_191:
        /*001c*/ 	.word	0x00000000
        /*0020*/ 	.short	0x0002
        /*0022*/ 	.short	0x0010
        /*0024*/ 	.byte	0x00, 0xf0, 0x11, 0x00


	//----- nvinfo : EIATTR_KPARAM_INFO
	.align		4
.L_192:
        /*0028*/ 	.byte	0x04, 0x17
        /*002a*/ 	.short	(.L_194 - .L_193)
.L_193:
        /*002c*/ 	.word	0x00000000
        /*0030*/ 	.short	0x0001
        /*0032*/ 	.short	0x0008
        /*0034*/ 	.byte	0x00, 0xf5, 0x21, 0x00


	//----- nvinfo : EIATTR_KPARAM_INFO
	.align		4
.L_194:
        /*0038*/ 	.byte	0x04, 0x17
        /*003a*/ 	.short	(.L_196 - .L_195)
.L_195:
        /*003c*/ 	.word	0x00000000
        /*0040*/ 	.short	0x0000
        /*0042*/ 	.short	0x0000
        /*0044*/ 	.byte	0x00, 0xf5, 0x21, 0x00


	//----- nvinfo : EIATTR_SPARSE_MMA_MASK
	.align		4
.L_196:
        /*0048*/ 	.byte	0x03, 0x50
        /*004a*/ 	.short	0x0000


	//----- nvinfo : EIATTR_MAXREG_COUNT
	.align		4
        /*004c*/ 	.byte	0x03, 0x1b
        /*004e*/ 	.short	0x00ff


	//----- nvinfo : EIATTR_MERCURY_ISA_VERSION
	.align		4
        /*0050*/ 	.byte	0x03, 0x5f
        /*0052*/ 	.short	0x0101


	//----- nvinfo : EIATTR_VRC_CTA_INIT_COUNT
	.align		4
        /*0054*/ 	.byte	0x02, 0x4a
	.zero		1
	.zero		1


	//----- nvinfo : EIATTR_EXIT_INSTR_OFFSETS
	.align		4
        /*0058*/ 	.byte	0x04, 0x1c
        /*005a*/ 	.short	(.L_198 - .L_197)


	//   ....[0]....
.L_197:
        /*005c*/ 	.word	0x00000090


	//   ....[1]....
        /*0060*/ 	.word	0x00000120


	//----- nvinfo : EIATTR_CBANK_PARAM_SIZE
	.align		4
.L_198:
        /*0064*/ 	.byte	0x03, 0x19
        /*0066*/ 	.short	0x0018


	//----- nvinfo : EIATTR_PARAM_CBANK
	.align		4
        /*0068*/ 	.byte	0x04, 0x0a
        /*006a*/ 	.short	(.L_200 - .L_199)
	.align		4
.L_199:
        /*006c*/ 	.word	index@(.nv.constant0._ZN3cub18CUB_300001_SM_10006detail19adjacent_difference34DeviceAdjacentDifferenceInitKernelINS2_19AgentDifferenceInitIPiiiLb1EEES5_iiEEvT0_PT1_T2_i)
        /*0070*/ 	.short	0x0380
        /*0072*/ 	.short	0x0018


	//----- nvinfo : EIATTR_SW_WAR
	.align		4
.L_200:
        /*0074*/ 	.byte	0x04, 0x36
        /*0076*/ 	.short	(.L_202 - .L_201)
.L_201:
        /*0078*/ 	.word	0x00000008
.L_202:


//--------------------- .nv.info._ZN3cub18CUB_300001_SM_10006detail19adjacent_difference40DeviceAdjacentDifferenceDifferenceKernelINS2_10policy_hubIPiLb0EE9Policy500ES5_S5_N4cuda3std3__45minusIiEEliLb0ELb1EEEvT0_PT4_T1_T2_T3_ --------------------------
	.section	.nv.info._ZN3cub18CUB_300001_SM_10006detail19adjacent_difference40DeviceAdjacentDifferenceDifferenceKernelINS2_10policy_hubIPiLb0EE9Policy500ES5_S5_N4cuda3std3__45minusIiEEliLb0ELb1EEEvT0_PT4_T1_T2_T3_,"",@"SHT_CUDA_INFO"
	.sectionflags	@""
	.align	4


	//----- nvinfo : EIATTR_CUDA_API_VERSION
	.align		4
        /*0000*/ 	.byte	0x04, 0x37
        /*0002*/ 	.short	(.L_204 - .L_203)
.L_203:
        /*0004*/ 	.word	0x00000082


	//----- nvinfo : EIATTR_KPARAM_INFO
	.align		4
.L_204:
        /*0008*/ 	.byte	0x04, 0x17
        /*000a*/ 	.short	(.L_206 - .L_205)
.L_205:
        /*000c*/ 	.word	0x00000000
        /*0010*/ 	.short	0x0004
        /*0012*/ 	.short	0x0020
        /*0014*/ 	.byte	0x00, 0xf0, 0x21, 0x00


	//----- nvinfo : EIATTR_KPARAM_INFO
	.align		4
.L_206:
        /*0018*/ 	.byte	0x04, 0x17
        /*001a*/ 	.short	(.L_208 - .L_207)
.L_207:
        /*001c*/ 	.word	0x00000000
        /*0020*/ 	.short	0x0003
        /*0022*/ 	.short	0x0018
        /*0024*/ 	.byte	0x00, 0xf0, 0x05, 0x00


	//----- nvinfo : EIATTR_KPARAM_INFO
	.align		4
.L_208:
        /*0028*/ 	.byte	0x04, 0x17
        /*002a*/ 	.short	(.L_210 - .L_209)
.L_209:
        /*002c*/ 	.word	0x00000000
        /*0030*/ 	.short	0x0002
        /*0032*/ 	.short	0x0010
        /*0034*/ 	.byte	0x00, 0xf5, 0x21, 0x00


	//----- nvinfo : EIATTR_KPARAM_INFO
	.align		4
.L_210:
        /*0038*/ 	.byte	0x04, 0x17
        /*003a*/ 	.short	(.L_212 - .L_211)
.L_211:
        /*003c*/ 	.word	0x00000000
        /*0040*/ 	.short	0x0001
        /*0042*/ 	.short	0x0008
        /*0044*/ 	.byte	0x00, 0xf5, 0x21, 0x00


	//----- nvinfo : EIATTR_KPARAM_INFO
	.align		4
.L_212:
        /*0048*/ 	.byte	0x04, 0x17
        /*004a*/ 	.short	(.L_214 - .L_213)
.L_213:
        /*004c*/ 	.word	0x00000000
        /*0050*/ 	.short	0x0000
        /*0052*/ 	.short	0x0000
        /*0054*/ 	.byte	0x00, 0xf5, 0x21, 0x00


	//----- nvinfo : EIATTR_SPARSE_MMA_MASK
	.align		4
.L_214:
        /*0058*/ 	.byte	0x03, 0x50
        /*005a*/ 	.short	0x0000


	//----- nvinfo : EIATTR_MAXREG_COUNT
	.align		4
        /*005c*/ 	.byte	0x03, 0x1b
        /*005e*/ 	.short	0x00ff


	//----- nvinfo : EIATTR_NUM_BARRIERS
	.align		4
        /*0060*/ 	.byte	0x02, 0x4c
        /*0062*/ 	.byte	0x01
	.zero		1


	//----- nvinfo : EIATTR_MERCURY_ISA_VERSION
	.align		4
        /*0064*/ 	.byte	0x03, 0x5f
        /*0066*/ 	.short	0x0101


	//----- nvinfo : EIATTR_COOP_GROUP_MASK_REGIDS
	.align		4
        /*0068*/ 	.byte	0x04, 0x29
        /*006a*/ 	.short	(.L_216 - .L_215)


	//   ....[0]....
.L_215:
        /*006c*/ 	.word	0xffffffff


	//   ....[1]....
        /*0070*/ 	.word	0xffffffff


	//   ....[2]....
        /*0074*/ 	.word	0xffffffff


	//   ....[3]....
        /*0078*/ 	.word	0xffffffff


	//   ....[4]....
        /*007c*/ 	.word	0xffffffff


	//   ....[5]....
        /*0080*/ 	.word	0xffffffff


	//   ....[6]....
        /*0084*/ 	.word	0xffffffff


	//   ....[7]....
        /*0088*/ 	.word	0xffffffff


	//----- nvinfo : EIATTR_COOP_GROUP_INSTR_OFFSETS
	.align		4
.L_216:
        /*008c*/ 	.byte	0x04, 0x28
        /*008e*/ 	.short	(.L_218 - .L_217)


	//   ....[0]....
.L_217:
        /*0090*/ 	.word	0x00000300


	//   ....[1]....
        /*0094*/ 	.word	0x000004b0


	//   ....[2]....
        /*0098*/ 	.word	0x00000800


	//   ....[3]....
        /*009c*/ 	.word	0x00000a10


	//   ....[4]....
        /*00a0*/ 	.word	0x00000e70


	//   ....[5]....
        /*00a4*/ 	.word	0x00001240


	//   ....[6]....
        /*00a8*/ 	.word	0x00001770


	//   ....[7]....
        /*00ac*/ 	.word	0x00001b90


	//----- nvinfo : EIATTR_VRC_CTA_INIT_COUNT
	.align		4
.L_218:
        /*00b0*/ 	.byte	0x02, 0x4a
	.zero		1
	.zero		1


	//----- nvinfo : EIATTR_EXIT_INSTR_OFFSETS
	.align		4
        /*00b4*/ 	.byte	0x04, 0x1c
        /*00b6*/ 	.short	(.L_220 - .L_219)


	//   ....[0]....
.L_219:
        /*00b8*/ 	.word	0x000005c0


	//   ....[1]....
        /*00bc*/ 	.word	0x00000b00


	//   ....[2]....
        /*00c0*/ 	.word	0x00001400


	//   ....[3]....
        /*00c4*/ 	.word	0x00001420


	//   ....[4]....
        /*00c8*/ 	.word	0x00001d60


	//   ....[5]....
        /*00cc*/ 	.word	0x00001d80


	//----- nvinfo : EIATTR_CRS_STACK_SIZE
	.align		4
.L_220:
        /*00d0*/ 	.byte	0x04, 0x1e
        /*00d2*/ 	.short	(.L_222 - .L_221)
.L_221:
        /*00d4*/ 	.word	0x00000000


	//----- nvinfo : EIATTR_CBANK_PARAM_SIZE
	.align		4
.L_222:
        /*00d8*/ 	.byte	0x03, 0x19
        /*00da*/ 	.short	0x0028


	//----- nvinfo : EIATTR_PARAM_CBANK
	.align		4
        /*00dc*/ 	.byte	0x04, 0x0a
        /*00de*/ 	.short	(.L_224 - .L_223)
	.align		4
.L_223:
        /*00e0*/ 	.word	index@(.nv.constant0._ZN3cub18CUB_300001_SM_10006detail19adjacent_difference40DeviceAdjacentDifferenceDifferenceKernelINS2_10policy_hubIPiLb0EE9Policy500ES5_S5_N4cuda3std3__45minusIiEEliLb0ELb1EEEvT0_PT4_T1_T2_T3_)
        /*00e4*/ 	.short	0x0380
        /*00e6*/ 	.short	0x0028


	//----- nvinfo : EIATTR_SW_WAR
	.align		4
.L_224:
        /*00e8*/ 	.byte	0x04, 0x36
        /*00ea*/ 	.short	(.L_226 - .L_225)
.L_225:
        /*00ec*/ 	.word	0x00000008
.L_226:


//--------------------- .nv.info._ZN3cub18CUB_300001_SM_10006detail19adjacent_difference40DeviceAdjacentDifferenceDifferenceKernelINS2_10policy_hubIPiLb0EE9Policy500ES5_S5_N4cuda3std3__45minusIiEEiiLb0ELb1EEEvT0_PT4_T1_T2_T3_ --------------------------
	.section	.nv.info._ZN3cub18CUB_300001_SM_10006detail19adjacent_difference40DeviceAdjacentDifferenceDifferenceKernelINS2_10policy_hubIPiLb0EE9Policy500ES5_S5_N4cuda3std3__45minusIiEEiiLb0ELb1EEEvT0_PT4_T1_T2_T3_,"",@"SHT_CUDA_INFO"
	.sectionflags	@""
	.align	4


	//----- nvinfo : EIATTR_CUDA_API_VERSION
	.align		4
        /*0000*/ 	.byte	0x04, 0x37
        /*0002*/ 	.short	(.L_228 - .L_227)
.L_227:
        /*0004*/ 	.word	0x00000082


	//----- nvinfo : EIATTR_KPARAM_INFO
	.align		4
.L_228:
        /*0008*/ 	.byte	0x04, 0x17
        /*000a*/ 	.short	(.L_230 - .L_229)
.L_229:
        /*000c*/ 	.word	0x00000000
        /*0010*/ 	.short	0x0004
        /*0012*/ 	.short	0x001c
        /*0014*/ 	.byte	0x00, 0xf0, 0x11, 0x00


	//----- nvinfo : EIATTR_KPARAM_INFO
	.align		4
.L_230:
        /*0018*/ 	.byte	0x04, 0x17
        /*001a*/ 	.short	(.L_232 - .L_231)
.L_231:
        /*001c*/ 	.word	0x00000000
        /*0020*/ 	.short	0x0003
        /*0022*/ 	.short	0x0018
        /*0024*/ 	.byte	0x00, 0xf0, 0x05, 0x00


	//----- nvinfo : EIATTR_KPARAM_INFO
	.align		4
.L_232:
        /*0028*/ 	.byte	0x04, 0x17
        /*002a*/ 	.short	(.L_234 - .L_233)
.L_233:
        /*002c*/ 	.word	0x00000000
        /*0030*/ 	.short	0x0002
        /*0032*/ 	.short	0x0010
        /*0034*/ 	.byte	0x00, 0xf5, 0x21, 0x00


	//----- nvinfo : EIATTR_KPARAM_INFO
	.align		4
.L_234:
        /*0038*/ 	.byte	0x04, 0x17
        /*003a*/ 	.short	(.L_236 - .L_235)
.L_235:
        /*003c*/ 	.word	0x00000000
        /*0040*/ 	.short	0x0001
        /*0042*/ 	.short	0x0008
        /*0044*/ 	.byte	0x00, 0xf5, 0x21, 0x00


	//----- nvinfo : EIATTR_KPARAM_INFO
	.align		4
.L_236:
        /*0048*/ 	.byte	0x04, 0x17
        /*004a*/ 	.short	(.L_238 - .L_237)
.L_237:
        /*004c*/ 	.word	0x00000000
        /*0050*/ 	.short	0x0000
        /*0052*/ 	.short	0x0000
        /*0054*/ 	.byte	0x00, 0xf5, 0x21, 0x00


	//----- nvinfo : EIATTR_SPARSE_MMA_MASK
	.align		4
.L_238:
        /*0058*/ 	.byte	0x03, 0x50
        /*005a*/ 	.short	0x0000


	//----- nvinfo : EIATTR_MAXREG_COUNT
	.align		4
        /*005c*/ 	.byte	0x03, 0x1b
        /*005e*/ 	.short	0x00ff


	//----- nvinfo : EIATTR_NUM_BARRIERS
	.align		4
        /*0060*/ 	.byte	0x02, 0x4c
        /*0062*/ 	.byte	0x01
	.zero		1


	//----- nvinfo : EIATTR_MERCURY_ISA_VERSION
	.align		4
        /*0064*/ 	.byte	0x03, 0x5f
        /*0066*/ 	.short	0x0101


	//----- nvinfo : EIATTR_COOP_GROUP_MASK_REGIDS
	.align		4
        /*0068*/ 	.byte	0x04, 0x29
        /*006a*/ 	.short	(.L_240 - .L_239)


	//   ....[0]....
.L_239:
        /*006c*/ 	.word	0xffffffff


	//   ....[1]....
        /*0070*/ 	.word	0xffffffff


	//   ....[2]....
        /*0074*/ 	.word	0xffffffff


	//   ....[3]....
        /*0078*/ 	.word	0xffffffff


	//   ....[4]....
        /*007c*/ 	.word	0xffffffff


	//   ....[5]....
        /*0080*/ 	.word	0xffffffff


	//   ....[6]....
        /*0084*/ 	.word	0xffffffff


	//   ....[7]....
        /*0088*/ 	.word	0xffffffff


	//----- nvinfo : EIATTR_COOP_GROUP_INSTR_OFFSETS
	.align		4
.L_240:
        /*008c*/ 	.byte	0x04, 0x28
        /*008e*/ 	.short	(.L_242 - .L_241)


	//   ....[0]....
.L_241:
        /*0090*/ 	.word	0x00000290


	//   ....[1]....
        /*0094*/ 	.word	0x00000450


	//   ....[2]....
        /*0098*/ 	.word	0x00000740


	//   ....[3]....
        /*009c*/ 	.word	0x00000940


	//   ....[4]....
        /*00a0*/ 	.word	0x00000da0


	//   ....[5]....
        /*00a4*/ 	.word	0x00001170


	//   ....[6]....
        /*00a8*/ 	.word	0x000016a0


	//   ....[7]....
        /*00ac*/ 	.word	0x00001ab0


	//----- nvinfo : EIATTR_VRC_CTA_INIT_COUNT
	.align		4
.L_242:
        /*00b0*/ 	.byte	0x02, 0x4a
	.zero		1
	.zero		1


	//----- nvinfo : EIATTR_EXIT_INSTR_OFFSETS
	.align		4
        /*00b4*/ 	.byte	0x04, 0x1c
        /*00b6*/ 	.short	(.L_244 - .L_243)


	//   ....[0]....
.L_243:
        /*00b8*/ 	.word	0x00000550


	//   ....[1]....
        /*00bc*/ 	.word	0x00000a30


	//   ....[2]....
        /*00c0*/ 	.word	0x00001310


	//   ....[3]....
        /*00c4*/ 	.word	0x00001330


	//   ....[4]....
        /*00c8*/ 	.word	0x00001c60


	//   ....[5]....
        /*00cc*/ 	.word	0x00001c80


	//----- nvinfo : EIATTR_CRS_STACK_SIZE
	.align		4
.L_244:
        /*00d0*/ 	.byte	0x04, 0x1e
        /*00d2*/ 	.short	(.L_246 - .L_245)
.L_245:
        /*00d4*/ 	.word	0x00000000


	//----- nvinfo : EIATTR_CBANK_PARAM_SIZE
	.align		4
.L_246:
        /*00d8*/ 	.byte	0x03, 0x19
        /*00da*/ 	.short	0x0020


	//----- nvinfo : EIATTR_PARAM_CBANK
	.align		4
        /*00dc*/ 	.byte	0x04, 0x0a
        /*00de*/ 	.short	(.L_248 - .L_247)
	.align		4
.L_247:
        /*00e0*/ 	.word	index@(.nv.constant0._ZN3cub18CUB_300001_SM_10006detail19adjacent_difference40DeviceAdjacentDifferenceDifferenceKernelINS2_10policy_hubIPiLb0EE9Policy500ES5_S5_N4cuda3std3__45minusIiEEiiLb0ELb1EEEvT0_PT4_T1_T2_T3_)
        /*00e4*/ 	.short	0x0380
        /*00e6*/ 	.short	0x0020


	//----- nvinfo : EIATTR_SW_WAR
	.align		4
.L_248:
        /*00e8*/ 	.byte	0x04, 0x36
        /*00ea*/ 	.short	(.L_250 - .L_249)
.L_249:
        /*00ec*/ 	.word	0x00000008
.L_250:


//--------------------- .nv.info._ZN3cub18CUB_300001_SM_10006detail10radix_sort29DeviceRadixSortOnesweepKernelINS1_5radix10policy_hubIiNS0_8NullTypeEyE10Policy1000ELNS0_9SortOrderE0EiS6_yiiNS1_21identity_decomposer_tEEEvPT5_SC_PT3_PKSD_PT1_PKSH_PT2_PKSL_T4_iiT6_ --------------------------
	.section	.nv.info._ZN3cub18CUB_300001_SM_10006detail10radix_sort29DeviceRadixSortOnesweepKernelINS1_5radix10policy_hubIiNS0_8NullTypeEyE10Policy1000ELNS0_9SortOrderE0EiS6_yiiNS1_21identity_decomposer_tEEEvPT5_SC_PT3_PKSD_PT1_PKSH_PT2_PKSL_T4_iiT6_,"",@"SHT_CUDA_INFO"
	.sectionflags	@""
	.align	4


	//----- nvinfo : EIATTR_CUDA_API_VERSION
	.align		4
        /*0000*/ 	.byte	0x04, 0x37
        /*0002*/ 	.short	(.L_252 - .L_251)
.L_251:
        /*0004*/ 	.word	0x00000082


	//----- nvinfo : EIATTR_KPARAM_INFO
	.align		4
.L_252:
        /*0008*/ 	.byte	0x04, 0x17
        /*000a*/ 	.short	(.L_254 - .L_253)
.L_253:
        /*000c*/ 	.word	0x00000000
        /*0010*/ 	.short	0x000b
        /*0012*/ 	.short	0x004c
        /*0014*/ 	.byte	0x00, 0xf0, 0x05, 0x00


	//----- nvinfo : EIATTR_KPARAM_INFO
	.align		4
.L_254:
        /*0018*/ 	.byte	0x04, 0x17
        /*001a*/ 	.short	(.L_256 - .L_255)
.L_255:
        /*001c*/ 	.word	0x00000000
        /*0020*/ 	.short	0x000a
        /*0022*/ 	.short	0x0048
        /*0024*/ 	.byte	0x00, 0xf0, 0x11, 0x00


	//----- nvinfo : EIATTR_KPARAM_INFO
	.align		4
.L_256:
        /*0028*/ 	.byte	0x04, 0x17
        /*002a*/ 	.short	(.L_258 - .L_257)
.L_257:
        /*002c*/ 	.word	0x00000000
        /*0030*/ 	.short	0x0009
        /*0032*/ 	.short	0x0044
        /*0034*/ 	.byte	0x00, 0xf0, 0x11, 0x00


	//----- nvinfo : EIATTR_KPARAM_INFO
	.align		4
.L_258:
        /*0038*/ 	.byte	0x04, 0x17
        /*003a*/ 	.short	(.L_260 - .L_259)
.L_259:
        /*003c*/ 	.word	0x00000000
        /*0040*/ 	.short	0x0008
        /*0042*/ 	.short	0x0040
        /*0044*/ 	.byte	0x00, 0xf0, 0x11, 0x00


	//----- nvinfo : EIATTR_KPARAM_INFO
	.align		4
.L_260:
        /*0048*/ 	.byte	0x04, 0x17
        /*004a*/ 	.short	(.L_262 - .L_261)
.L_261:
        /*004c*/ 	.word	0x00000000
        /*0050*/ 	.short	0x0007
        /*0052*/ 	.short	0x0038
        /*0054*/ 	.byte	0x00, 0xf5, 0x21, 0x00


	//----- nvinfo : EIATTR_KPARAM_INFO
	.align		4
.L_262:
        /*0058*/ 	.byte	0x04, 0x17
        /*005a*/ 	.short	(.L_264 - .L_263)
.L_263:
        /*005c*/ 	.word	0x00000000
        /*0060*/ 	.short	0x0006
        /*0062*/ 	.short	0x0030
        /*0064*/ 	.byte	0x00, 0xf5, 0x21, 0x00


	//----- nvinfo : EIATTR_KPARAM_INFO
	.align		4
.L_264:
        /*0068*/ 	.byte	0x04, 0x17
        /*006a*/ 	.short	(.L_266 - .L_265)
.L_265:
        /*006c*/ 	.word	0x00000000
        /*0070*/ 	.short	0x0005
        /*0072*/ 	.short	0x0028
        /*0074*/ 	.byte	0x00, 0xf5, 0x21, 0x00


	//----- nvinfo : EIATTR_KPARAM_INFO
	.align		4
.L_266:
        /*0078*/ 	.byte	0x04, 0x17
        /*007a*/ 	.short	(.L_268 - .L_267)
.L_267:
        /*007c*/ 	.word	0x00000000
        /*0080*/ 	.short	0x0004
        /*0082*/ 	.short	0x0020
        /*0084*/ 	.byte	0x00, 0xf5, 0x21, 0x00


	//----- nvinfo : EIATTR_KPARAM_INFO
	.align		4
.L_268:
        /*0088*/ 	.byte	0x04, 0x17
        /*008a*/ 	.short	(.L_270 - .L_269)
.L_269:
        /*008c*/ 	.word	0x00000000
        /*0090*/ 	.short	0x0003
        /*0092*/ 	.short	0x0018
        /*0094*/ 	.byte	0x00, 0xf5, 0x21, 0x00


	//----- nvinfo : EIATTR_KPARAM_INFO
	.align		4
.L_270:
        /*0098*/ 	.byte	0x04, 0x17
        /*009a*/ 	.short	(.L_272 - .L_271)
.L_271:
        /*009c*/ 	.word	0x00000000
        /*00a0*/ 	.short	0x0002
        /*00a2*/ 	.short	0x0010
        /*00a4*/ 	.byte	0x00, 0xf5, 0x21, 0x00


	//----- nvinfo : EIATTR_KPARAM_INFO
	.align		4
.L_272:
        /*00a8*/ 	.byte	0x04, 0x17
        /*00aa*/ 	.short	(.L_274 - .L_273)
.L_273:
        /*00ac*/ 	.word	0x00000000
        /*00b0*/ 	.short	0x0001
        /*00b2*/ 	.short	0x0008
        /*00b4*/ 	.byte	0x00, 0xf5, 0x21, 0x00


	//----- nvinfo : EIATTR_KPARAM_INFO
	.align		4
.L_274:
        /*00b8*/ 	.byte	0x04, 0x17
        /*00ba*/ 	.short	(.L_276 - .L_275)
.L_275:
        /*00bc*/ 	.word	0x00000000
        /*00c0*/ 	.short	0x0000
        /*00c2*/ 	.short	0x0000
        /*00c4*/ 	.byte	0x00, 0xf5, 0x21, 0x00


	//----- nvinfo : EIATTR_SPARSE_MMA_MASK
	.align		4
.L_276:
        /*00c8*/ 	.byte	0x03, 0x50
        /*00ca*/ 	.short	0x0000


	//----- nvinfo : EIATTR_MAXREG_COUNT
	.align		4
        /*00cc*/ 	.byte	0x03, 0x1b
        /*00ce*/ 	.short	0x00a8


	//----- nvinfo : EIATTR_NUM_BARRIERS
	.align		4
        /*00d0*/ 	.byte	0x02, 0x4c
        /*00d2*/ 	.byte	0x01
	.zero		1


	//----- nvinfo : EIATTR_MERCURY_ISA_VERSION
	.align		4
        /*00d4*/ 	.byte	0x03, 0x5f
        /*00d6*/ 	.short	0x0101


	//----- nvinfo : EIATTR_COOP_GROUP_MASK_REGIDS
	.align		4
        /*00d8*/ 	.byte	0x04, 0x29
        /*00da*/ 	.short	(.L_278 - .L_277)


	//   ....[0]....
.L_277:
        /*00dc*/ 	.word	0xffffffff


	//   ....[1]....
        /*00e0*/ 	.word	0x05000019


	//   ....[2]....
        /*00e4*/ 	.word	0xffffffff


	//   ....[3]....
        /*00e8*/ 	.word	0xffffffff


	//   ....[4]....
        /*00ec*/ 	.word	0xffffffff


	//   ....[5]....
        /*00f0*/ 	.word	0xffffffff


	//   ....[6]....
        /*00f4*/ 	.word	0xffffffff


	//   ....[7]....
        /*00f8*/ 	.word	0xffffffff


	//   ....[8]....
        /*00fc*/ 	.word	0xffffffff


	//   ....[9]....
        /*0100*/ 	.word	0xffffffff


	//   ....[10]....
        /*0104*/ 	.word	0xffffffff


	//   ....[11]....
        /*0108*/ 	.word	0xffffffff


	//   ....[12]....
        /*010c*/ 	.word	0xffffffff


	//   ....[13]....
        /*0110*/ 	.word	0xffffffff


	//   ....[14]....
        /*0114*/ 	.word	0xffffffff


	//   ....[15]....
        /*0118*/ 	.word	0xffffffff


	//   ....[16]....
        /*011c*/ 	.word	0xffffffff


	//   ....[17]....
        /*0120*/ 	.word	0xffffffff


	//   ....[18]....
        /*0124*/ 	.word	0xffffffff


	//   ....[19]....
        /*0128*/ 	.word	0xffffffff


	//   ....[20]....
        /*012c*/ 	.word	0xffffffff


	//   ....[21]....
        /*0130*/ 	.word	0xffffffff


	//   ....[22]....
        /*0134*/ 	.word	0xffffffff


	//   ....[23]....
        /*0138*/ 	.word	0xffffffff


	//   ....[24]....
        /*013c*/ 	.word	0xffffffff


	//   ....[25]....
        /*0140*/ 	.word	0xffffffff


	//   ....[26]....
        /*0144*/ 	.word	0xffffffff


	//   ....[27]....
        /*0148*/ 	.word	0xffffffff


	//   ....[28]....
        /*014c*/ 	.word	0xffffffff


	//   ....[29]....
        /*0150*/ 	.word	0xffffffff


	//   ....[30]....
        /*0154*/ 	.word	0xffffffff


	//   ....[31]....
        /*0158*/ 	.word	0xffffffff


	//   ....[32]....
        /*015c*/ 	.word	0xffffffff


	//   ....[33]....
        /*0160*/ 	.word	0xffffffff


	//   ....[34]....
        /*0164*/ 	.word	0xffffffff


	//   ....[35]....
        /*0168*/ 	.word	0xffffffff


	//   ....[36]....
        /*016c*/ 	.word	0xffffffff


	//   ....[37]....
        /*0170*/ 	.word	0xffffffff


	//   ....[38]....
        /*0174*/ 	.word	0xffffffff


	//   ....[39]....
        /*0178*/ 	.word	0xffffffff


	//   ....[40]....
        /*017c*/ 	.word	0xffffffff


	//   ....[41]....
        /*0180*/ 	.word	0xffffffff


	//   ....[42]....
        /*0184*/ 	.word	0xffffffff


	//   ....[43]....
        /*0188*/ 	.word	0xffffffff


	//   ....[44]....
        /*018c*/ 	.word	0xffffffff


	//   ....[45]....
        /*0190*/ 	.word	0xffffffff


	//   ....[46]....
        /*0194*/ 	.word	0xffffffff


	//   ....[47]....
        /*0198*/ 	.word	0xffffffff


	//   ....[48]....
        /*019c*/ 	.word	0xffffffff


	//   ....[49]....
        /*01a0*/ 	.word	0xffffffff


	//   ....[50]....
        /*01a4*/ 	.word	0xffffffff


	//   ....[51]....
        /*01a8*/ 	.word	0xffffffff


	//   ....[52]....
        /*01ac*/ 	.word	0xffffffff


	//   ....[53]....
        /*01b0*/ 	.word	0xffffffff


	//   ....[54]....
        /*01b4*/ 	.word	0xffffffff


	//   ....[55]....
        /*01b8*/ 	.word	0xffffffff


	//   ....[56]....
        /*01bc*/ 	.word	0xffffffff


	//   ....[57]....
        /*01c0*/ 	.word	0xffffffff


	//   ....[58]....
        /*01c4*/ 	.word	0xffffffff


	//   ....[59]....
        /*01c8*/ 	.word	0xffffffff


	//   ....[60]....
        /*01cc*/ 	.word	0xffffffff


	//   ....[61]....
        /*01d0*/ 	.word	0xffffffff


	//   ....[62]....
        /*01d4*/ 	.word	0xffffffff


	//   ....[63]....
        /*01d8*/ 	.word	0xffffffff


	//   ....[64]....
        /*01dc*/ 	.word	0xffffffff


	//   ....[65]....
        /*01e0*/ 	.word	0xffffffff


	//   ....[66]....
        /*01e4*/ 	.word	0xffffffff


	//   ....[67]....
        /*01e8*/ 	.word	0xffffffff


	//   ....[68]....
        /*01ec*/ 	.word	0xffffffff


	//   ....[69]....
        /*01f0*/ 	.word	0xffffffff


	//   ....[70]....
        /*01f4*/ 	.word	0xffffffff


	//   ....[71]....
        /*01f8*/ 	.word	0xffffffff


	//   ....[72]....
        /*01fc*/ 	.word	0xffffffff


	//   ....[73]....
        /*0200*/ 	.word	0xffffffff


	//   ....[74]....
        /*0204*/ 	.word	0xffffffff


	//   ....[75]....
        /*0208*/ 	.word	0xffffffff


	//   ....[76]....
        /*020c*/ 	.word	0xffffffff


	//   ....[77]....
        /*0210*/ 	.word	0xffffffff


	//   ....[78]....
        /*0214*/ 	.word	0xffffffff


	//   ....[79]....
        /*0218*/ 	.word	0xffffffff


	//   ....[80]....
        /*021c*/ 	.word	0xffffffff


	//   ....[81]....
        /*0220*/ 	.word	0xffffffff


	//   ....[82]....
        /*0224*/ 	.word	0xffffffff


	//   ....[83]....
        /*0228*/ 	.word	0xffffffff


	//   ....[84]....
        /*022c*/ 	.word	0xffffffff


	//   ....[85]....
        /*0230*/ 	.word	0xffffffff


	//   ....[86]....
        /*0234*/ 	.word	0xffffffff


	//   ....[87]....
        /*0238*/ 	.word	0xffffffff


	//   ....[88]....
        /*023c*/ 	.word	0xffffffff


	//   ....[89]....
        /*0240*/ 	.word	0xffffffff


	//   ....[90]....
        /*0244*/ 	.word	0xffffffff


	//   ....[91]....
        /*0248*/ 	.word	0xffffffff


	//   ....[92]....
        /*024c*/ 	.word	0xffffffff


	//   ....[93]....
        /*0250*/ 	.word	0xffffffff


	//   ....[94]....
        /*0254*/ 	.word	0xffffffff


	//   ....[95]....
        /*0258*/ 	.word	0xffffffff


	//   ....[96]....
        /*025c*/ 	.word	0xffffffff


	//   ....[97]....
        /*0260*/ 	.word	0xffffffff


	//   ....[98]....
        /*0264*/ 	.word	0xffffffff


	//   ....[99]....
        /*0268*/ 	.word	0xffffffff


	//   ....[100]....
        /*026c*/ 	.word	0xffffffff


	//   ....[101]....
        /*0270*/ 	.word	0xffffffff


	//   ....[102]....
        /*0274*/ 	.word	0xffffffff


	//   ....[103]....
        /*0278*/ 	.word	0xffffffff


	//   ....[104]....
        /*027c*/ 	.word	0xffffffff


	//   ....[105]....
        /*0280*/ 	.word	0xffffffff


	//   ....[106]....
        /*0284*/ 	.word	0xffffffff


	//   ....[107]....
        /*0288*/ 	.word	0xffffffff


	//   ....[108]....
        /*028c*/ 	.word	0xffffffff


	//   ....[109]....
        /*0290*/ 	.word	0xffffffff


	//   ....[110]....
        /*0294*/ 	.word	0xffffffff


	//   ....[111]....
        /*0298*/ 	.word	0xffffffff


	//   ....[112]....
        /*029c*/ 	.word	0xffffffff


	//   ....[113]....
        /*02a0*/ 	.word	0xffffffff


	//   ....[114]....
        /*02a4*/ 	.word	0xffffffff


	//   ....[115]....
        /*02a8*/ 	.word	0xffffffff


	//   ....[116]....
        /*02ac*/ 	.word	0xffffffff


	//   ....[117]....
        /*02b0*/ 	.word	0xffffffff


	//   ....[118]....
        /*02b4*/ 	.word	0xffffffff


	//   ....[119]....
        /*02b8*/ 	.word	0xffffffff


	//   ....[120]....
        /*02bc*/ 	.word	0xffffffff


	//   ....[121]....
        /*02c0*/ 	.word	0xffffffff


	//   ....[122]....
        /*02c4*/ 	.word	0xffffffff


	//   ....[123]....
        /*02c8*/ 	.word	0xffffffff


	//   ....[124]....
        /*02cc*/ 	.word	0xffffffff


	//   ....[125]....
        /*02d0*/ 	.word	0xffffffff


	//   ....[126]....
        /*02d4*/ 	.word	0xffffffff


	//   ....[127]....
        /*02d8*/ 	.word	0xffffffff


	//   ....[128]....
        /*02dc*/ 	.word	0xffffffff


	//   ....[129]....
        /*02e0*/ 	.word	0xffffffff


	//   ....[130]....
        /*02e4*/ 	.word	0xffffffff


	//   ....[131]....
        /*02e8*/ 	.word	0xffffffff


	//   ....[132]....
        /*02ec*/ 	.word	0xffffffff


	//   ....[133]....
        /*02f0*/ 	.word	0xffffffff


	//   ....[134]....
        /*02f4*/ 	.word	0xffffffff


	//   ....[135]....
        /*02f8*/ 	.word	0xffffffff


	//   ....[136]....
        /*02fc*/ 	.word	0xffffffff


	//   ....[137]....
        /*0300*/ 	.word	0xffffffff


	//   ....[138]....
        /*0304*/ 	.word	0xffffffff


	//   ....[139]....
        /*0308*/ 	.word	0xffffffff


	//   ....[140]....
        /*030c*/ 	.word	0xffffffff


	//   ....[141]....
        /*0310*/ 	.word	0xffffffff


	//   ....[142]....
        /*0314*/ 	.word	0xffffffff


	//   ....[143]....
        /*0318*/ 	.word	0xffffffff


	//   ....[144]....
        /*031c*/ 	.word	0xffffffff


	//   ....[145]....
        /*0320*/ 	.word	0xffffffff


	//   ....[146]....
        /*0324*/ 	.word	0xffffffff


	//   ....[147]....
        /*0328*/ 	.word	0xffffffff


	//   ....[148]....
        /*032c*/ 	.word	0xffffffff


	//   ....[149]....
        /*0330*/ 	.word	0xffffffff


	//   ....[150]....
        /*0334*/ 	.word	0xffffffff


	//   ....[151]....
        /*0338*/ 	.word	0xffffffff


	//   ....[152]....
        /*033c*/ 	.word	0xffffffff


	//   ....[153]....
        /*0340*/ 	.word	0xffffffff


	//   ....[154]....
        /*0344*/ 	.word	0xffffffff


	//   ....[155]....
        /*0348*/ 	.word	0xffffffff


	//   ....[156]....
        /*034c*/ 	.word	0xffffffff


	//   ....[157]....
        /*0350*/ 	.word	0xffffffff


	//   ....[158]....
        /*0354*/ 	.word	0xffffffff


	//   ....[159]....
        /*0358*/ 	.word	0xffffffff


	//   ....[160]....
        /*035c*/ 	.word	0xffffffff


	//   ....[161]....
        /*0360*/ 	.word	0xffffffff


	//   ....[162]....
        /*0364*/ 	.word	0xffffffff


	//   ....[163]....
        /*0368*/ 	.word	0xffffffff


	//   ....[164]....
        /*036c*/ 	.word	0xffffffff


	//   ....[165]....
        /*0370*/ 	.word	0xffffffff


	//   ....[166]....
        /*0374*/ 	.word	0xffffffff


	//   ....[167]....
        /*0378*/ 	.word	0xffffffff


	//   ....[168]....
        /*037c*/ 	.word	0xffffffff


	//   ....[169]....
        /*0380*/ 	.word	0xffffffff


	//   ....[170]....
        /*0384*/ 	.word	0xffffffff


	//   ....[171]....
        /*0388*/ 	.word	0xffffffff


	//   ....[172]....
        /*038c*/ 	.word	0xffffffff


	//   ....[173]....
        /*0390*/ 	.word	0xffffffff


	//   ....[174]....
        /*0394*/ 	.word	0xffffffff


	//   ....[175]....
        /*0398*/ 	.word	0xffffffff


	//   ....[176]....
        /*039c*/ 	.word	0xffffffff


	//   ....[177]....
        /*03a0*/ 	.word	0xffffffff


	//   ....[178]....
        /*03a4*/ 	.word	0x05000006


	//   ....[179]....
        /*03a8*/ 	.word	0xffffffff


	//   ....[180]....
        /*03ac*/ 	.word	0xffffffff


	//   ....[181]....
        /*03b0*/ 	.word	0xffffffff


	//   ....[182]....
        /*03b4*/ 	.word	0xffffffff


	//   ....[183]....
        /*03b8*/ 	.word	0xffffffff


	//   ....[184]....
        /*03bc*/ 	.word	0xffffffff


	//   ....[185]....
        /*03c0*/ 	.word	0xffffffff


	//   ....[186]....
        /*03c4*/ 	.word	0xffffffff


	//   ....[187]....
        /*03c8*/ 	.word	0xffffffff


	//   ....[188]....
        /*03cc*/ 	.word	0xffffffff


	//   ....[189]....
        /*03d0*/ 	.word	0xffffffff


	//   ....[190]....
        /*03d4*/ 	.word	0xffffffff


	//   ....[191]....
        /*03d8*/ 	.word	0xffffffff


	//   ....[192]....
        /*03dc*/ 	.word	0xffffffff


	//   ....[193]....
        /*03e0*/ 	.word	0xffffffff


	//   ....[194]....
        /*03e4*/ 	.word	0xffffffff


	//   ....[195]....
        /*03e8*/ 	.word	0xffffffff


	//   ....[196]....
        /*03ec*/ 	.word	0xffffffff


	//   ....[197]....
        /*03f0*/ 	.word	0xffffffff


	//   ....[198]....
        /*03f4*/ 	.word	0xffffffff


	//   ....[199]....
        /*03f8*/ 	.word	0xffffffff


	//   ....[200]....
        /*03fc*/ 	.word	0xffffffff


	//   ....[201]....
        /*0400*/ 	.word	0xffffffff


	//   ....[202]....
        /*0404*/ 	.word	0xffffffff


	//   ....[203]....
        /*0408*/ 	.word	0xffffffff


	//   ....[204]....
        /*040c*/ 	.word	0xffffffff


	//   ....[205]....
        /*0410*/ 	.word	0xffffffff


	//   ....[206]....
        /*0414*/ 	.word	0xffffffff


	//   ....[207]....
        /*0418*/ 	.word	0xffffffff


	//   ....[208]....
        /*041c*/ 	.word	0xffffffff


	//   ....[209]....
        /*0420*/ 	.word	0xffffffff


	//   ....[210]....
        /*0424*/ 	.word	0xffffffff


	//   ....[211]....
        /*0428*/ 	.word	0xffffffff


	//   ....[212]....
        /*042c*/ 	.word	0xffffffff


	//   ....[213]....
        /*0430*/ 	.word	0xffffffff


	//   ....[214]....
        /*0434*/ 	.word	0xffffffff


	//   ....[215]....
        /*0438*/ 	.word	0xffffffff


	//   ....[216]....
        /*043c*/ 	.word	0xffffffff


	//   ....[217]....
        /*0440*/ 	.word	0x0500002f


	//   ....[218]....
        /*0444*/ 	.word	0x0500002f


	//   ....[219]....
        /*0448*/ 	.word	0x0500002f


	//   ....[220]....
        /*044c*/ 	.word	0x0500002f


	//   ....[221]....
        /*0450*/ 	.word	0x0500002f


	//----- nvinfo : EIATTR_COOP_GROUP_INSTR_OFFSETS
	.align		4
.L_278:
        /*0454*/ 	.byte	0x04, 0x28
        /*0456*/ 	.short	(.L_280 - .L_279)


	//   ....[0]....
.L_279:
        /*0458*/ 	.word	0x00000ee0


	//   ....[1]....
        /*045c*/ 	.word	0x00001970


	//   ....[2]....
        /*0460*/ 	.word	0x00002370


	//   ....[3]....
        /*0464*/ 	.word	0x00002390


	//   ....[4]....
        /*0468*/ 	.word	0x000023b0


	//   ....[5]....
        /*046c*/ 	.word	0x000023d0


	//   ....[6]....
        /*0470*/ 	.word	0x000023f0


	//   ....[7]....
        /*0474*/ 	.word	0x000028c0


	//   ....[8]....
        /*0478*/ 	.word	0x000028d0


	//   ....[9]....
        /*047c*/ 	.word	0x000028f0


	//   ....[10]....
        /*0480*/ 	.word	0x00002910


	//   ....[11]....
        /*0484*/ 	.word	0x00002960


	//   ....[12]....
        /*0488*/ 	.word	0x00002990


	//   ....[13]....
        /*048c*/ 	.word	0x000029d0


	//   ....[14]....
        /*0490*/ 	.word	0x000029f0


	//   ....[15]....
        /*0494*/ 	.word	0x00002b20


	//   ....[16]....
        /*0498*/ 	.word	0x00002b50


	//   ....[17]....
        /*049c*/ 	.word	0x00002b60


	//   ....[18]....
        /*04a0*/ 	.word	0x00002b80


	//   ....[19]....
        /*04a4*/ 	.word	0x00002bc0


	//   ....[20]....
        /*04a8*/ 	.word	0x00002bf0


	//   ....[21]....
        /*04ac*/ 	.word	0x00002c30


	//   ....[22]....
        /*04b0*/ 	.word	0x00002c50


	//   ....[23]....
        /*04b4*/ 	.word	0x00002c70


	//   ....[24]....
        /*04b8*/ 	.word	0x00002d80


	//   ....[25]....
        /*04bc*/ 	.word	0x00002da0


	//   ....[26]....
        /*04c0*/ 	.word	0x00002db0


	//   ....[27]....
        /*04c4*/ 	.word	0x00002dd0


	//   ....[28]....
        /*04c8*/ 	.word	0x00002e10


	//   ....[29]....
        /*04cc*/ 	.word	0x00002e40


	//   ....[30]....
        /*04d0*/ 	.word	0x00002e80


	//   ....[31]....
        /*04d4*/ 	.word	0x00002ea0


	//   ....[32]....
        /*04d8*/ 	.word	0x00002ec0


	//   ....[33]....
        /*04dc*/ 	.word	0x00002fe0


	//   ....[34]....
        /*04e0*/ 	.word	0x00003000


	//   ....[35]....
        /*04e4*/ 	.word	0x00003010


	//   ....[36]....
        /*04e8*/ 	.word	0x00003030


	//   ....[37]....
        /*04ec*/ 	.word	0x00003070


	//   ....[38]....
        /*04f0*/ 	.word	0x000030a0


	//   ....[39]....
        /*04f4*/ 	.word	0x000030e0


	//   ....[40]....
        /*04f8*/ 	.word	0x00003100


	//   ....[41]....
        /*04fc*/ 	.word	0x00003120


	//   ....[42]....
        /*0500*/ 	.word	0x00003240


	//   ....[43]....
        /*0504*/ 	.word	0x00003270


	//   ....[44]....
        /*0508*/ 	.word	0x00003280


	//   ....[45]....
        /*050c*/ 	.word	0x000032a0


	//   ....[46]....
        /*0510*/ 	.word	0x000032e0


	//   ....[47]....
        /*0514*/ 	.word	0x00003310


	//   ....[48]....
        /*0518*/ 	.word	0x00003350


	//   ....[49]....
        /*051c*/ 	.word	0x00003370


	//   ....[50]....
        /*0520*/ 	.word	0x00003390


	//   ....[51]....
        /*0524*/ 	.word	0x000034a0


	//   ....[52]....
        /*0528*/ 	.word	0x000034c0


	//   ....[53]....
        /*052c*/ 	.word	0x000034d0


	//   ....[54]....
        /*0530*/ 	.word	0x000034f0


	//   ....[55]....
        /*0534*/ 	.word	0x00003530


	//   ....[56]....
        /*0538*/ 	.word	0x00003560


	//   ....[57]....
        /*053c*/ 	.word	0x000035a0


	//   ....[58]....
        /*0540*/ 	.word	0x000035c0


	//   ....[59]....
        /*0544*/ 	.word	0x000035e0


	//   ....[60]....
        /*0548*/ 	.word	0x00003700


	//   ....[61]....
        /*054c*/ 	.word	0x00003720


	//   ....[62]....
        /*0550*/ 	.word	0x00003730


	//   ....[63]....
        /*0554*/ 	.word	0x00003750


	//   ....[64]....
        /*0558*/ 	.word	0x00003790


	//   ....[65]....
        /*055c*/ 	.word	0x000037c0


	//   ....[66]....
        /*0560*/ 	.word	0x00003800


	//   ....[67]....
        /*0564*/ 	.word	0x00003820


	//   ....[68]....
        /*0568*/ 	.word	0x00003840


	//   ....[69]....
        /*056c*/ 	.word	0x00003940


	//   ....[70]....
        /*0570*/ 	.word	0x00003970


	//   ....[71]....
        /*0574*/ 	.word	0x00003980


	//   ....[72]....
        /*0578*/ 	.word	0x000039a0


	//   ....[73]....
        /*057c*/ 	.word	0x000039e0


	//   ....[74]....
        /*0580*/ 	.word	0x00003a10


	//   ....[75]....
        /*0584*/ 	.word	0x00003a50


	//   ....[76]....
        /*0588*/ 	.word	0x00003a70


	//   ....[77]....
        /*058c*/ 	.word	0x00003a90


	//   ....[78]....
        /*0590*/ 	.word	0x00003b80


	//   ....[79]....
        /*0594*/ 	.word	0x00003bb0


	//   ....[80]....
        /*0598*/ 	.word	0x00003bc0


	//   ....[81]....
        /*059c*/ 	.word	0x00003bf0


	//   ....[82]....
        /*05a0*/ 	.word	0x00003c10


	//   ....[83]....
        /*05a4*/ 	.word	0x00003c60


	//   ....[84]....
        /*05a8*/ 	.word	0x00003c80


	//   ....[85]....
        /*05ac*/ 	.word	0x00003cc0


	//   ....[86]....
        /*05b0*/ 	.word	0x00003ce0


	//   ....[87]....
        /*05b4*/ 	.word	0x00003de0


	//   ....[88]....
        /*05b8*/ 	.word	0x00003e30


	//   ....[89]....
        /*05bc*/ 	.word	0x00003e40


	//   ....[90]....
        /*05c0*/ 	.word	0x00003e90


	//   ....[91]....
        /*05c4*/ 	.word	0x00003ec0


	//   ....[92]....
        /*05c8*/ 	.word	0x00003ef0


	//   ....[93]....
        /*05cc*/ 	.word	0x00003f20


	//   ....[94]....
        /*05d0*/ 	.word	0x00003f50


	//   ....[95]....
        /*05d4*/ 	.word	0x00003f80


	//   ....[96]....
        /*05d8*/ 	.word	0x00004040


	//   ....[97]....
        /*05dc*/ 	.word	0x00004060


	//   ....[98]....
        /*05e0*/ 	.word	0x00004070


	//   ....[99]....
        /*05e4*/ 	.word	0x000040c0


	//   ....[100]....
        /*05e8*/ 	.word	0x000040f0


	//   ....[101]....
        /*05ec*/ 	.word	0x00004120


	//   ....[102]....
        /*05f0*/ 	.word	0x00004150


	//   ....[103]....
        /*05f4*/ 	.word	0x00004180


	//   ....[104]....
        /*05f8*/ 	.word	0x000041b0


	//   ....[105]....
        /*05fc*/ 	.word	0x000042d0


	//   ....[106]....
        /*0600*/ 	.word	0x000042e0


	//   ....[107]....
        /*0604*/ 	.word	0x000042f0


	//   ....[108]....
        /*0608*/ 	.word	0x00004350


	//   ....[109]....
        /*060c*/ 	.word	0x00004380


	//   ....[110]....
        /*0610*/ 	.word	0x000043b0


	//   ....[111]....
        /*0614*/ 	.word	0x000043e0


	//   ....[112]....
        /*0618*/ 	.word	0x00004410


	//   ....[113]....
        /*061c*/ 	.word	0x00004440


	//   ....[114]....
        /*0620*/ 	.word	0x00004530


	//   ....[115]....
        /*0624*/ 	.word	0x00004570


	//   ....[116]....
        /*0628*/ 	.word	0x00004580


	//   ....[117]....
        /*062c*/ 	.word	0x000045d0


	//   ....[118]....
        /*0630*/ 	.word	0x00004600


	//   ....[119]....
        /*0634*/ 	.word	0x00004630


	//   ....[120]....
        /*0638*/ 	.word	0x00004660


	//   ....[121]....
        /*063c*/ 	.word	0x00004690


	//   ....[122]....
        /*0640*/ 	.word	0x000046c0


	//   ....[123]....
        /*0644*/ 	.word	0x000047b0


	//   ....[124]....
        /*0648*/ 	.word	0x00004800


	//   ....[125]....
        /*064c*/ 	.word	0x00004810


	//   ....[126]....
        /*0650*/ 	.word	0x00004860


	//   ....[127]....
        /*0654*/ 	.word	0x00004890


	//   ....[128]....
        /*0658*/ 	.word	0x000048a0


	//   ....[129]....
        /*065c*/ 	.word	0x000048e0


	//   ....[130]....
        /*0660*/ 	.word	0x00004910


	//   ....[131]....
        /*0664*/ 	.word	0x00004940


	//   ....[132]....
        /*0668*/ 	.word	0x00004a30


	//   ....[133]....
        /*066c*/ 	.word	0x00004a90


	//   ....[134]....
        /*0670*/ 	.word	0x00004aa0


	//   ....[135]....
        /*0674*/ 	.word	0x00004af0


	//   ....[136]....
        /*0678*/ 	.word	0x00004b20


	//   ....[137]....
        /*067c*/ 	.word	0x00004b30


	//   ....[138]....
        /*0680*/ 	.word	0x00004b70


	//   ....[139]....
        /*0684*/ 	.word	0x00004ba0


	//   ....[140]....
        /*0688*/ 	.word	0x00004bd0


	//   ....[141]....
        /*068c*/ 	.word	0x00004cb0


	//   ....[142]....
        /*0690*/ 	.word	0x00004d10


	//   ....[143]....
        /*0694*/ 	.word	0x00004d20


	//   ....[144]....
        /*0698*/ 	.word	0x00004d70


	//   ....[145]....
        /*069c*/ 	.word	0x00004da0


	//   ....[146]....
        /*06a0*/ 	.word	0x00004db0


	//   ....[147]....
        /*06a4*/ 	.word	0x00004df0


	//   ....[148]....
        /*06a8*/ 	.word	0x00004e20


	//   ....[149]....
        /*06ac*/ 	.word	0x00004e50


	//   ....[150]....
        /*06b0*/ 	.word	0x00004f30


	//   ....[151]....
        /*06b4*/ 	.word	0x00004f90


	//   ....[152]....
        /*06b8*/ 	.word	0x00004fa0


	//   ....[153]....
        /*06bc*/ 	.word	0x00004ff0


	//   ....[154]....
        /*06c0*/ 	.word	0x00005020


	//   ....[155]....
        /*06c4*/ 	.word	0x00005050


	//   ....[156]....
        /*06c8*/ 	.word	0x00005080


	//   ....[157]....
        /*06cc*/ 	.word	0x000050b0


	//   ....[158]....
        /*06d0*/ 	.word	0x000050e0


	//   ....[159]....
        /*06d4*/ 	.word	0x000051b0


	//   ....[160]....
        /*06d8*/ 	.word	0x00005200


	//   ....[161]....
        /*06dc*/ 	.word	0x00005210


	//   ....[162]....
        /*06e0*/ 	.word	0x00005260


	//   ....[163]....
        /*06e4*/ 	.word	0x00005290


	//   ....[164]....
        /*06e8*/ 	.word	0x000052a0


	//   ....[165]....
        /*06ec*/ 	.word	0x000052e0


	//   ....[166]....
        /*06f0*/ 	.word	0x00005310


	//   ....[167]....
        /*06f4*/ 	.word	0x00005340


	//   ....[168]....
        /*06f8*/ 	.word	0x00005420


	//   ....[169]....
        /*06fc*/ 	.word	0x00005440


	//   ....[170]....
        /*0700*/ 	.word	0x00005450


	//   ....[171]....
        /*0704*/ 	.word	0x00005480


	//   ....[172]....
        /*0708*/ 	.word	0x000054a0


	//   ....[173]....
        /*070c*/ 	.word	0x000054f0


	//   ....[174]....
        /*0710*/ 	.word	0x00005520


	//   ....[175]....
        /*0714*/ 	.word	0x00005560


	//   ....[176]....
        /*0718*/ 	.word	0x00005590


	//   ....[177]....
        /*071c*/ 	.word	0x00005650


	//   ....[178]....
        /*0720*/ 	.word	0x00005b80


	//   ....[179]....
        /*0724*/ 	.word	0x00005ee0


	//   ....[180]....
        /*0728*/ 	.word	0x00005fa0


	//   ....[181]....
        /*072c*/ 	.word	0x00006060


	//   ....[182]....
        /*0730*/ 	.word	0x00006120


	//   ....[183]....
        /*0734*/ 	.word	0x000061e0


	//   ....[184]....
        /*0738*/ 	.word	0x000062a0


	//   ....[185]....
        /*073c*/ 	.word	0x00006360


	//   ....[186]....
        /*0740*/ 	.word	0x00006420


	//   ....[187]....
        /*0744*/ 	.word	0x000064e0


	//   ....[188]....
        /*0748*/ 	.word	0x000065a0


	//   ....[189]....
        /*074c*/ 	.word	0x00006660


	//   ....[190]....
        /*0750*/ 	.word	0x00006720


	//   ....[191]....
        /*0754*/ 	.word	0x000067e0


	//   ....[192]....
        /*0758*/ 	.word	0x000068a0


	//   ....[193]....
        /*075c*/ 	.word	0x00006960


	//   ....[194]....
        /*0760*/ 	.word	0x00006a20


	//   ....[195]....
        /*0764*/ 	.word	0x00006ae0


	//   ....[196]....
        /*0768*/ 	.word	0x00006ba0


	//   ....[197]....
        /*076c*/ 	.word	0x00006c60


	//   ....[198]....
        /*0770*/ 	.word	0x00006e80


	//   ....[199]....
        /*0774*/ 	.word	0x00006fb0


	//   ....[200]....
        /*0778*/ 	.word	0x000070e0


	//   ....[201]....
        /*077c*/ 	.word	0x00007210


	//   ....[202]....
        /*0780*/ 	.word	0x00007340


	//   ....[203]....
        /*0784*/ 	.word	0x00007470


	//   ....[204]....
        /*0788*/ 	.word	0x000075a0


	//   ....[205]....
        /*078c*/ 	.word	0x000076d0


	//   ....[206]....
        /*0790*/ 	.word	0x00007800


	//   ....[207]....
        /*0794*/ 	.word	0x00007930


	//   ....[208]....
        /*0798*/ 	.word	0x00007a60


	//   ....[209]....
        /*079c*/ 	.word	0x00007b80


	//   ....[210]....
        /*07a0*/ 	.word	0x00007c90


	//   ....[211]....
        /*07a4*/ 	.word	0x00007da0


	//   ....[212]....
        /*07a8*/ 	.word	0x00007eb0


	//   ....[213]....
        /*07ac*/ 	.word	0x00007fc0


	//   ....[214]....
        /*07b0*/ 	.word	0x000080d0


	//   ....[215]....
        /*07b4*/ 	.word	0x000081e0


	//   ....[216]....
        /*07b8*/ 	.word	0x000082e0


	//   ....[217]....
        /*07bc*/ 	.word	0x00008350


	//   ....[218]....
        /*07c0*/ 	.word	0x000083c0


	//   ....[219]....
        /*07c4*/ 	.word	0x00008430


	//   ....[220]....
        /*07c8*/ 	.word	0x000084a0


	//   ....[221]....
        /*07cc*/ 	.word	0x00008510


	//----- nvinfo : EIATTR_VRC_CTA_INIT_COUNT
	.align		4
.L_280:
        /*07d0*/ 	.byte	0x02, 0x4a
	.zero		1
	.zero		1


	//----- nvinfo : EIATTR_EXIT_INSTR_OFFSETS
	.align		4
        /*07d4*/ 	.byte	0x04, 0x1c
        /*07d6*/ 	.short	(.L_282 - .L_281)


	//   ....[0]....
.L_281:
        /*07d8*/ 	.word	0x00001d40


	//   ....[1]....
        /*07dc*/ 	.word	0x00002160


	//   ....[2]....
        /*07e0*/ 	.word	0x00002180


	//   ....[3]....
        /*07e4*/ 	.word	0x00006c70


	//   ....[4]....
        /*07e8*/ 	.word	0x000082f0


	//----- nvinfo : EIATTR_MAX_THREADS
	.align		4
.L_282:
        /*07ec*/ 	.byte	0x04, 0x05
        /*07ee*/ 	.short	(.L_284 - .L_283)
.L_283:
        /*07f0*/ 	.word	0x00000180
        /*07f4*/ 	.word	0x00000001
        /*07f8*/ 	.word	0x00000001


	//----- nvinfo : EIATTR_CRS_STACK_SIZE
	.align		4
.L_284:
        /*07fc*/ 	.byte	0x04, 0x1e
        /*07fe*/ 	.short	(.L_286 - .L_285)
.L_285:
        /*0800*/ 	.word	0x00000000


	//----- nvinfo : EIATTR_CBANK_PARAM_SIZE
	.align		4
.L_286:
        /*0804*/ 	.byte	0x03, 0x19
        /*0806*/ 	.short	0x004d


	//----- nvinfo : EIATTR_PARAM_CBANK
	.align		4
        /*0808*/ 	.byte	0x04, 0x0a
        /*080a*/ 	.short	(.L_288 - .L_287)
	.align		4
.L_287:
        /*080c*/ 	.word	index@(.nv.constant0._ZN3cub18CUB_300001_SM_10006detail10radix_sort29DeviceRadixSortOnesweepKernelINS1_5radix10policy_hubIiNS0_8NullTypeEyE10Policy1000ELNS0_9SortOrderE0EiS6_yiiNS1_21identity_decomposer_tEEEvPT5_SC_PT3_PKSD_PT1_PKSH_PT2_PKSL_T4_iiT6_)
        /*0810*/ 	.short	0x0380
        /*0812*/ 	.short	0x004d


	//----- nvinfo : EIATTR_SW_WAR
	.align		4
.L_288:
        /*0814*/ 	.byte	0x04, 0x36
        /*0816*/ 	.short	(.L_290 - .L_289)
.L_289:
        /*0818*/ 	.word	0x00000008
.L_290:


//--------------------- .nv.info._ZN3cub18CUB_300001_SM_10006detail10radix_sort33DeviceRadixSortExclusiveSumKernelINS1_5radix10policy_hubIiNS0_8NullTypeEyE10Policy1000EyEEvPT0_ --------------------------
	.section	.nv.info._ZN3cub18CUB_300001_SM_10006detail10radix_sort33DeviceRadixSortExclusiveSumKernelINS1_5radix10policy_hubIiNS0_8NullTypeEyE10Policy1000EyEEvPT0_,"",@"SHT_CUDA_INFO"
	.sectionflags	@""
	.align	4


	//----- nvinfo : EIATTR_CUDA_API_VERSION
	.align		4
        /*0000*/ 	.byte	0x04, 0x37
        /*0002*/ 	.short	(.L_292 - .L_291)
.L_291:
        /*0004*/ 	.word	0x00000082


	//----- nvinfo : EIATTR_KPARAM_INFO
	.align		4
.L_292:
        /*0008*/ 	.byte	0x04, 0x17
        /*000a*/ 	.short	(.L_294 - .L_293)
.L_293:
        /*000c*/ 	.word	0x00000000
        /*0010*/ 	.short	0x0000
        /*0012*/ 	.short	0x0000
        /*0014*/ 	.byte	0x00, 0xf5, 0x21, 0x00


	//----- nvinfo : EIATTR_SPARSE_MMA_MASK
	.align		4
.L_294:
        /*0018*/ 	.byte	0x03, 0x50
        /*001a*/ 	.short	0x0000


	//----- nvinfo : EIATTR_MAXREG_COUNT
	.align		4
        /*001c*/ 	.byte	0x03, 0x1b
        /*001e*/ 	.short	0x00ff


	//----- nvinfo : EIATTR_NUM_BARRIERS
	.align		4
        /*0020*/ 	.byte	0x02, 0x4c
        /*0022*/ 	.byte	0x01
	.zero		1


	//----- nvinfo : EIATTR_MERCURY_ISA_VERSION
	.align		4
        /*0024*/ 	.byte	0x03, 0x5f
        /*0026*/ 	.short	0x0101


	//----- nvinfo : EIATTR_COOP_GROUP_MASK_REGIDS
	.align		4
        /*0028*/ 	.byte	0x04, 0x29
        /*002a*/ 	.short	(.L_296 - .L_295)


	//   ....[0]....
.L_295:
        /*002c*/ 	.word	0xffffffff


	//   ....[1]....
        /*0030*/ 	.word	0xffffffff


	//   ....[2]....
        /*0034*/ 	.word	0xffffffff


	//   ....[3]....
        /*0038*/ 	.word	0xffffffff


	//   ....[4]....
        /*003c*/ 	.word	0xffffffff


	//   ....[5]....
        /*0040*/ 	.word	0xffffffff


	//   ....[6]....
        /*0044*/ 	.word	0xffffffff


	//   ....[7]....
        /*0048*/ 	.word	0xffffffff


	//   ....[8]....
        /*004c*/ 	.word	0xffffffff


	//   ....[9]....
        /*0050*/ 	.word	0xffffffff


	//   ....[10]....
        /*0054*/ 	.word	0x05000015


	//   ....[11]....
        /*0058*/ 	.word	0x05000015


	//   ....[12]....
        /*005c*/ 	.word	0x05000015


	//   ....[13]....
        /*0060*/ 	.word	0x05000015


	//   ....[14]....
        /*0064*/ 	.word	0x05000015


	//   ....[15]....
        /*0068*/ 	.word	0x05000015


	//   ....[16]....
        /*006c*/ 	.word	0x05000015


	//   ....[17]....
        /*0070*/ 	.word	0x05000015


	//   ....[18]....
        /*0074*/ 	.word	0x05000015


	//   ....[19]....
        /*0078*/ 	.word	0x05000015


	//----- nvinfo : EIATTR_COOP_GROUP_INSTR_OFFSETS
	.align		4
.L_296:
        /*007c*/ 	.byte	0x04, 0x28
        /*007e*/ 	.short	(.L_298 - .L_297)


	//   ....[0]....
.L_297:
        /*0080*/ 	.word	0x00000250


	//   ....[1]....
        /*0084*/ 	.word	0x00000260


	//   ....[2]....
        /*0088*/ 	.word	0x000002a0


	//   ....[3]....
        /*008c*/ 	.word	0x000002c0


	//   ....[4]....
        /*0090*/ 	.word	0x00000310


	//   ....[5]....
        /*0094*/ 	.word	0x00000320


	//   ....[6]....
        /*0098*/ 	.word	0x00000360


	//   ....[7]....
        /*009c*/ 	.word	0x00000380


	//   ....[8]....
        /*00a0*/ 	.word	0x000003d0


	//   ....[9]....
        /*00a4*/ 	.word	0x000003e0


	//   ....[10]....
        /*00a8*/ 	.word	0x00000660


	//   ....[11]....
        /*00ac*/ 	.word	0x000006b0


	//   ....[12]....
        /*00b0*/ 	.word	0x00000740


	//   ....[13]....
        /*00b4*/ 	.word	0x00000790


	//   ....[14]....
        /*00b8*/ 	.word	0x00000820


	//   ....[15]....
        /*00bc*/ 	.word	0x00000870


	//   ....[16]....
        /*00c0*/ 	.word	0x00000900


	//   ....[17]....
        /*00c4*/ 	.word	0x00000950


	//   ....[18]....
        /*00c8*/ 	.word	0x000009e0


	//   ....[19]....
        /*00cc*/ 	.word	0x00000a30


	//----- nvinfo : EIATTR_VRC_CTA_INIT_COUNT
	.align		4
.L_298:
        /*00d0*/ 	.byte	0x02, 0x4a
	.zero		1
	.zero		1


	//----- nvinfo : EIATTR_EXIT_INSTR_OFFSETS
	.align		4
        /*00d4*/ 	.byte	0x04, 0x1c
        /*00d6*/ 	.short	(.L_300 - .L_299)


	//   ....[0]....
.L_299:
        /*00d8*/ 	.word	0x000005d0


	//   ....[1]....
        /*00dc*/ 	.word	0x00000600


	//----- nvinfo : EIATTR_CRS_STACK_SIZE
	.align		4
.L_300:
        /*00e0*/ 	.byte	0x04, 0x1e
        /*00e2*/ 	.short	(.L_302 - .L_301)
.L_301:
        /*00e4*/ 	.word	0x00000000


	//----- nvinfo : EIATTR_CBANK_PARAM_SIZE
	.align		4
.L_302:
        /*00e8*/ 	.byte	0x03, 0x19
        /*00ea*/ 	.short	0x0008


	//----- nvinfo : EIATTR_PARAM_CBANK
	.align		4
        /*00ec*/ 	.byte	0x04, 0x0a
        /*00ee*/ 	.short	(.L_304 - .L_303)
	.align		4
.L_303:
        /*00f0*/ 	.word	index@(.nv.constant0._ZN3cub18CUB_300001_SM_10006detail10radix_sort33DeviceRadixSortExclusiveSumKernelINS1_5radix10policy_hubIiNS0_8NullTypeEyE10Policy1000EyEEvPT0_)
        /*00f4*/ 	.short	0x0380
        /*00f6*/ 	.short	0x0008


	//----- nvinfo : EIATTR_SW_WAR
	.align		4
.L_304:
        /*00f8*/ 	.byte	0x04, 0x36
        /*00fa*/ 	.short	(.L_306 - .L_305)
.L_305:
        /*00fc*/ 	.word	0x00000008
.L_306:


//--------------------- .nv.info._ZN3cub18CUB_300001_SM_10006detail10radix_sort30DeviceRadixSortHistogramKernelINS1_5radix10policy_hubIiNS0_8NullTypeEyE10Policy1000ELNS0_9SortOrderE0EiyNS1_21identity_decomposer_tEEEvPT2_PKT1_SB_iiT3_ --------------------------
	.section	.nv.info._ZN3cub18CUB_300001_SM_10006detail10radix_sort30DeviceRadixSortHistogramKernelINS1_5radix10policy_hubIiNS0_8NullTypeEyE10Policy1000ELNS0_9SortOrderE0EiyNS1_21identity_decomposer_tEEEvPT2_PKT1_SB_iiT3_,"",@"SHT_CUDA_INFO"
	.sectionflags	@""
	.align	4


	//----- nvinfo : EIATTR_CUDA_API_VERSION
	.align		4
        /*0000*/ 	.byte	0x04, 0x37
        /*0002*/ 	.short	(.L_308 - .L_307)
.L_307:
        /*0004*/ 	.word	0x00000082


	//----- nvinfo : EIATTR_KPARAM_INFO
	.align		4
.L_308:
        /*0008*/ 	.byte	0x04, 0x17
        /*000a*/ 	.short	(.L_310 - .L_309)
.L_309:
        /*000c*/ 	.word	0x00000000
        /*0010*/ 	.short	0x0005
        /*0012*/ 	.short	0x0020
        /*0014*/ 	.byte	0x00, 0xf0, 0x05, 0x00


	//----- nvinfo : EIATTR_KPARAM_INFO
	.align		4
.L_310:
        /*0018*/ 	.byte	0x04, 0x17
        /*001a*/ 	.short	(.L_312 - .L_311)
.L_311:
        /*001c*/ 	.word	0x00000000
        /*0020*/ 	.short	0x0004
        /*0022*/ 	.short	0x001c
        /*0024*/ 	.byte	0x00, 0xf0, 0x11, 0x00


	//----- nvinfo : EIATTR_KPARAM_INFO
	.align		4
.L_312:
        /*0028*/ 	.byte	0x04, 0x17
        /*002a*/ 	.short	(.L_314 - .L_313)
.L_313:
        /*002c*/ 	.word	0x00000000
        /*0030*/ 	.short	0x0003
        /*0032*/ 	.short	0x0018
        /*0034*/ 	.byte	0x00, 0xf0, 0x11, 0x00


	//----- nvinfo : EIATTR_KPARAM_INFO
	.align		4
.L_314:
        /*0038*/ 	.byte	0x04, 0x17
        /*003a*/ 	.short	(.L_316 - .L_315)
.L_315:
        /*003c*/ 	.word	0x00000000
        /*0040*/ 	.short	0x0002
        /*0042*/ 	.short	0x0010
        /*0044*/ 	.byte	0x00, 0xf0, 0x21, 0x00


	//----- nvinfo : EIATTR_KPARAM_INFO
	.align		4
.L_316:
        /*0048*/ 	.byte	0x04, 0x17
        /*004a*/ 	.short	(.L_318 - .L_317)
.L_317:
        /*004c*/ 	.word	0x00000000
        /*0050*/ 	.short	0x0001
        /*0052*/ 	.short	0x0008
        /*0054*/ 	.byte	0x00, 0xf5, 0x21, 0x00


	//----- nvinfo : EIATTR_KPARAM_INFO
	.align		4
.L_318:
        /*0058*/ 	.byte	0x04, 0x17
        /*005a*/ 	.short	(.L_320 - .L_319)
.L_319:
        /*005c*/ 	.word	0x00000000
        /*0060*/ 	.short	0x0000
        /*0062*/ 	.short	0x0000
        /*0064*/ 	.byte	0x00, 0xf5, 0x21, 0x00


	//----- nvinfo : EIATTR_SPARSE_MMA_MASK
	.align		4
.L_320:
        /*0068*/ 	.byte	0x03, 0x50
        /*006a*/ 	.short	0x0000


	//----- nvinfo : EIATTR_MAXREG_COUNT
	.align		4
        /*006c*/ 	.byte	0x03, 0x1b
        /*006e*/ 	.short	0x00ff


	//----- nvinfo : EIATTR_NUM_BARRIERS
	.align		4
        /*0070*/ 	.byte	0x02, 0x4c
        /*0072*/ 	.byte	0x01
	.zero		1


	//----- nvinfo : EIATTR_MERCURY_ISA_VERSION
	.align		4
        /*0074*/ 	.byte	0x03, 0x5f
        /*0076*/ 	.short	0x0101


	//----- nvinfo : EIATTR_VRC_CTA_INIT_COUNT
	.align		4
        /*0078*/ 	.byte	0x02, 0x4a
	.zero		1
	.zero		1


	//----- nvinfo : EIATTR_EXIT_INSTR_OFFSETS
	.align		4
        /*007c*/ 	.byte	0x04, 0x1c
        /*007e*/ 	.short	(.L_322 - .L_321)


	//   ....[0]....
.L_321:
        /*0080*/ 	.word	0x00000040


	//   ....[1]....
        /*0084*/ 	.word	0x00002ee0


	//----- nvinfo : EIATTR_MAX_THREADS
	.align		4
.L_322:
        /*0088*/ 	.byte	0x04, 0x05
        /*008a*/ 	.short	(.L_324 - .L_323)
.L_323:
        /*008c*/ 	.word	0x00000080
        /*0090*/ 	.word	0x00000001
        /*0094*/ 	.word	0x00000001


	//----- nvinfo : EIATTR_CRS_STACK_SIZE
	.align		4
.L_324:
        /*0098*/ 	.byte	0x04, 0x1e
        /*009a*/ 	.short	(.L_326 - .L_325)
.L_325:
        /*009c*/ 	.word	0x00000000


	//----- nvinfo : EIATTR_CBANK_PARAM_SIZE
	.align		4
.L_326:
        /*00a0*/ 	.byte	0x03, 0x19
        /*00a2*/ 	.short	0x0021


	//----- nvinfo : EIATTR_PARAM_CBANK
	.align		4
        /*00a4*/ 	.byte	0x04, 0x0a
        /*00a6*/ 	.short	(.L_328 - .L_327)
	.align		4
.L_327:
        /*00a8*/ 	.word	index@(.nv.constant0._ZN3cub18CUB_300001_SM_10006detail10radix_sort30DeviceRadixSortHistogramKernelINS1_5radix10policy_hubIiNS0_8NullTypeEyE10Policy1000ELNS0_9SortOrderE0EiyNS1_21identity_decomposer_tEEEvPT2_PKT1_SB_iiT3_)
        /*00ac*/ 	.short	0x0380
        /*00ae*/ 	.short	0x0021


	//----- nvinfo : EIATTR_SW_WAR
	.align		4
.L_328:
        /*00b0*/ 	.byte	0x04, 0x36
        /*00b2*/ 	.short	(.L_330 - .L_329)
.L_329:
        /*00b4*/ 	.word	0x00000008
.L_330:


//--------------------- .nv.info._ZN3cub18CUB_300001_SM_10006detail10radix_sort31DeviceRadixSortSingleTileKernelINS1_5radix10policy_hubIiNS0_8NullTypeEyE10Policy1000ELNS0_9SortOrderE0EiS6_yNS1_21identity_decomposer_tEEEvPKT1_PSB_PKT2_PSF_T3_iiT4_ --------------------------
	.section	.nv.info._ZN3cub18CUB_300001_SM_10006detail10radix_sort31DeviceRadixSortSingleTileKernelINS1_5radix10policy_hubIiNS0_8NullTypeEyE10Policy1000ELNS0_9SortOrderE0EiS6_yNS1_21identity_decomposer_tEEEvPKT1_PSB_PKT2_PSF_T3_iiT4_,"",@"SHT_CUDA_INFO"
	.sectionflags	@""
	.align	4


	//----- nvinfo : EIATTR_CUDA_API_VERSION
	.align		4
        /*0000*/ 	.byte	0x04, 0x37
        /*0002*/ 	.short	(.L_332 - .L_331)
.L_331:
        /*0004*/ 	.word	0x00000082


	//----- nvinfo : EIATTR_KPARAM_INFO
	.align		4
.L_332:
        /*0008*/ 	.byte	0x04, 0x17
        /*000a*/ 	.short	(.L_334 - .L_333)
.L_333:
        /*000c*/ 	.word	0x00000000
        /*0010*/ 	.short	0x0007
        /*0012*/ 	.short	0x0030
        /*0014*/ 	.byte	0x00, 0xf0, 0x05, 0x00


	//----- nvinfo : EIATTR_KPARAM_INFO
	.align		4
.L_334:
        /*0018*/ 	.byte	0x04, 0x17
        /*001a*/ 	.short	(.L_336 - .L_335)
.L_335:
        /*001c*/ 	.word	0x00000000
        /*0020*/ 	.short	0x0006
        /*0022*/ 	.short	0x002c
        /*0024*/ 	.byte	0x00, 0xf0, 0x11, 0x00


	//----- nvinfo : EIATTR_KPARAM_INFO
	.align		4
.L_336:
        /*0028*/ 	.byte	0x04, 0x17
        /*002a*/ 	.short	(.L_338 - .L_337)
.L_337:
        /*002c*/ 	.word	0x00000000
        /*0030*/ 	.short	0x0005
        /*0032*/ 	.short	0x0028
        /*0034*/ 	.byte	0x00, 0xf0, 0x11, 0x00


	//----- nvinfo : EIATTR_KPARAM_INFO
	.align		4
.L_338:
        /*0038*/ 	.byte	0x04, 0x17
        /*003a*/ 	.short	(.L_340 - .L_339)
.L_339:
        /*003c*/ 	.word	0x00000000
        /*0040*/ 	.short	0x0004
        /*0042*/ 	.short	0x0020
        /*0044*/ 	.byte	0x00, 0xf0, 0x21, 0x00


	//----- nvinfo : EIATTR_KPARAM_INFO
	.align		4
.L_340:
        /*0048*/ 	.byte	0x04, 0x17
        /*004a*/ 	.short	(.L_342 - .L_341)
.L_341:
        /*004c*/ 	.word	0x00000000
        /*0050*/ 	.short	0x0003
        /*0052*/ 	.short	0x0018
        /*0054*/ 	.byte	0x00, 0xf5, 0x21, 0x00


	//----- nvinfo : EIATTR_KPARAM_INFO
	.align		4
.L_342:
        /*0058*/ 	.byte	0x04, 0x17
        /*005a*/ 	.short	(.L_344 - .L_343)
.L_343:
        /*005c*/ 	.word	0x00000000
        /*0060*/ 	.short	0x0002
        /*0062*/ 	.short	0x0010
        /*0064*/ 	.byte	0x00, 0xf5, 0x21, 0x00


	//----- nvinfo : EIATTR_KPARAM_INFO
	.align		4
.L_344:
        /*0068*/ 	.byte	0x04, 0x17
        /*006a*/ 	.short	(.L_346 - .L_345)
.L_345:
        /*006c*/ 	.word	0x00000000
        /*0070*/ 	.short	0x0001
        /*0072*/ 	.short	0x0008
        /*0074*/ 	.byte	0x00, 0xf5, 0x21, 0x00


	//----- nvinfo : EIATTR_KPARAM_INFO
	.align		4
.L_346:
        /*0078*/ 	.byte	0x04, 0x17
        /*007a*/ 	.short	(.L_348 - .L_347)
.L_347:
        /*007c*/ 	.word	0x00000000
        /*0080*/ 	.short	0x0000
        /*0082*/ 	.short	0x0000
        /*0084*/ 	.byte	0x00, 0xf5, 0x21, 0x00


	//----- nvinfo : EIATTR_SPARSE_MMA_MASK
	.align		4
.L_348:
        /*0088*/ 	.byte	0x03, 0x50
        /*008a*/ 	.short	0x0000


	//----- nvinfo : EIATTR_MAXREG_COUNT
	.align		4
        /*008c*/ 	.byte	0x03, 0x1b
        /*008e*/ 	.short	0x00ff


	//----- nvinfo : EIATTR_NUM_BARRIERS
	.align		4
        /*0090*/ 	.byte	0x02, 0x4c
        /*0092*/ 	.byte	0x01
	.zero		1


	//----- nvinfo : EIATTR_MERCURY_ISA_VERSION
	.align		4
        /*0094*/ 	.byte	0x03, 0x5f
        /*0096*/ 	.short	0x0101


	//----- nvinfo : EIATTR_COOP_GROUP_MASK_REGIDS
	.align		4
        /*0098*/ 	.byte	0x04, 0x29
        /*009a*/ 	.short	(.L_350 - .L_349)


	//   ....[0]....
.L_349:
        /*009c*/ 	.word	0xffffffff


	//   ....[1]....
        /*00a0*/ 	.word	0xffffffff


	//   ....[2]....
        /*00a4*/ 	.word	0xffffffff


	//   ....[3]....
        /*00a8*/ 	.word	0xffffffff


	//   ....[4]....
        /*00ac*/ 	.word	0xffffffff


	//----- nvinfo : EIATTR_COOP_GROUP_INSTR_OFFSETS
	.align		4
.L_350:
        /*00b0*/ 	.byte	0x04, 0x28
        /*00b2*/ 	.short	(.L_352 - .L_351)


	//   ....[0]....
.L_351:
        /*00b4*/ 	.word	0x000019f0


	//   ....[1]....
        /*00b8*/ 	.word	0x00001a10


	//   ....[2]....
        /*00bc*/ 	.word	0x00001a30


	//   ....[3]....
        /*00c0*/ 	.word	0x00001a50


	//   ....[4]....
        /*00c4*/ 	.word	0x00001a70


	//----- nvinfo : EIATTR_VRC_CTA_INIT_COUNT
	.align		4
.L_352:
        /*00c8*/ 	.byte	0x02, 0x4a
	.zero		1
	.zero		1


	//----- nvinfo : EIATTR_EXIT_INSTR_OFFSETS
	.align		4
        /*00cc*/ 	.byte	0x04, 0x1c
        /*00ce*/ 	.short	(.L_354 - .L_353)


	//   ....[0]....
.L_353:
        /*00d0*/ 	.word	0x000030e0


	//   ....[1]....
        /*00d4*/ 	.word	0x00003120


	//----- nvinfo : EIATTR_MAX_THREADS
	.align		4
.L_354:
        /*00d8*/ 	.byte	0x04, 0x05
        /*00da*/ 	.short	(.L_356 - .L_355)
.L_355:
        /*00dc*/ 	.word	0x00000100
        /*00e0*/ 	.word	0x00000001
        /*00e4*/ 	.word	0x00000001


	//----- nvinfo : EIATTR_CBANK_PARAM_SIZE
	.align		4
.L_356:
        /*00e8*/ 	.byte	0x03, 0x19
        /*00ea*/ 	.short	0x0031


	//----- nvinfo : EIATTR_PARAM_CBANK
	.align		4
        /*00ec*/ 	.byte	0x04, 0x0a
        /*00ee*/ 	.short	(.L_358 - .L_357)
	.align		4
.L_357:
        /*00f0*/ 	.word	index@(.nv.constant0._ZN3cub18CUB_300001_SM_10006detail10radix_sort31DeviceRadixSortSingleTileKernelINS1_5radix10policy_hubIiNS0_8NullTypeEyE10Policy1000ELNS0_9SortOrderE0EiS6_yNS1_21identity_decomposer_tEEEvPKT1_PSB_PKT2_PSF_T3_iiT4_)
        /*00f4*/ 	.short	0x0380
        /*00f6*/ 	.short	0x0031


	//----- nvinfo : EIATTR_SW_WAR
	.align		4
.L_358:
        /*00f8*/ 	.byte	0x04, 0x36
        /*00fa*/ 	.short	(.L_360 - .L_359)
.L_359:
        /*00fc*/ 	.word	0x00000008
.L_360:


//--------------------- .nv.info._ZN3cub18CUB_300001_SM_10006detail8for_each13static_kernelINS2_12policy_hub_t12policy_500_tElNS2_12op_wrapper_tIlN6thrust24THRUST_300001_SM_1000_NS6system6detail7generic6detail21binary_search_functorINS8_6detail15normal_iteratorINS8_10device_ptrIiEEEENSC_18binary_search_lessENSC_3ubfEEENS8_12zip_iteratorIN4cuda3std3__45tupleIJNS8_17counting_iteratorIiNS8_11use_defaultESS_SS_EESI_EEEEEEEEEvT0_T1_ --------------------------
	.section	.nv.info._ZN3cub18CUB_300001_SM_10006detail8for_each13static_kernelINS2_12policy_hub_t12policy_500_tElNS2_12op_wrapper_tIlN6thrust24THRUST_300001_SM_1000_NS6system6detail7generic6detail21binary_search_functorINS8_6detail15normal_iteratorINS8_10device_ptrIiEEEENSC_18binary_search_lessENSC_3ubfEEENS8_12zip_iteratorIN4cuda3std3__45tupleIJNS8_17counting_iteratorIiNS8_11use_defaultESS_SS_EESI_EEEEEEEEEvT0_T1_,"",@"SHT_CUDA_INFO"
	.sectionflags	@""
	.align	4


	//----- nvinfo : EIATTR_CUDA_API_VERSION
	.align		4
        /*0000*/ 	.byte	0x04, 0x37
        /*0002*/ 	.short	(.L_362 - .L_361)
.L_361:
        /*0004*/ 	.word	0x00000082


	//----- nvinfo : EIATTR_KPARAM_INFO
	.align		4
.L_362:
        /*0008*/ 	.byte	0x04, 0x17
        /*000a*/ 	.short	(.L_364 - .L_363)
.L_363:
        /*000c*/ 	.word	0x00000000
        /*0010*/ 	.short	0x0001
        /*0012*/ 	.short	0x0008
        /*0014*/ 	.byte	0x00, 0xf0, 0xa1, 0x00


	//----- nvinfo : EIATTR_KPARAM_INFO
	.align		4
.L_364:
        /*0018*/ 	.byte	0x04, 0x17
        /*001a*/ 	.short	(.L_366 - .L_365)
.L_365:
        /*001c*/ 	.word	0x00000000
        /*0020*/ 	.short	0x0000
        /*0022*/ 	.short	0x0000
        /*0024*/ 	.byte	0x00, 0xf0, 0x21, 0x00


	//----- nvinfo : EIATTR_SPARSE_MMA_MASK
	.align		4
.L_366:
        /*0028*/ 	.byte	0x03, 0x50
        /*002a*/ 	.short	0x0000


	//----- nvinfo : EIATTR_MAXREG_COUNT
	.align		4
        /*002c*/ 	.byte	0x03, 0x1b
        /*002e*/ 	.short	0x00ff


	//----- nvinfo : EIATTR_MERCURY_ISA_VERSION
	.align		4
        /*0030*/ 	.byte	0x03, 0x5f
        /*0032*/ 	.short	0x0101


	//----- nvinfo : EIATTR_VRC_CTA_INIT_COUNT
	.align		4
        /*0034*/ 	.byte	0x02, 0x4a
	.zero		1
	.zero		1


	//----- nvinfo : EIATTR_EXIT_INSTR_OFFSETS
	.align		4
        /*0038*/ 	.byte	0x04, 0x1c
        /*003a*/ 	.short	(.L_368 - .L_367)


	//   ....[0]....
.L_367:
        /*003c*/ 	.word	0x00000540


	//   ....[1]....
        /*0040*/ 	.word	0x000005c0


	//   ....[2]....
        /*0044*/ 	.word	0x00000970


	//   ....[3]....
        /*0048*/ 	.word	0x00000b90


	//   ....[4]....
        /*004c*/ 	.word	0x00000c70


	//   ....[5]....
        /*0050*/ 	.word	0x00000c90


	//----- nvinfo : EIATTR_MAX_THREADS
	.align		4
.L_368:
        /*0054*/ 	.byte	0x04, 0x05
        /*0056*/ 	.short	(.L_370 - .L_369)
.L_369:
        /*0058*/ 	.word	0x00000100
        /*005c*/ 	.word	0x00000001
        /*0060*/ 	.word	0x00000001


	//----- nvinfo : EIATTR_CRS_STACK_SIZE
	.align		4
.L_370:
        /*0064*/ 	.byte	0x04, 0x1e
        /*0066*/ 	.short	(.L_372 - .L_371)
.L_371:
        /*0068*/ 	.word	0x00000000


	//----- nvinfo : EIATTR_CBANK_PARAM_SIZE
	.align		4
.L_372:
        /*006c*/ 	.byte	0x03, 0x19
        /*006e*/ 	.short	0x0030


	//----- nvinfo : EIATTR_PARAM_CBANK
	.align		4
        /*0070*/ 	.byte	0x04, 0x0a
        /*0072*/ 	.short	(.L_374 - .L_373)
	.align		4
.L_373:
        /*0074*/ 	.word	index@(.nv.constant0._ZN3cub18CUB_300001_SM_10006detail8for_each13static_kernelINS2_12policy_hub_t12policy_500_tElNS2_12op_wrapper_tIlN6thrust24THRUST_300001_SM_1000_NS6system6detail7generic6detail21binary_search_functorINS8_6detail15normal_iteratorINS8_10device_ptrIiEEEENSC_18binary_search_lessENSC_3ubfEEENS8_12zip_iteratorIN4cuda3std3__45tupleIJNS8_17counting_iteratorIiNS8_11use_defaultESS_SS_EESI_EEEEEEEEEvT0_T1_)
        /*0078*/ 	.short	0x0380
        /*007a*/ 	.short	0x0030


	//----- nvinfo : EIATTR_SW_WAR
	.align		4
.L_374:
        /*007c*/ 	.byte	0x04, 0x36
        /*007e*/ 	.short	(.L_376 - .L_375)
.L_375:
        /*0080*/ 	.word	0x00000008
.L_376:


//--------------------- .nv.info._ZN3cub18CUB_300001_SM_10006detail8for_each13static_kernelINS2_12policy_hub_t12policy_500_tEmN6thrust24THRUST_300001_SM_1000_NS8cuda_cub20__uninitialized_fill7functorINS7_10device_ptrIiEEiEEEEvT0_T1_ --------------------------
	.section	.nv.info._ZN3cub18CUB_300001_SM_10006detail8for_each13static_kernelINS2_12policy_hub_t12policy_500_tEmN6thrust24THRUST_300001_SM_1000_NS8cuda_cub20__uninitialized_fill7functorINS7_10device_ptrIiEEiEEEEvT0_T1_,"",@"SHT_CUDA_INFO"
	.sectionflags	@""
	.align	4


	//----- nvinfo : EIATTR_CUDA_API_VERSION
	.align		4
        /*0000*/ 	.byte	0x04, 0x37
        /*0002*/ 	.short	(.L_378 - .L_377)
.L_377:
        /*0004*/ 	.word	0x00000082


	//----- nvinfo : EIATTR_KPARAM_INFO
	.align		4
.L_378:
        /*0008*/ 	.byte	0x04, 0x17
        /*000a*/ 	.short	(.L_380 - .L_379)
.L_379:
        /*000c*/ 	.word	0x00000000
        /*0010*/ 	.short	0x0001
        /*0012*/ 	.short	0x0008
        /*0014*/ 	.byte	0x00, 0xf0, 0x41, 0x00


	//----- nvinfo : EIATTR_KPARAM_INFO
	.align		4
.L_380:
        /*0018*/ 	.byte	0x04, 0x17
        /*001a*/ 	.short	(.L_382 - .L_381)
.L_381:
        /*001c*/ 	.word	0x00000000
        /*0020*/ 	.short	0x0000
        /*0022*/ 	.short	0x0000
        /*0024*/ 	.byte	0x00, 0xf0, 0x21, 0x00


	//----- nvinfo : EIATTR_SPARSE_MMA_MASK
	.align		4
.L_382:
        /*0028*/ 	.byte	0x03, 0x50
        /*002a*/ 	.short	0x0000


	//----- nvinfo : EIATTR_MAXREG_COUNT
	.align		4
        /*002c*/ 	.byte	0x03, 0x1b
        /*002e*/ 	.short	0x00ff


	//----- nvinfo : EIATTR_MERCURY_ISA_VERSION
	.align		4
        /*0030*/ 	.byte	0x03, 0x5f
        /*0032*/ 	.short	0x0101


	//----- nvinfo : EIATTR_VRC_CTA_INIT_COUNT
	.align		4
        /*0034*/ 	.byte	0x02, 0x4a
	.zero		1
	.zero		1


	//----- nvinfo : EIATTR_EXIT_INSTR_OFFSETS
	.align		4
        /*0038*/ 	.byte	0x04, 0x1c
        /*003a*/ 	.short	(.L_384 - .L_383)


	//   ....[0]....
.L_383:
        /*003c*/ 	.word	0x00000130


	//   ....[1]....
        /*0040*/ 	.word	0x00000230


	//   ....[2]....
        /*0044*/ 	.word	0x00000260


	//----- nvinfo : EIATTR_MAX_THREADS
	.align		4
.L_384:
        /*0048*/ 	.byte	0x04, 0x05
        /*004a*/ 	.short	(.L_386 - .L_385)
.L_385:
        /*004c*/ 	.word	0x00000100
        /*0050*/ 	.word	0x00000001
        /*0054*/ 	.word	0x00000001


	//----- nvinfo : EIATTR_CBANK_PARAM_SIZE
	.align		4
.L_386:
        /*0058*/ 	.byte	0x03, 0x19
        /*005a*/ 	.short	0x0018


	//----- nvinfo : EIATTR_PARAM_CBANK
	.align		4
        /*005c*/ 	.byte	0x04, 0x0a
        /*005e*/ 	.short	(.L_388 - .L_387)
	.align		4
.L_387:
        /*0060*/ 	.word	index@(.nv.constant0._ZN3cub18CUB_300001_SM_10006detail8for_each13static_kernelINS2_12policy_hub_t12policy_500_tEmN6thrust24THRUST_300001_SM_1000_NS8cuda_cub20__uninitialized_fill7functorINS7_10device_ptrIiEEiEEEEvT0_T1_)
        /*0064*/ 	.short	0x0380
        /*0066*/ 	.short	0x0018


	//----- nvinfo : EIATTR_SW_WAR
	.align		4
.L_388:
        /*0068*/ 	.byte	0x04, 0x36
        /*006a*/ 	.short	(.L_390 - .L_389)
.L_389:
        /*006c*/ 	.word	0x00000008
.L_390:


//--------------------- .nv.info._ZN3cub18CUB_300001_SM_10006detail11EmptyKernelIvEEvv --------------------------
	.section	.nv.info._ZN3cub18CUB_300001_SM_10006detail11EmptyKernelIvEEvv,"",@"SHT_CUDA_INFO"
	.sectionflags	@""
	.align	4


	//----- nvinfo : EIATTR_CUDA_API_VERSION
	.align		4
        /*0000*/ 	.byte	0x04, 0x37
        /*0002*/ 	.short	(.L_392 - .L_391)
.L_391:
        /*0004*/ 	.word	0x00000082


	//----- nvinfo : EIATTR_SPARSE_MMA_MASK
	.align		4
.L_392:
        /*0008*/ 	.byte	0x03, 0x50
        /*000a*/ 	.short	0x0000


	//----- nvinfo : EIATTR_MAXREG_COUNT
	.align		4
        /*000c*/ 	.byte	0x03, 0x1b
        /*000e*/ 	.short	0x00ff


	//----- nvinfo : EIATTR_MERCURY_ISA_VERSION
	.align		4
        /*0010*/ 	.byte	0x03, 0x5f
        /*0012*/ 	.short	0x0101


	//----- nvinfo : EIATTR_VRC_CTA_INIT_COUNT
	.align		4
        /*0014*/ 	.byte	0x02, 0x4a
	.zero		1
	.zero		1


	//----- nvinfo : EIATTR_EXIT_INSTR_OFFSETS
	.align		4
        /*0018*/ 	.byte	0x04, 0x1c
        /*001a*/ 	.short	(.L_394 - .L_393)


	//   ....[0]....
.L_393:
        /*001c*/ 	.word	0x00000010


	//----- nvinfo : EIATTR_SW_WAR
	.align		4
.L_394:
        /*0020*/ 	.byte	0x04, 0x36
        /*0022*/ 	.short	(.L_396 - .L_395)
.L_395:
        /*0024*/ 	.word	0x00000008
.L_396:


//--------------------- .nv.callgraph             --------------------------
	.section	.nv.callgraph,"",@"SHT_CUDA_CALLGRAPH"
	.align	4
	.sectionentsize	8
	.align		4
        /*0000*/ 	.word	0x00000000
	.align		4
        /*0004*/ 	.word	0xffffffff
	.align		4
        /*0008*/ 	.word	0x00000000
	.align		4
        /*000c*/ 	.word	0xfffffffe
	.align		4
        /*0010*/ 	.word	0x00000000
	.align		4
        /*0014*/ 	.word	0xfffffffd
	.align		4
        /*0018*/ 	.word	0x00000000
	.align		4
        /*001c*/ 	.word	0xfffffffc


//--------------------- .nv.constant4             --------------------------
	.section	.nv.constant4,"a",@progbits
	.align	8
	.align		8
.nv.constant4:
        /*0000*/ 	.dword	_ZN30_INTERNAL_c016a94d_4_k_cu_main4cuda3std3__45__cpo5beginE
	.align		8
        /*0008*/ 	.dword	_ZN30_INTERNAL_c016a94d_4_k_cu_main4cuda3std3__45__cpo3endE
	.align		8
        /*0010*/ 	.dword	_ZN30_INTERNAL_c016a94d_4_k_cu_main4cuda3std3__45__cpo6cbeginE
	.align		8
        /*0018*/ 	.dword	_ZN30_INTERNAL_c016a94d_4_k_cu_main4cuda3std3__45__cpo4cendE
	.align		8
        /*0020*/ 	.dword	_ZN30_INTERNAL_c016a94d_4_k_cu_main4cuda3std3__45__cpo6rbeginE
	.align		8
        /*0028*/ 	.dword	_ZN30_INTERNAL_c016a94d_4_k_cu_main4cuda3std3__45__cpo4rendE
	.align		8
        /*0030*/ 	.dword	_ZN30_INTERNAL_c016a94d_4_k_cu_main4cuda3std3__45__cpo7crbeginE
	.align		8
        /*0038*/ 	.dword	_ZN30_INTERNAL_c016a94d_4_k_cu_main4cuda3std3__45__cpo5crendE
	.align		8
        /*0040*/ 	.dword	_ZN30_INTERNAL_c016a94d_4_k_cu_main4cuda3std3__432_GLOBAL__N__c016a94d_4_k_cu_main6ignoreE
	.align		8
        /*0048*/ 	.dword	_ZN30_INTERNAL_c016a94d_4_k_cu_main4cuda3std3__419piecewise_constructE
	.align		8
        /*0050*/ 	.dword	_ZN30_INTERNAL_c016a94d_4_k_cu_main4cuda3std3__48in_placeE
	.align		8
        /*0058*/ 	.dword	_ZN30_INTERNAL_c016a94d_4_k_cu_main4cuda3std3__420unreachable_sentinelE
	.align		8
        /*0060*/ 	.dword	_ZN30_INTERNAL_c016a94d_4_k_cu_main4cuda3std3__47nulloptE
	.align		8
        /*0068*/ 	.dword	_ZN30_INTERNAL_c016a94d_4_k_cu_main4cuda3std3__48unexpectE
	.align		8
        /*0070*/ 	.dword	_ZN30_INTERNAL_c016a94d_4_k_cu_main4cuda3std6ranges3__45__cpo4swapE
	.align		8
        /*0078*/ 	.dword	_ZN30_INTERNAL_c016a94d_4_k_cu_main4cuda3std6ranges3__45__cpo9iter_moveE
	.align		8
        /*0080*/ 	.dword	_ZN30_INTERNAL_c016a94d_4_k_cu_main4cuda3std6ranges3__45__cpo5beginE
	.align		8
        /*0088*/ 	.dword	_ZN30_INTERNAL_c016a94d_4_k_cu_main4cuda3std6ranges3__45__cpo3endE
	.align		8
        /*0090*/ 	.dword	_ZN30_INTERNAL_c016a94d_4_k_cu_main4cuda3std6ranges3__45__cpo6cbeginE
	.align		8
        /*0098*/ 	.dword	_ZN30_INTERNAL_c016a94d_4_k_cu_main4cuda3std6ranges3__45__cpo4cendE
	.align		8
        /*00a0*/ 	.dword	_ZN30_INTERNAL_c016a94d_4_k_cu_main4cuda3std6ranges3__45__cpo7advanceE
	.align		8
        /*00a8*/ 	.dword	_ZN30_INTERNAL_c016a94d_4_k_cu_main4cuda3std6ranges3__45__cpo9iter_swapE
	.align		8
        /*00b0*/ 	.dword	_ZN30_INTERNAL_c016a94d_4_k_cu_main4cuda3std6ranges3__45__cpo4nextE
	.align		8
        /*00b8*/ 	.dword	_ZN30_INTERNAL_c016a94d_4_k_cu_main4cuda3std6ranges3__45__cpo4prevE
	.align		8
        /*00c0*/ 	.dword	_ZN30_INTERNAL_c016a94d_4_k_cu_main4cuda3std6ranges3__45__cpo4dataE
	.align		8
        /*00c8*/ 	.dword	_ZN30_INTERNAL_c016a94d_4_k_cu_main4cuda3std6ranges3__45__cpo5cdataE
	.align		8
        /*00d0*/ 	.dword	_ZN30_INTERNAL_c016a94d_4_k_cu_main4cuda3std6ranges3__45__cpo4sizeE
	.align		8
        /*00d8*/ 	.dword	_ZN30_INTERNAL_c016a94d_4_k_cu_main4cuda3std6ranges3__45__cpo5ssizeE
	.align		8
        /*00e0*/ 	.dword	_ZN30_INTERNAL_c016a94d_4_k_cu_main4cuda3std6ranges3__45__cpo8distanceE
	.align		8
        /*00e8*/ 	.dword	_ZN30_INTERNAL_c016a94d_4_k_cu_main6thrust24THRUST_300001_SM_1000_NS8cuda_cub3parE
	.align		8
        /*00f0*/ 	.dword	_ZN30_INTERNAL_c016a94d_4_k_cu_main6thrust24THRUST_300001_SM_1000_NS8cuda_cub10par_nosyncE
	.align		8
        /*00f8*/ 	.dword	_ZN30_INTERNAL_c016a94d_4_k_cu_main6thrust24THRUST_300001_SM_1000_NS6system6detail10sequential3seqE
	.align		8
        /*0100*/ 	.dword	_ZN30_INTERNAL_c016a94d_4_k_cu_main6thrust24THRUST_300001_SM_1000_NS6system3cpp3parE
	.align		8
        /*0108*/ 	.dword	_ZN30_INTERNAL_c016a94d_4_k_cu_main6thrust24THRUST_300001_SM_1000_NS12placeholders2_1E
	.align		8
        /*0110*/ 	.dword	_ZN30_INTERNAL_c016a94d_4_k_cu_main6thrust24THRUST_300001_SM_1000_NS12placeholders2_2E
	.align		8
        /*0118*/ 	.dword	_ZN30_INTERNAL_c016a94d_4_k_cu_main6thrust24THRUST_300001_SM_1000_NS12placeholders2_3E
	.align		8
        /*0120*/ 	.dword	_ZN30_INTERNAL_c016a94d_4_k_cu_main6thrust24THRUST_300001_SM_1000_NS12placeholders2_4E
	.align		8
        /*0128*/ 	.dword	_ZN30_INTERNAL_c016a94d_4_k_cu_main6thrust24THRUST_300001_SM_1000_NS12placeholders2_5E
	.align		8
        /*0130*/ 	.dword	_ZN30_INTERNAL_c016a94d_4_k_cu_main6thrust24THRUST_300001_SM_1000_NS12placeholders2_6E
	.align		8
        /*0138*/ 	.dword	_ZN30_INTERNAL_c016a94d_4_k_cu_main6thrust24THRUST_300001_SM_1000_NS12placeholders2_7E
	.align		8
        /*0140*/ 	.dword	_ZN30_INTERNAL_c016a94d_4_k_cu_main6thrust24THRUST_300001_SM_1000_NS12placeholders2_8E
	.align		8
        /*0148*/ 	.dword	_ZN30_INTERNAL_c016a94d_4_k_cu_main6thrust24THRUST_300001_SM_1000_NS12placeholders2_9E
	.align		8
        /*0150*/ 	.dword	_ZN30_INTERNAL_c016a94d_4_k_cu_main6thrust24THRUST_300001_SM_1000_NS12placeholders3_10E
	.align		8
        /*0158*/ 	.dword	_ZN30_INTERNAL_c016a94d_4_k_cu_main6thrust24THRUST_300001_SM_1000_NS3seqE
	.align		8
        /*0160*/ 	.dword	_ZN30_INTERNAL_c016a94d_4_k_cu_main6thrust24THRUST_300001_SM_1000_NS6deviceE


//--------------------- .text._ZN3cub18CUB_300001_SM_10006detail19adjacent_difference40DeviceAdjacentDifferenceDifferenceKernelINS2_10policy_hubIPiLb1EE9Policy500ES5_S5_N4cuda3std3__45minusIiEEliLb1ELb1EEEvT0_PT4_T1_T2_T3_ --------------------------
	.section	.text._ZN3cub18CUB_300001_SM_10006detail19adjacent_difference40DeviceAdjacentDifferenceDifferenceKernelINS2_10policy_hubIPiLb1EE9Policy500ES5_S5_N4cuda3std3__45minusIiEEliLb1ELb1EEEvT0_PT4_T1_T2_T3_,"ax",@progbits
	.align	128
        .global         _ZN3cub18CUB_300001_SM_10006detail19adjacent_difference40DeviceAdjacentDifferenceDifferenceKernelINS2_10policy_hubIPiLb1EE9Policy500ES5_S5_N4cuda3std3__45minusIiEEliLb1ELb1EEEvT0_PT4_T1_T2_T3_
        .type           _ZN3cub18CUB_300001_SM_10006detail19adjacent_difference40DeviceAdjacentDifferenceDifferenceKernelINS2_10policy_hubIPiLb1EE9Policy500ES5_S5_N4cuda3std3__45minusIiEEliLb1ELb1EEEvT0_PT4_T1_T2_T3_,@function
        .size           _ZN3cub18CUB_300001_SM_10006detail19adjacent_difference40DeviceAdjacentDifferenceDifferenceKernelINS2_10policy_hubIPiLb1EE9Policy500ES5_S5_N4cuda3std3__45minusIiEEliLb1ELb1EEEvT0_PT4_T1_T2_T3_,(.L_x_281 - _ZN3cub18CUB_300001_SM_10006detail19adjacent_difference40DeviceAdjacentDifferenceDifferenceKernelINS2_10policy_hubIPiLb1EE9Policy500ES5_S5_N4cuda3std3__45minusIiEEliLb1ELb1EEEvT0_PT4_T1_T2_T3_)
        .other          _ZN3cub18CUB_300001_SM_10006detail19adjacent_difference40DeviceAdjacentDifferenceDifferenceKernelINS2_10policy_hubIPiLb1EE9Policy500ES5_S5_N4cuda3std3__45minusIiEEliLb1ELb1EEEvT0_PT4_T1_T2_T3_,@"STO_CUDA_ENTRY STV_DEFAULT"
_ZN3cub18CUB_300001_SM_10006detail19adjacent_difference40DeviceAdjacentDifferenceDifferenceKernelINS2_10policy_hubIPiLb1EE9Policy500ES5_S5_N4cuda3std3__45minusIiEEliLb1ELb1EEEvT0_PT4_T1_T2_T3_:
.text._ZN3cub18CUB_300001_SM_10006detail19adjacent_difference40DeviceAdjacentDifferenceDifferenceKernelINS2_10policy_hubIPiLb1EE9Policy500ES5_S5_N4cuda3std3__45minusIiEEliLb1ELb1EEEvT0_PT4_T1_T2_T3_:
[----:B------:R-:W-:Y:S01]  /*0000*/  LDC R1, c[0x0][0x37c] ;  /* 0x0000df00ff017b82 */ /* 0x000fe20000000800 */
[----:B------:R-:W0:Y:S01]  /*0010*/  S2R R4, SR_CTAID.X ;  /* 0x0000000000047919 */ /* 0x000e220000002500 */
[----:B------:R-:W1:Y:S01]  /*0020*/  LDCU.64 UR4, c[0x0][0x3a0] ;  /* 0x00007400ff0477ac */ /* 0x000e620008000a00 */
[----:B------:R-:W2:Y:S01]  /*0030*/  LDCU.64 UR6, c[0x0][0x358] ;  /* 0x00006b00ff0677ac */ /* 0x000ea20008000a00 */
[----:B0-----:R-:W-:-:S03]  /*0040*/  IMAD.WIDE.U32 R2, R4, 0x380, RZ ;  /* 0x0000038004027825 */ /* 0x001fc600078e00ff */
[----:B-1----:R-:W-:-:S04]  /*0050*/  IADD3 R0, P0, PT, -R2, UR4, RZ ;  /* 0x0000000402007c10 */ /* 0x002fc8000ff1e1ff */
[----:B------:R-:W-:Y:S02]  /*0060*/  IADD3.X R5, PT, PT, ~R3, UR5, RZ, P0, !PT ;  /* 0x0000000503057c10 */ /* 0x000fe400087fe5ff */
[----:B------:R-:W-:-:S04]  /*0070*/  ISETP.GE.U32.AND P0, PT, R0, 0x381, PT ;  /* 0x000003810000780c */ /* 0x000fc80003f06070 */
[----:B------:R-:W-:-:S13]  /*0080*/  ISETP.GE.AND.EX P0, PT, R5, RZ, PT, P0 ;  /* 0x000000ff0500720c */ /* 0x000fda0003f06300 */
[----:B--2---:R-:W-:Y:S05]  /*0090*/  @!P0 BRA `(.L_x_0) ;  /* 0x00000008009c8947 */ /* 0x004fea0003800000 */
[----:B------:R-:W-:-:S13]  /*00a0*/  ISETP.NE.AND P0, PT, R4, RZ, PT ;  /* 0x000000ff0400720c */ /* 0x000fda0003f05270 */
[----:B------:R-:W-:Y:S05]  /*00b0*/  @P0 BRA `(.L_x_1) ;  /* 0x0000000400440947 */ /* 0x000fea0003800000 */
[----:B------:R-:W0:Y:S01]  /*00c0*/  S2R R13, SR_TID.X ;  /* 0x00000000000d7919 */ /* 0x000e220000002100 */
[----:B------:R-:W1:Y:S01]  /*00d0*/  LDCU.64 UR4, c[0x0][0x380] ;  /* 0x00007000ff0477ac */ /* 0x000e620008000a00 */
[C---:B0-----:R-:W-:Y:S02]  /*00e0*/  LOP3.LUT R0, R13.reuse, 0x1f, RZ, 0xc0, !PT ;  /* 0x0000001f0d007812 */ /* 0x041fe400078ec0ff */
[----:B------:R-:W-:-:S05]  /*00f0*/  LOP3.LUT R5, R13, 0x3e0, RZ, 0xc0, !PT ;  /* 0x000003e00d057812 */ /* 0x000fca00078ec0ff */
[----:B------:R-:W-:-:S05]  /*0100*/  IMAD R5, R5, 0x7, R0 ;  /* 0x0000000705057824 */ /* 0x000fca00078e0200 */
[----:B------:R-:W-:-:S05]  /*0110*/  IADD3 R5, P0, PT, R2, R5, RZ ;  /* 0x0000000502057210 */ /* 0x000fca0007f1e0ff */
[----:B------:R-:W-:Y:S02]  /*0120*/  IMAD.X R0, RZ, RZ, R3, P0 ;  /* 0x000000ffff007224 */ /* 0x000fe400000e0603 */
[----:B------:R-:W-:-:S03]  /*0130*/  IMAD.SHL.U32 R2, R5, 0x4, RZ ;  /* 0x0000000405027824 */ /* 0x000fc600078e00ff */
[----:B------:R-:W-:Y:S02]  /*0140*/  SHF.L.U64.HI R0, R5, 0x2, R0 ;  /* 0x0000000205007819 */ /* 0x000fe40000010200 */
[----:B-1----:R-:W-:-:S04]  /*0150*/  IADD3 R4, P0, PT, R2, UR4, RZ ;  /* 0x0000000402047c10 */ /* 0x002fc8000ff1e0ff */
[----:B------:R-:W-:-:S05]  /*0160*/  IADD3.X R5, PT, PT, R0, UR5, RZ, P0, !PT ;  /* 0x0000000500057c10 */ /* 0x000fca00087fe4ff */
[----:B------:R-:W2:Y:S04]  /*0170*/  LD.E.STRONG.SM R6, desc[UR6][R4.64] ;  /* 0x0000000604067980 */ /* 0x000ea8000c10b900 */
[----:B------:R-:W3:Y:S04]  /*0180*/  LD.E.STRONG.SM R8, desc[UR6][R4.64+0x80] ;  /* 0x0000800604087980 */ /* 0x000ee8000c10b900 */
[----:B------:R-:W4:Y:S04]  /*0190*/  LD.E.STRONG.SM R10, desc[UR6][R4.64+0x100] ;  /* 0x00010006040a7980 */ /* 0x000f28000c10b900 */
[----:B------:R-:W5:Y:S04]  /*01a0*/  LD.E.STRONG.SM R12, desc[UR6][R4.64+0x180] ;  /* 0x00018006040c7980 */ /* 0x000f68000c10b900 */
[----:B------:R-:W5:Y:S04]  /*01b0*/  LD.E.STRONG.SM R14, desc[UR6][R4.64+0x200] ;  /* 0x00020006040e7980 */ /* 0x000f68000c10b900 */
[----:B------:R-:W5:Y:S04]  /*01c0*/  LD.E.STRONG.SM R16, desc[UR6][R4.64+0x280] ;  /* 0x0002800604107980 */ /* 0x000f68000c10b900 */
[----:B------:R-:W5:Y:S01]  /*01d0*/  LD.E.STRONG.SM R18, desc[UR6][R4.64+0x300] ;  /* 0x0003000604127980 */ /* 0x000f62000c10b900 */
[----:B------:R-:W0:Y:S01]  /*01e0*/  S2UR UR5, SR_CgaCtaId ;  /* 0x00000000000579c3 */ /* 0x000e220000008800 */
[----:B------:R-:W-:Y:S01]  /*01f0*/  SHF.R.U32.HI R3, RZ, 0x5, R13 ;  /* 0x00000005ff037819 */ /* 0x000fe2000001160d */
[----:B------:R-:W-:Y:S01]  /*0200*/  UMOV UR4, 0x400 ;  /* 0x0000040000047882 */ /* 0x000fe20000000000 */
[----:B------:R-:W1:Y:S01]  /*0210*/  S2R R20, SR_LANEID ;  /* 0x0000000000147919 */ /* 0x000e620000000000 */
[----:B------:R-:W-:Y:S01]  /*0220*/  ISETP.NE.AND P0, PT, R13, RZ, PT ;  /* 0x000000ff0d00720c */ /* 0x000fe20003f05270 */
[----:B0-----:R-:W-:-:S06]  /*0230*/  ULEA UR4, UR5, UR4, 0x18 ;  /* 0x0000000405047291 */ /* 0x001fcc000f8ec0ff */
[----:B------:R-:W-:Y:S01]  /*0240*/  LEA R13, R13, UR4, 0x2 ;  /* 0x000000040d0d7c11 */ /* 0x000fe2000f8e10ff */
[----:B-1----:R-:W-:-:S05]  /*0250*/  IMAD R3, R3, 0xe0, R20 ;  /* 0x000000e003037824 */ /* 0x002fca00078e0214 */
[----:B------:R-:W-:Y:S01]  /*0260*/  LEA R3, R3, UR4, 0x2 ;  /* 0x0000000403037c11 */ /* 0x000fe2000f8e10ff */
[----:B------:R-:W0:Y:S04]  /*0270*/  LDCU.64 UR4, c[0x0][0x390] ;  /* 0x00007200ff0477ac */ /* 0x000e280008000a00 */
[----:B------:R-:W-:Y:S01]  /*0280*/  IMAD R7, R20, 0x18, R3 ;  /* 0x0000001814077824 */ /* 0x000fe200078e0203 */
[----:B--2---:R-:W-:Y:S04]  /*0290*/  STS [R3], R6 ;  /* 0x0000000603007388 */ /* 0x004fe80000000800 */
[----:B---3--:R-:W-:Y:S04]  /*02a0*/  STS [R3+0x80], R8 ;  /* 0x0000800803007388 */ /* 0x008fe80000000800 */
[----:B----4-:R-:W-:Y:S04]  /*02b0*/  STS [R3+0x100], R10 ;  /* 0x0001000a03007388 */ /* 0x010fe80000000800 */
[----:B-----5:R-:W-:Y:S04]  /*02c0*/  STS [R3+0x180], R12 ;  /* 0x0001800c03007388 */ /* 0x020fe80000000800 */
[----:B------:R-:W-:Y:S04]  /*02d0*/  STS [R3+0x200], R14 ;  /* 0x0002000e03007388 */ /* 0x000fe80000000800 */
[----:B------:R-:W-:Y:S04]  /*02e0*/  STS [R3+0x280], R16 ;  /* 0x0002801003007388 */ /* 0x000fe80000000800 */
[----:B------:R-:W-:Y:S01]  /*02f0*/  STS [R3+0x300], R18 ;  /* 0x0003001203007388 */ /* 0x000fe20000000800 */
[----:B------:R-:W-:-:S03]  /*0300*/  NOP ;  /* 0x0000000000007918 */ /* 0x000fc60000000000 */
[----:B------:R-:W-:Y:S04]  /*0310*/  LDS R20, [R7+0x18] ;  /* 0x0000180007147984 */ /* 0x000fe80000000800 */
[----:B------:R-:W-:Y:S04]  /*0320*/  LDS R4, [R7] ;  /* 0x0000000007047984 */ /* 0x000fe80000000800 */
[----:B------:R-:W1:Y:S04]  /*0330*/  LDS R5, [R7+0x4] ;  /* 0x0000040007057984 */ /* 0x000e680000000800 */
[----:B------:R-:W2:Y:S04]  /*0340*/  LDS R6, [R7+0x8] ;  /* 0x0000080007067984 */ /* 0x000ea80000000800 */
[----:B------:R-:W3:Y:S04]  /*0350*/  LDS R9, [R7+0xc] ;  /* 0x00000c0007097984 */ /* 0x000ee80000000800 */
[----:B------:R-:W4:Y:S04]  /*0360*/  LDS R8, [R7+0x10] ;  /* 0x0000100007087984 */ /* 0x000f280000000800 */
[----:B------:R-:W5:Y:S01]  /*0370*/  LDS R11, [R7+0x14] ;  /* 0x00001400070b7984 */ /* 0x000f620000000800 */
[----:B------:R-:W-:Y:S01]  /*0380*/  BAR.SYNC.DEFER_BLOCKING 0x0 ;  /* 0x0000000000007b1d */ /* 0x000fe20000010000 */
[----:B-1----:R-:W-:-:S05]  /*0390*/  IMAD.IADD R16, R5, 0x1, -R4 ;  /* 0x0000000105107824 */ /* 0x002fca00078e0a04 */
[----:B------:R-:W-:Y:S01]  /*03a0*/  STS [R13+0x200], R20 ;  /* 0x000200140d007388 */ /* 0x000fe20000000800 */
[----:B--2---:R-:W-:Y:S01]  /*03b0*/  IMAD.IADD R14, R6, 0x1, -R5 ;  /* 0x00000001060e7824 */ /* 0x004fe200078e0a05 */
[----:B------:R-:W-:Y:S01]  /*03c0*/  BAR.SYNC.DEFER_BLOCKING 0x0 ;  /* 0x0000000000007b1d */ /* 0x000fe20000010000 */
[----:B---3--:R-:W-:Y:S02]  /*03d0*/  IMAD.IADD R12, R9, 0x1, -R6 ;  /* 0x00000001090c7824 */ /* 0x008fe400078e0a06 */
[----:B----4-:R-:W-:Y:S02]  /*03e0*/  IMAD.IADD R10, R8, 0x1, -R9 ;  /* 0x00000001080a7824 */ /* 0x010fe400078e0a09 */
[----:B-----5:R-:W-:Y:S02]  /*03f0*/  IMAD.IADD R8, R11, 0x1, -R8 ;  /* 0x000000010b087824 */ /* 0x020fe400078e0a08 */
[----:B------:R-:W-:Y:S01]  /*0400*/  IMAD.IADD R6, R20, 0x1, -R11 ;  /* 0x0000000114067824 */ /* 0x000fe200078e0a0b */
[----:B------:R-:W1:Y:S01]  /*0410*/  @P0 LDS R15, [R13+0x1fc] ;  /* 0x0001fc000d0f0984 */ /* 0x000e620000000800 */
[----:B------:R-:W-:Y:S06]  /*0420*/  BAR.SYNC.DEFER_BLOCKING 0x0 ;  /* 0x0000000000007b1d */ /* 0x000fec0000010000 */
[----:B------:R-:W-:Y:S04]  /*0430*/  STS [R7+0x8], R14 ;  /* 0x0000080e07007388 */ /* 0x000fe80000000800 */
[----:B------:R-:W-:Y:S04]  /*0440*/  STS [R7+0xc], R12 ;  /* 0x00000c0c07007388 */ /* 0x000fe80000000800 */
[----:B------:R-:W-:Y:S01]  /*0450*/  STS [R7+0x10], R10 ;  /* 0x0000100a07007388 */ /* 0x000fe20000000800 */
[----:B-1----:R-:W-:-:S03]  /*0460*/  @P0 IMAD.IADD R4, R4, 0x1, -R15 ;  /* 0x0000000104040824 */ /* 0x002fc600078e0a0f */
[----:B------:R-:W-:Y:S04]  /*0470*/  STS [R7+0x14], R8 ;  /* 0x0000140807007388 */ /* 0x000fe80000000800 */
[----:B------:R0:W-:Y:S04]  /*0480*/  STS [R7], R4 ;  /* 0x0000000407007388 */ /* 0x0001e80000000800 */
[----:B------:R-:W-:Y:S04]  /*0490*/  STS [R7+0x4], R16 ;  /* 0x0000041007007388 */ /* 0x000fe80000000800 */
[----:B------:R-:W-:Y:S01]  /*04a0*/  STS [R7+0x18], R6 ;  /* 0x0000180607007388 */ /* 0x000fe20000000800 */
[----:B------:R-:W-:-:S03]  /*04b0*/  NOP ;  /* 0x0000000000007918 */ /* 0x000fc60000000000 */
[----:B------:R-:W1:Y:S01]  /*04c0*/  LDS R9, [R3] ;  /* 0x0000000003097984 */ /* 0x000e620000000800 */
[----:B0-----:R-:W-:-:S03]  /*04d0*/  IADD3 R4, P0, PT, R2, UR4, RZ ;  /* 0x0000000402047c10 */ /* 0x001fc6000ff1e0ff */
[----:B------:R-:W0:Y:S01]  /*04e0*/  LDS R11, [R3+0x80] ;  /* 0x00008000030b7984 */ /* 0x000e220000000800 */
[----:B------:R-:W-:-:S03]  /*04f0*/  IADD3.X R5, PT, PT, R0, UR5, RZ, P0, !PT ;  /* 0x0000000500057c10 */ /* 0x000fc600087fe4ff */
[----:B------:R-:W2:Y:S04]  /*0500*/  LDS R13, [R3+0x100] ;  /* 0x00010000030d7984 */ /* 0x000ea80000000800 */
[----:B------:R-:W3:Y:S04]  /*0510*/  LDS R15, [R3+0x180] ;  /* 0x00018000030f7984 */ /* 0x000ee80000000800 */
[----:B------:R-:W4:Y:S04]  /*0520*/  LDS R17, [R3+0x200] ;  /* 0x0002000003117984 */ /* 0x000f280000000800 */
[----:B------:R-:W5:Y:S04]  /*0530*/  LDS R19, [R3+0x280] ;  /* 0x0002800003137984 */ /* 0x000f680000000800 */
[----:B------:R-:W5:Y:S04]  /*0540*/  LDS R21, [R3+0x300] ;  /* 0x0003000003157984 */ /* 0x000f680000000800 */
[----:B-1----:R-:W-:Y:S04]  /*0550*/  STG.E desc[UR6][R4.64], R9 ;  /* 0x0000000904007986 */ /* 0x002fe8000c101906 */
[----:B0-----:R-:W-:Y:S04]  /*0560*/  STG.E desc[UR6][R4.64+0x80], R11 ;  /* 0x0000800b04007986 */ /* 0x001fe8000c101906 */
[----:B--2---:R-:W-:Y:S04]  /*0570*/  STG.E desc[UR6][R4.64+0x100], R13 ;  /* 0x0001000d04007986 */ /* 0x004fe8000c101906 */
[----:B---3--:R-:W-:Y:S04]  /*0580*/  STG.E desc[UR6][R4.64+0x180], R15 ;  /* 0x0001800f04007986 */ /* 0x008fe8000c101906 */
[----:B----4-:R-:W-:Y:S04]  /*0590*/  STG.E desc[UR6][R4.64+0x200], R17 ;  /* 0x0002001104007986 */ /* 0x010fe8000c101906 */
[----:B-----5:R-:W-:Y:S04]  /*05a0*/  STG.E desc[UR6][R4.64+0x280], R19 ;  /* 0x0002801304007986 */ /* 0x020fe8000c101906 */
[----:B------:R-:W-:Y:S01]  /*05b0*/  STG.E desc[UR6][R4.64+0x300], R21 ;  /* 0x0003001504007986 */ /* 0x000fe2000c101906 */
[----:B------:R-:W-:Y:S05]  /*05c0*/  EXIT ;  /* 0x000000000000794d */ /* 0x000fea0003800000 */
.L_x_1:
        /* <DEDUP_REMOVED lines=9> */
[----:B-1----:R-:W-:Y:S01]  /*0660*/  IADD3 R8, P0, PT, R2, UR4, RZ ;  /* 0x0000000402087c10 */ /* 0x002fe2000ff1e0ff */
[----:B------:R-:W0:Y:S01]  /*0670*/  S2R R24, SR_LANEID ;  /* 0x0000000000187919 */ /* 0x000e220000000000 */
[----:B------:R-:W1:Y:S02]  /*0680*/  LDC.64 R6, c[0x0][0x388] ;  /* 0x0000e200ff067b82 */ /* 0x000e640000000a00 */
        /* <DEDUP_REMOVED lines=11> */
[----:B-1----:R-:W-:-:S04]  /*0740*/  IMAD.WIDE.U32 R6, R4, 0x4, R6 ;  /* 0x0000000404067825 */ /* 0x002fc800078e0006 */
[----:B0-----:R-:W-:Y:S01]  /*0750*/  IMAD R3, R3, 0xe0, R24 ;  /* 0x000000e003037824 */ /* 0x001fe200078e0218 */
[----:B------:R-:W-:-:S06]  /*0760*/  ULEA UR4, UR5, UR4, 0x18 ;  /* 0x0000000405047291 */ /* 0x000fcc000f8ec0ff */
[----:B------:R-:W-:-:S05]  /*0770*/  LEA R3, R3, UR4, 0x2 ;  /* 0x0000000403037c11 */ /* 0x000fca000f8e10ff */
        /* <DEDUP_REMOVED lines=9> */
[----:B------:R-:W-:Y:S04]  /*0810*/  LDS R4, [R24] ;  /* 0x0000000018047984 */ /* 0x000fe80000000800 */
[----:B------:R-:W0:Y:S04]  /*0820*/  LDS R9, [R24+0x4] ;  /* 0x0000040018097984 */ /* 0x000e280000000800 */
[----:B------:R-:W1:Y:S04]  /*0830*/  LDS R8, [R24+0x8] ;  /* 0x0000080018087984 */ /* 0x000e680000000800 */
[----:B------:R-:W2:Y:S04]  /*0840*/  LDS R11, [R24+0xc] ;  /* 0x00000c00180b7984 */ /* 0x000ea80000000800 */
[----:B------:R-:W3:Y:S04]  /*0850*/  LDS R10, [R24+0x10] ;  /* 0x00001000180a7984 */ /* 0x000ee80000000800 */
[----:B------:R-:W-:Y:S04]  /*0860*/  LDS R13, [R24+0x14] ;  /* 0x00001400180d7984 */ /* 0x000fe80000000800 */
[----:B------:R-:W4:Y:S01]  /*0870*/  LDS R12, [R24+0x18] ;  /* 0x00001800180c7984 */ /* 0x000f220000000800 */
[----:B------:R-:W-:Y:S06]  /*0880*/  BAR.SYNC.DEFER_BLOCKING 0x0 ;  /* 0x0000000000007b1d */ /* 0x000fec0000010000 */
[----:B------:R5:W5:Y:S01]  /*0890*/  LDG.E R15, desc[UR6][R6.64] ;  /* 0x00000006060f7981 */ /* 0x000b62000c1e1900 */
[C---:B------:R-:W-:Y:S01]  /*08a0*/  LEA R17, R5.reuse, UR4, 0x2 ;  /* 0x0000000405117c11 */ /* 0x040fe2000f8e10ff */
[----:B------:R-:W5:Y:S01]  /*08b0*/  LDCU.64 UR4, c[0x0][0x390] ;  /* 0x00007200ff0477ac */ /* 0x000f620008000a00 */
[----:B------:R-:W-:Y:S01]  /*08c0*/  ISETP.NE.AND P0, PT, R5, RZ, PT ;  /* 0x000000ff0500720c */ /* 0x000fe20003f05270 */
[----:B0-----:R-:W-:-:S02]  /*08d0*/  IMAD.IADD R5, R9, 0x1, -R4 ;  /* 0x0000000109057824 */ /* 0x001fc400078e0a04 */
[----:B-1----:R-:W-:Y:S02]  /*08e0*/  IMAD.IADD R9, R8, 0x1, -R9 ;  /* 0x0000000108097824 */ /* 0x002fe400078e0a09 */
[----:B--2---:R-:W-:Y:S02]  /*08f0*/  IMAD.IADD R8, R11, 0x1, -R8 ;  /* 0x000000010b087824 */ /* 0x004fe400078e0a08 */
[----:B---3--:R-:W-:Y:S01]  /*0900*/  IMAD.IADD R11, R10, 0x1, -R11 ;  /* 0x000000010a0b7824 */ /* 0x008fe200078e0a0b */
[----:B----4-:R-:W-:Y:S01]  /*0910*/  STS [R17+0x200], R12 ;  /* 0x0002000c11007388 */ /* 0x010fe20000000800 */
[----:B------:R-:W-:Y:S02]  /*0920*/  IMAD.IADD R10, R13, 0x1, -R10 ;  /* 0x000000010d0a7824 */ /* 0x000fe400078e0a0a */
[----:B------:R-:W-:Y:S01]  /*0930*/  IMAD.IADD R13, R12, 0x1, -R13 ;  /* 0x000000010c0d7824 */ /* 0x000fe200078e0a0d */
[----:B------:R-:W-:Y:S06]  /*0940*/  BAR.SYNC.DEFER_BLOCKING 0x0 ;  /* 0x0000000000007b1d */ /* 0x000fec0000010000 */
[----:B-----5:R-:W0:Y:S02]  /*0950*/  @P0 LDS R15, [R17+0x1fc] ;  /* 0x0001fc00110f0984 */ /* 0x020e240000000800 */
[----:B------:R-:W-:Y:S06]  /*0960*/  BAR.SYNC.DEFER_BLOCKING 0x0 ;  /* 0x0000000000007b1d */ /* 0x000fec0000010000 */
[----:B------:R1:W-:Y:S04]  /*0970*/  STS [R24+0x4], R5 ;  /* 0x0000040518007388 */ /* 0x0003e80000000800 */
[----:B------:R-:W-:Y:S04]  /*0980*/  STS [R24+0x8], R9 ;  /* 0x0000080918007388 */ /* 0x000fe80000000800 */
[----:B------:R-:W-:Y:S01]  /*0990*/  STS [R24+0xc], R8 ;  /* 0x00000c0818007388 */ /* 0x000fe20000000800 */
[----:B0-----:R-:W-:-:S03]  /*09a0*/  IMAD.IADD R15, R4, 0x1, -R15 ;  /* 0x00000001040f7824 */ /* 0x001fc600078e0a0f */
[----:B------:R-:W-:Y:S01]  /*09b0*/  STS [R24+0x10], R11 ;  /* 0x0000100b18007388 */ /* 0x000fe20000000800 */
[----:B------:R-:W-:-:S03]  /*09c0*/  IADD3 R4, P0, PT, R2, UR4, RZ ;  /* 0x0000000402047c10 */ /* 0x000fc6000ff1e0ff */
[----:B------:R-:W-:Y:S01]  /*09d0*/  STS [R24], R15 ;  /* 0x0000000f18007388 */ /* 0x000fe20000000800 */
[----:B-1----:R-:W-:-:S03]  /*09e0*/  IADD3.X R5, PT, PT, R0, UR5, RZ, P0, !PT ;  /* 0x0000000500057c10 */ /* 0x002fc600087fe4ff */
[----:B------:R-:W-:Y:S04]  /*09f0*/  STS [R24+0x14], R10 ;  /* 0x0000140a18007388 */ /* 0x000fe80000000800 */
[----:B------:R-:W-:Y:S01]  /*0a00*/  STS [R24+0x18], R13 ;  /* 0x0000180d18007388 */ /* 0x000fe20000000800 */
[----:B------:R-:W-:-:S03]  /*0a10*/  NOP ;  /* 0x0000000000007918 */ /* 0x000fc60000000000 */
[----:B------:R-:W0:Y:S04]  /*0a20*/  LDS R7, [R3] ;  /* 0x0000000003077984 */ /* 0x000e280000000800 */
[----:B------:R-:W1:Y:S04]  /*0a30*/  LDS R17, [R3+0x80] ;  /* 0x0000800003117984 */ /* 0x000e680000000800 */
[----:B------:R-:W2:Y:S04]  /*0a40*/  LDS R19, [R3+0x100] ;  /* 0x0001000003137984 */ /* 0x000ea80000000800 */
[----:B------:R-:W3:Y:S04]  /*0a50*/  LDS R15, [R3+0x180] ;  /* 0x00018000030f7984 */ /* 0x000ee80000000800 */
[----:B------:R-:W4:Y:S04]  /*0a60*/  LDS R21, [R3+0x200] ;  /* 0x0002000003157984 */ /* 0x000f280000000800 */
[----:B------:R-:W5:Y:S04]  /*0a70*/  LDS R9, [R3+0x280] ;  /* 0x0002800003097984 */ /* 0x000f680000000800 */
[----:B------:R-:W5:Y:S04]  /*0a80*/  LDS R23, [R3+0x300] ;  /* 0x0003000003177984 */ /* 0x000f680000000800 */
[----:B0-----:R-:W-:Y:S04]  /*0a90*/  STG.E desc[UR6][R4.64], R7 ;  /* 0x0000000704007986 */ /* 0x001fe8000c101906 */
[----:B-1----:R-:W-:Y:S04]  /*0aa0*/  STG.E desc[UR6][R4.64+0x80], R17 ;  /* 0x0000801104007986 */ /* 0x002fe8000c101906 */
[----:B--2---:R-:W-:Y:S04]  /*0ab0*/  STG.E desc[UR6][R4.64+0x100], R19 ;  /* 0x0001001304007986 */ /* 0x004fe8000c101906 */
[----:B---3--:R-:W-:Y:S04]  /*0ac0*/  STG.E desc[UR6][R4.64+0x180], R15 ;  /* 0x0001800f04007986 */ /* 0x008fe8000c101906 */
[----:B----4-:R-:W-:Y:S04]  /*0ad0*/  STG.E desc[UR6][R4.64+0x200], R21 ;  /* 0x0002001504007986 */ /* 0x010fe8000c101906 */
[----:B-----5:R-:W-:Y:S04]  /*0ae0*/  STG.E desc[UR6][R4.64+0x280], R9 ;  /* 0x0002800904007986 */ /* 0x020fe8000c101906 */
[----:B------:R-:W-:Y:S01]  /*0af0*/  STG.E desc[UR6][R4.64+0x300], R23 ;  /* 0x0003001704007986 */ /* 0x000fe2000c101906 */
[----:B------:R-:W-:Y:S05]  /*0b00*/  EXIT ;  /* 0x000000000000794d */ /* 0x000fea0003800000 */
.L_x_0:
[----:B------:R-:W-:-:S13]  /*0b10*/  ISETP.NE.AND P0, PT, R4, RZ, PT ;  /* 0x000000ff0400720c */ /* 0x000fda0003f05270 */
[----:B------:R-:W-:Y:S05]  /*0b20*/  @P0 BRA `(.L_x_2) ;  /* 0x0000000800400947 */ /* 0x000fea0003800000 */
[----:B------:R-:W0:Y:S02]  /*0b30*/  LDC.64 R6, c[0x0][0x380] ;  /* 0x0000e000ff067b82 */ /* 0x000e240000000a00 */
[----:B0-----:R-:W-:-:S05]  /*0b40*/  IMAD.WIDE.U32 R6, R4, 0xe00, R6 ;  /* 0x00000e0004067825 */ /* 0x001fca00078e0006 */
[----:B------:R0:W2:Y:S01]  /*0b50*/  LD.E.STRONG.SM R21, desc[UR6][R6.64] ;  /* 0x0000000606157980 */ /* 0x0000a2000c10b900 */
[----:B------:R-:W1:Y:S02]  /*0b60*/  S2R R4, SR_TID.X ;  /* 0x0000000000047919 */ /* 0x000e640000002100 */
[C---:B-1----:R-:W-:Y:S02]  /*0b70*/  LOP3.LUT R5, R4.reuse, 0x1f, RZ, 0xc0, !PT ;  /* 0x0000001f04057812 */ /* 0x042fe400078ec0ff */
[----:B------:R-:W-:-:S05]  /*0b80*/  LOP3.LUT R8, R4, 0x3e0, RZ, 0xc0, !PT ;  /* 0x000003e004087812 */ /* 0x000fca00078ec0ff */
[----:B------:R-:W-:-:S04]  /*0b90*/  IMAD R5, R8, 0x7, R5 ;  /* 0x0000000708057824 */ /* 0x000fc800078e0205 */
[C---:B------:R-:W-:Y:S01]  /*0ba0*/  VIADD R13, R5.reuse, 0x20 ;  /* 0x00000020050d7836 */ /* 0x040fe20000000000 */
[C---:B------:R-:W-:Y:S01]  /*0bb0*/  LEA R18, P1, R5.reuse, R6, 0x2 ;  /* 0x0000000605127211 */ /* 0x040fe200078210ff */
[C---:B------:R-:W-:Y:S01]  /*0bc0*/  VIADD R15, R5.reuse, 0x40 ;  /* 0x00000040050f7836 */ /* 0x040fe20000000000 */
[CC--:B------:R-:W-:Y:S01]  /*0bd0*/  ISETP.GE.AND P0, PT, R5.reuse, R0.reuse, PT ;  /* 0x000000000500720c */ /* 0x0c0fe20003f06270 */
[----:B------:R-:W-:Y:S02]  /*0be0*/  VIADD R17, R5, 0x60 ;  /* 0x0000006005117836 */ /* 0x000fe40000000000 */
[----:B------:R-:W-:Y:S01]  /*0bf0*/  IMAD.X R19, RZ, RZ, R7, P1 ;  /* 0x000000ffff137224 */ /* 0x000fe200008e0607 */
[-C--:B------:R-:W-:Y:S01]  /*0c00*/  ISETP.GE.AND P1, PT, R13, R0.reuse, PT ;  /* 0x000000000d00720c */ /* 0x080fe20003f26270 */
[----:B------:R-:W-:Y:S01]  /*0c10*/  VIADD R9, R5, 0x80 ;  /* 0x0000008005097836 */ /* 0x000fe20000000000 */
[-C--:B------:R-:W-:Y:S01]  /*0c20*/  ISETP.GE.AND P2, PT, R15, R0.reuse, PT ;  /* 0x000000000f00720c */ /* 0x080fe20003f46270 */
[----:B0-----:R-:W-:Y:S01]  /*0c30*/  VIADD R7, R5, 0xa0 ;  /* 0x000000a005077836 */ /* 0x001fe20000000000 */
[-C--:B------:R-:W-:Y:S01]  /*0c40*/  ISETP.GE.AND P3, PT, R17, R0.reuse, PT ;  /* 0x000000001100720c */ /* 0x080fe20003f66270 */
[----:B------:R-:W-:Y:S01]  /*0c50*/  VIADD R11, R5, 0xc0 ;  /* 0x000000c0050b7836 */ /* 0x000fe20000000000 */
[----:B------:R-:W-:-:S02]  /*0c60*/  ISETP.GE.AND P4, PT, R9, R0, PT ;  /* 0x000000000900720c */ /* 0x000fc40003f86270 */
[-C--:B------:R-:W-:Y:S02]  /*0c70*/  ISETP.GE.AND P5, PT, R7, R0.reuse, PT ;  /* 0x000000000700720c */ /* 0x080fe40003fa6270 */
[----:B------:R-:W-:Y:S01]  /*0c80*/  ISETP.GE.AND P6, PT, R11, R0, PT ;  /* 0x000000000b00720c */ /* 0x000fe20003fc6270 */
[----:B--2---:R-:W-:Y:S02]  /*0c90*/  IMAD.MOV.U32 R23, RZ, RZ, R21 ;  /* 0x000000ffff177224 */ /* 0x004fe400078e0015 */
[----:B------:R-:W2:Y:S02]  /*0ca0*/  @!P0 LD.E.STRONG.SM R21, desc[UR6][R18.64] ;  /* 0x0000000612158980 */ /* 0x000ea4000c10b900 */
[--C-:B------:R-:W-:Y:S02]  /*0cb0*/  IMAD.MOV.U32 R25, RZ, RZ, R23.reuse ;  /* 0x000000ffff197224 */ /* 0x100fe400078e0017 */
[--C-:B------:R-:W-:Y:S02]  /*0cc0*/  IMAD.MOV.U32 R27, RZ, RZ, R23.reuse ;  /* 0x000000ffff1b7224 */ /* 0x100fe400078e0017 */
[----:B------:R-:W-:-:S02]  /*0cd0*/  IMAD.MOV.U32 R29, RZ, RZ, R23 ;  /* 0x000000ffff1d7224 */ /* 0x000fc400078e0017 */
[--C-:B------:R-:W-:Y:S01]  /*0ce0*/  IMAD.MOV.U32 R22, RZ, RZ, R23.reuse ;  /* 0x000000ffff167224 */ /* 0x100fe200078e0017 */
[----:B------:R-:W3:Y:S01]  /*0cf0*/  @!P1 LD.E.STRONG.SM R25, desc[UR6][R18.64+0x80] ;  /* 0x0000800612199980 */ /* 0x000ee2000c10b900 */
[----:B------:R-:W-:-:S03]  /*0d00*/  IMAD.MOV.U32 R24, RZ, RZ, R23 ;  /* 0x000000ffff187224 */ /* 0x000fc600078e0017 */
[----:B------:R-:W4:Y:S04]  /*0d10*/  @!P2 LD.E.STRONG.SM R27, desc[UR6][R18.64+0x100] ;  /* 0x00010006121ba980 */ /* 0x000f28000c10b900 */
[----:B------:R-:W5:Y:S04]  /*0d20*/  @!P3 LD.E.STRONG.SM R29, desc[UR6][R18.64+0x180] ;  /* 0x00018006121db980 */ /* 0x000f68000c10b900 */
[----:B------:R-:W5:Y:S04]  /*0d30*/  @!P4 LD.E.STRONG.SM R22, desc[UR6][R18.64+0x200] ;  /* 0x000200061216c980 */ /* 0x000f68000c10b900 */
[----:B------:R-:W5:Y:S04]  /*0d40*/  @!P5 LD.E.STRONG.SM R24, desc[UR6][R18.64+0x280] ;  /* 0x000280061218d980 */ /* 0x000f68000c10b900 */
[----:B------:R-:W5:Y:S01]  /*0d50*/  @!P6 LD.E.STRONG.SM R23, desc[UR6][R18.64+0x300] ;  /* 0x000300061217e980 */ /* 0x000f62000c10b900 */
[----:B------:R-:W0:Y:S01]  /*0d60*/  S2R R8, SR_LANEID ;  /* 0x0000000000087919 */ /* 0x000e220000000000 */
[----:B------:R-:W1:Y:S01]  /*0d70*/  S2UR UR5, SR_CgaCtaId ;  /* 0x00000000000579c3 */ /* 0x000e620000008800 */
[----:B------:R-:W-:Y:S01]  /*0d80*/  SHF.R.U32.HI R6, RZ, 0x5, R4 ;  /* 0x00000005ff067819 */ /* 0x000fe20000011604 */
[----:B------:R-:W-:-:S02]  /*0d90*/  UMOV UR4, 0x400 ;  /* 0x0000040000047882 */ /* 0x000fc40000000000 */
[----:B-1----:R-:W-:Y:S02]  /*0da0*/  ULEA UR4, UR5, UR4, 0x18 ;  /* 0x0000000405047291 */ /* 0x002fe4000f8ec0ff */
[----:B0-----:R-:W-:-:S05]  /*0db0*/  IMAD R6, R6, 0xe0, R8 ;  /* 0x000000e006067824 */ /* 0x001fca00078e0208 */
[----:B------:R-:W-:-:S05]  /*0dc0*/  LEA R6, R6, UR4, 0x2 ;  /* 0x0000000406067c11 */ /* 0x000fca000f8e10ff */
[----:B------:R-:W-:Y:S01]  /*0dd0*/  IMAD R8, R8, 0x18, R6 ;  /* 0x0000001808087824 */ /* 0x000fe200078e0206 */
[----:B------:R-:W-:Y:S01]  /*0de0*/  LEA R26, R4, UR4, 0x2 ;  /* 0x00000004041a7c11 */ /* 0x000fe2000f8e10ff */
[----:B------:R-:W-:Y:S01]  /*0df0*/  BSSY.RECONVERGENT B0, `(.L_x_3) ;  /* 0x000002f000007945 */ /* 0x000fe20003800200 */
[----:B--2---:R0:W-:Y:S04]  /*0e00*/  STS [R6], R21 ;  /* 0x0000001506007388 */ /* 0x0041e80000000800 */
[----:B---3--:R-:W-:Y:S04]  /*0e10*/  STS [R6+0x80], R25 ;  /* 0x0000801906007388 */ /* 0x008fe80000000800 */
[----:B----4-:R-:W-:Y:S04]  /*0e20*/  STS [R6+0x100], R27 ;  /* 0x0001001b06007388 */ /* 0x010fe80000000800 */
[----:B-----5:R-:W-:Y:S04]  /*0e30*/  STS [R6+0x180], R29 ;  /* 0x0001801d06007388 */ /* 0x020fe80000000800 */
[----:B------:R-:W-:Y:S04]  /*0e40*/  STS [R6+0x200], R22 ;  /* 0x0002001606007388 */ /* 0x000fe80000000800 */
[----:B------:R-:W-:Y:S04]  /*0e50*/  STS [R6+0x280], R24 ;  /* 0x0002801806007388 */ /* 0x000fe80000000800 */
[----:B------:R1:W-:Y:S01]  /*0e60*/  STS [R6+0x300], R23 ;  /* 0x0003001706007388 */ /* 0x0003e20000000800 */
[----:B------:R-:W-:-:S03]  /*0e70*/  NOP ;  /* 0x0000000000007918 */ /* 0x000fc60000000000 */
[----:B------:R-:W-:Y:S04]  /*0e80*/  LDS R10, [R8+0x18] ;  /* 0x00001800080a7984 */ /* 0x000fe80000000800 */
[----:B------:R-:W2:Y:S04]  /*0e90*/  LDS R19, [R8] ;  /* 0x0000000008137984 */ /* 0x000ea80000000800 */
[----:B------:R-:W3:Y:S04]  /*0ea0*/  LDS R20, [R8+0x4] ;  /* 0x0000040008147984 */ /* 0x000ee80000000800 */
[----:B------:R-:W4:Y:S04]  /*0eb0*/  LDS R12, [R8+0x8] ;  /* 0x00000800080c7984 */ /* 0x000f280000000800 */
[----:B------:R-:W5:Y:S04]  /*0ec0*/  LDS R14, [R8+0xc] ;  /* 0x00000c00080e7984 */ /* 0x000f680000000800 */
[----:B------:R-:W5:Y:S04]  /*0ed0*/  LDS R16, [R8+0x10] ;  /* 0x0000100008107984 */ /* 0x000f680000000800 */
[----:B------:R-:W5:Y:S01]  /*0ee0*/  LDS R18, [R8+0x14] ;  /* 0x0000140008127984 */ /* 0x000f620000000800 */
[----:B------:R-:W-:Y:S01]  /*0ef0*/  BAR.SYNC.DEFER_BLOCKING 0x0 ;  /* 0x0000000000007b1d */ /* 0x000fe20000010000 */
[----:B0-----:R-:W-:-:S04]  /*0f00*/  IMAD R21, R4, 0x7, RZ ;  /* 0x0000000704157824 */ /* 0x001fc800078e02ff */
[----:B-1----:R-:W-:-:S05]  /*0f10*/  VIADD R23, R21, 0x7 ;  /* 0x0000000715177836 */ /* 0x002fca0000000000 */
[----:B------:R-:W-:Y:S01]  /*0f20*/  ISETP.GT.U32.AND P0, PT, R23, R0, PT ;  /* 0x000000001700720c */ /* 0x000fe20003f04070 */
[----:B--2---:R-:W-:Y:S02]  /*0f30*/  IMAD.MOV.U32 R24, RZ, RZ, R19 ;  /* 0x000000ffff187224 */ /* 0x004fe400078e0013 */
[----:B---3--:R-:W-:Y:S01]  /*0f40*/  IMAD.MOV.U32 R22, RZ, RZ, R20 ;  /* 0x000000ffff167224 */ /* 0x008fe200078e0014 */
[----:B------:R0:W-:Y:S01]  /*0f50*/  STS [R26+0x200], R10 ;  /* 0x0002000a1a007388 */ /* 0x0001e20000000800 */
[----:B----4-:R-:W-:Y:S02]  /*0f60*/  IMAD.MOV.U32 R29, RZ, RZ, R12 ;  /* 0x000000ffff1d7224 */ /* 0x010fe400078e000c */
[----:B-----5:R-:W-:Y:S02]  /*0f70*/  IMAD.MOV.U32 R27, RZ, RZ, R14 ;  /* 0x000000ffff1b7224 */ /* 0x020fe400078e000e */
[----:B------:R-:W-:Y:S02]  /*0f80*/  IMAD.MOV.U32 R25, RZ, RZ, R16 ;  /* 0x000000ffff197224 */ /* 0x000fe400078e0010 */
[----:B------:R-:W-:Y:S01]  /*0f90*/  IMAD.MOV.U32 R23, RZ, RZ, R18 ;  /* 0x000000ffff177224 */ /* 0x000fe200078e0012 */
[----:B------:R-:W-:Y:S06]  /*0fa0*/  BAR.SYNC.DEFER_BLOCKING 0x0 ;  /* 0x0000000000007b1d */ /* 0x000fec0000010000 */
[----:B0-----:R-:W-:Y:S05]  /*0fb0*/  @!P0 BRA `(.L_x_4) ;  /* 0x0000000000488947 */ /* 0x001fea0003800000 */
[C---:B------:R-:W-:Y:S02]  /*0fc0*/  VIADD R23, R21.reuse, 0x6 ;  /* 0x0000000615177836 */ /* 0x040fe40000000000 */
[C---:B------:R-:W-:Y:S02]  /*0fd0*/  VIADD R25, R21.reuse, 0x5 ;  /* 0x0000000515197836 */ /* 0x040fe40000000000 */
[----:B------:R-:W-:Y:S01]  /*0fe0*/  VIADD R27, R21, 0x4 ;  /* 0x00000004151b7836 */ /* 0x000fe20000000000 */
[-C--:B------:R-:W-:Y:S01]  /*0ff0*/  ISETP.GE.U32.AND P0, PT, R23, R0.reuse, PT ;  /* 0x000000001700720c */ /* 0x080fe20003f06070 */
[----:B------:R-:W-:Y:S01]  /*1000*/  VIADD R23, R21, 0x3 ;  /* 0x0000000315177836 */ /* 0x000fe20000000000 */
[-C--:B------:R-:W-:Y:S01]  /*1010*/  ISETP.GE.U32.AND P1, PT, R25, R0.reuse, PT ;  /* 0x000000001900720c */ /* 0x080fe20003f26070 */
[----:B------:R-:W-:Y:S01]  /*1020*/  VIADD R25, R21, 0x2 ;  /* 0x0000000215197836 */ /* 0x000fe20000000000 */
[-C--:B------:R-:W-:Y:S01]  /*1030*/  ISETP.GE.U32.AND P2, PT, R27, R0.reuse, PT ;  /* 0x000000001b00720c */ /* 0x080fe20003f46070 */
[----:B------:R-:W-:Y:S01]  /*1040*/  VIADD R29, R21, 0x1 ;  /* 0x00000001151d7836 */ /* 0x000fe20000000000 */
[----:B------:R-:W-:-:S02]  /*1050*/  ISETP.GE.U32.AND P3, PT, R23, R0, PT ;  /* 0x000000001700720c */ /* 0x000fc40003f66070 */
[-C--:B------:R-:W-:Y:S02]  /*1060*/  ISETP.GE.U32.AND P4, PT, R25, R0.reuse, PT ;  /* 0x000000001900720c */ /* 0x080fe40003f86070 */
[----:B------:R-:W-:Y:S02]  /*1070*/  ISETP.GE.U32.AND P5, PT, R29, R0, PT ;  /* 0x000000001d00720c */ /* 0x000fe40003fa6070 */
[----:B------:R-:W-:Y:S02]  /*1080*/  SEL R23, R18, RZ, !P0 ;  /* 0x000000ff12177207 */ /* 0x000fe40004000000 */
[----:B------:R-:W-:Y:S02]  /*1090*/  SEL R25, R16, RZ, !P1 ;  /* 0x000000ff10197207 */ /* 0x000fe40004800000 */
[----:B------:R-:W-:Y:S02]  /*10a0*/  SEL R27, R14, RZ, !P2 ;  /* 0x000000ff0e1b7207 */ /* 0x000fe40005000000 */
[----:B------:R-:W-:-:S02]  /*10b0*/  SEL R29, R12, RZ, !P3 ;  /* 0x000000ff0c1d7207 */ /* 0x000fc40005800000 */
[----:B------:R-:W-:Y:S02]  /*10c0*/  SEL R22, R20, RZ, !P4 ;  /* 0x000000ff14167207 */ /* 0x000fe40006000000 */
[----:B------:R-:W-:-:S07]  /*10d0*/  SEL R24, R19, RZ, !P5 ;  /* 0x000000ff13187207 */ /* 0x000fce0006800000 */
.L_x_4:
[----:B------:R-:W-:Y:S05]  /*10e0*/  BSYNC.RECONVERGENT B0 ;  /* 0x0000000000007941 */ /* 0x000fea0003800200 */
.L_x_3:
[----:B------:R-:W-:Y:S01]  /*10f0*/  ISETP.GE.U32.AND P0, PT, R21, R0, PT ;  /* 0x000000001500720c */ /* 0x000fe20003f06070 */
[----:B------:R-:W-:Y:S01]  /*1100*/  IMAD.IADD R21, R20, 0x1, -R24 ;  /* 0x0000000114157824 */ /* 0x000fe200078e0a18 */
[----:B------:R-:W-:Y:S01]  /*1110*/  LEA R20, R4, UR4, 0x2 ;  /* 0x0000000404147c11 */ /* 0x000fe2000f8e10ff */
[----:B------:R-:W-:Y:S01]  /*1120*/  IMAD.IADD R22, R12, 0x1, -R22 ;  /* 0x000000010c167824 */ /* 0x000fe200078e0a16 */
[----:B------:R-:W-:Y:S01]  /*1130*/  ISETP.EQ.OR P0, PT, R4, RZ, P0 ;  /* 0x000000ff0400720c */ /* 0x000fe20000702670 */
[----:B------:R-:W-:Y:S01]  /*1140*/  IMAD.IADD R12, R16, 0x1, -R27 ;  /* 0x00000001100c7824 */ /* 0x000fe200078e0a1b */
[----:B------:R-:W-:Y:S01]  /*1150*/  ISETP.NE.AND P1, PT, R4, RZ, PT ;  /* 0x000000ff0400720c */ /* 0x000fe20003f25270 */
[----:B------:R-:W-:Y:S01]  /*1160*/  IMAD.IADD R4, R14, 0x1, -R29 ;  /* 0x000000010e047824 */ /* 0x000fe200078e0a1d */
[----:B------:R-:W0:Y:S01]  /*1170*/  LDCU.64 UR8, c[0x0][0x390] ;  /* 0x00007200ff0877ac */ /* 0x000e220008000a00 */
[----:B------:R-:W-:Y:S02]  /*1180*/  IMAD.IADD R14, R18, 0x1, -R25 ;  /* 0x00000001120e7824 */ /* 0x000fe400078e0a19 */
[----:B------:R-:W-:-:S06]  /*1190*/  IMAD.IADD R10, R10, 0x1, -R23 ;  /* 0x000000010a0a7824 */ /* 0x000fcc00078e0a17 */
[----:B------:R-:W1:Y:S01]  /*11a0*/  @!P0 LDS R20, [R20+0x1fc] ;  /* 0x0001fc0014148984 */ /* 0x000e620000000800 */
[----:B------:R-:W-:Y:S06]  /*11b0*/  BAR.SYNC.DEFER_BLOCKING 0x0 ;  /* 0x0000000000007b1d */ /* 0x000fec0000010000 */
[----:B------:R-:W-:Y:S04]  /*11c0*/  STS [R8+0x4], R21 ;  /* 0x0000041508007388 */ /* 0x000fe80000000800 */
[----:B------:R-:W-:Y:S04]  /*11d0*/  STS [R8+0x8], R22 ;  /* 0x0000081608007388 */ /* 0x000fe80000000800 */
[----:B------:R-:W-:Y:S01]  /*11e0*/  STS [R8+0xc], R4 ;  /* 0x00000c0408007388 */ /* 0x000fe20000000800 */
[----:B-1----:R-:W-:-:S03]  /*11f0*/  @!P0 IMAD.IADD R19, R19, 0x1, -R20 ;  /* 0x0000000113138824 */ /* 0x002fc600078e0a14 */
[----:B------:R-:W-:Y:S04]  /*1200*/  STS [R8+0x10], R12 ;  /* 0x0000100c08007388 */ /* 0x000fe80000000800 */
[----:B------:R-:W-:Y:S04]  /*1210*/  STS [R8], R19 ;  /* 0x0000001308007388 */ /* 0x000fe80000000800 */
[----:B------:R-:W-:Y:S04]  /*1220*/  STS [R8+0x14], R14 ;  /* 0x0000140e08007388 */ /* 0x000fe80000000800 */
[----:B------:R1:W-:Y:S01]  /*1230*/  STS [R8+0x18], R10 ;  /* 0x0000180a08007388 */ /* 0x0003e20000000800 */
[----:B------:R-:W-:-:S03]  /*1240*/  NOP ;  /* 0x0000000000007918 */ /* 0x000fc60000000000 */
[----:B------:R-:W-:Y:S01]  /*1250*/  LDS R23, [R6] ;  /* 0x0000000006177984 */ /* 0x000fe20000000800 */
[----:B-1----:R-:W-:-:S03]  /*1260*/  IADD3 R10, P0, PT, R2, R5, RZ ;  /* 0x00000005020a7210 */ /* 0x002fc60007f1e0ff */
[----:B------:R-:W-:Y:S01]  /*1270*/  LDS R25, [R6+0x80] ;  /* 0x0000800006197984 */ /* 0x000fe20000000800 */
[----:B0-----:R-:W-:-:S03]  /*1280*/  LEA R2, P6, R10, UR8, 0x2 ;  /* 0x000000080a027c11 */ /* 0x001fc6000f8c10ff */
[----:B------:R-:W-:Y:S01]  /*1290*/  LDS R27, [R6+0x100] ;  /* 0x00010000061b7984 */ /* 0x000fe20000000800 */
[----:B------:R-:W-:-:S03]  /*12a0*/  IMAD.X R3, RZ, RZ, R3, P0 ;  /* 0x000000ffff037224 */ /* 0x000fc600000e0603 */
[----:B------:R-:W-:Y:S02]  /*12b0*/  LDS R19, [R6+0x180] ;  /* 0x0001800006137984 */ /* 0x000fe40000000800 */
[----:B------:R-:W-:Y:S02]  /*12c0*/  LEA.HI.X R3, R10, UR9, R3, 0x2, P6 ;  /* 0x000000090a037c11 */ /* 0x000fe4000b0f1403 */
[----:B------:R-:W-:Y:S04]  /*12d0*/  LDS R21, [R6+0x200] ;  /* 0x0002000006157984 */ /* 0x000fe80000000800 */
[----:B------:R-:W-:Y:S04]  /*12e0*/  LDS R29, [R6+0x280] ;  /* 0x00028000061d7984 */ /* 0x000fe80000000800 */
[----:B------:R-:W-:Y:S04]  /*12f0*/  LDS R4, [R6+0x300] ;  /* 0x0003000006047984 */ /* 0x000fe80000000800 */
[----:B------:R-:W-:Y:S01]  /*1300*/  @!P1 STS [UR4+0xe00], R0 ;  /* 0x000e0000ff009988 */ /* 0x000fe20008000804 */
[----:B------:R-:W-:Y:S06]  /*1310*/  BAR.SYNC.DEFER_BLOCKING 0x0 ;  /* 0x0000000000007b1d */ /* 0x000fec0000010000 */
[----:B------:R-:W0:Y:S02]  /*1320*/  LDS R8, [UR4+0xe00] ;  /* 0x000e0004ff087984 */ /* 0x000e240008000800 */
[----:B0-----:R-:W-:-:S02]  /*1330*/  ISETP.GE.AND P0, PT, R5, R8, PT ;  /* 0x000000080500720c */ /* 0x001fc40003f06270 */
[-C--:B------:R-:W-:Y:S02]  /*1340*/  ISETP.GE.AND P1, PT, R13, R8.reuse, PT ;  /* 0x000000080d00720c */ /* 0x080fe40003f26270 */
[-C--:B------:R-:W-:Y:S02]  /*1350*/  ISETP.GE.AND P3, PT, R15, R8.reuse, PT ;  /* 0x000000080f00720c */ /* 0x080fe40003f66270 */
[-C--:B------:R-:W-:Y:S02]  /*1360*/  ISETP.GE.AND P2, PT, R17, R8.reuse, PT ;  /* 0x000000081100720c */ /* 0x080fe40003f46270 */
[-C--:B------:R-:W-:Y:S02]  /*1370*/  ISETP.GE.AND P4, PT, R9, R8.reuse, PT ;  /* 0x000000080900720c */ /* 0x080fe40003f86270 */
[-C--:B------:R-:W-:Y:S02]  /*1380*/  ISETP.GE.AND P5, PT, R7, R8.reuse, PT ;  /* 0x000000080700720c */ /* 0x080fe40003fa6270 */
[----:B------:R-:W-:Y:S01]  /*1390*/  ISETP.GE.AND P6, PT, R11, R8, PT ;  /* 0x000000080b00720c */ /* 0x000fe20003fc6270 */
[----:B------:R0:W-:Y:S04]  /*13a0*/  @!P0 STG.E desc[UR6][R2.64], R23 ;  /* 0x0000001702008986 */ /* 0x0001e8000c101906 */
[----:B------:R0:W-:Y:S04]  /*13b0*/  @!P1 STG.E desc[UR6][R2.64+0x80], R25 ;  /* 0x0000801902009986 */ /* 0x0001e8000c101906 */
[----:B------:R0:W-:Y:S04]  /*13c0*/  @!P3 STG.E desc[UR6][R2.64+0x100], R27 ;  /* 0x0001001b0200b986 */ /* 0x0001e8000c101906 */
[----:B------:R0:W-:Y:S04]  /*13d0*/  @!P2 STG.E desc[UR6][R2.64+0x180], R19 ;  /* 0x000180130200a986 */ /* 0x0001e8000c101906 */
[----:B------:R0:W-:Y:S04]  /*13e0*/  @!P4 STG.E desc[UR6][R2.64+0x200], R21 ;  /* 0x000200150200c986 */ /* 0x0001e8000c101906 */
[----:B------:R0:W-:Y:S01]  /*13f0*/  @!P5 STG.E desc[UR6][R2.64+0x280], R29 ;  /* 0x0002801d0200d986 */ /* 0x0001e2000c101906 */
[----:B------:R-:W-:Y:S05]  /*1400*/  @P6 EXIT ;  /* 0x000000000000694d */ /* 0x000fea0003800000 */
[----:B------:R-:W-:Y:S01]  /*1410*/  STG.E desc[UR6][R2.64+0x300], R4 ;  /* 0x0003000402007986 */ /* 0x000fe2000c101906 */
[----:B------:R-:W-:Y:S05]  /*1420*/  EXIT ;  /* 0x000000000000794d */ /* 0x000fea0003800000 */
.L_x_2:
[----:B------:R-:W0:Y:S02]  /*1430*/  LDC.64 R2, c[0x0][0x380] ;  /* 0x0000e000ff027b82 */ /* 0x000e240000000a00 */
[----:B0-----:R-:W-:-:S05]  /*1440*/  IMAD.WIDE.U32 R2, R4, 0xe00, R2 ;  /* 0x00000e0004027825 */ /* 0x001fca00078e0002 */
[----:B------:R-:W2:Y:S01]  /*1450*/  LD.E.STRONG.SM R23, desc[UR6][R2.64] ;  /* 0x0000000602177980 */ /* 0x000ea2000c10b900 */
[----:B------:R-:W0:Y:S02]  /*1460*/  S2R R6, SR_TID.X ;  /* 0x0000000000067919 */ /* 0x000e240000002100 */
[C---:B0-----:R-:W-:Y:S02]  /*1470*/  LOP3.LUT R17, R6.reuse, 0x1f, RZ, 0xc0, !PT ;  /* 0x0000001f06117812 */ /* 0x041fe400078ec0ff */
[----:B------:R-:W-:-:S05]  /*1480*/  LOP3.LUT R8, R6, 0x3e0, RZ, 0xc0, !PT ;  /* 0x000003e006087812 */ /* 0x000fca00078ec0ff */
[----:B------:R-:W-:-:S04]  /*1490*/  IMAD R17, R8, 0x7, R17 ;  /* 0x0000000708117824 */ /* 0x000fc800078e0211 */
[C---:B------:R-:W-:Y:S01]  /*14a0*/  VIADD R15, R17.reuse, 0x20 ;  /* 0x00000020110f7836 */ /* 0x040fe20000000000 */
[C---:B------:R-:W-:Y:S01]  /*14b0*/  LEA R18, P1, R17.reuse, R2, 0x2 ;  /* 0x0000000211127211 */ /* 0x040fe200078210ff */
[C---:B------:R-:W-:Y:S01]  /*14c0*/  VIADD R13, R17.reuse, 0x40 ;  /* 0x00000040110d7836 */ /* 0x040fe20000000000 */
[CC--:B------:R-:W-:Y:S01]  /*14d0*/  ISETP.GE.AND P0, PT, R17.reuse, R0.reuse, PT ;  /* 0x000000001100720c */ /* 0x0c0fe20003f06270 */
[C---:B------:R-:W-:Y:S02]  /*14e0*/  VIADD R11, R17.reuse, 0x60 ;  /* 0x00000060110b7836 */ /* 0x040fe40000000000 */
[----:B------:R-:W-:Y:S01]  /*14f0*/  VIADD R9, R17, 0x80 ;  /* 0x0000008011097836 */ /* 0x000fe20000000000 */
[-C--:B------:R-:W-:Y:S01]  /*1500*/  ISETP.GE.AND P2, PT, R13, R0.reuse, PT ;  /* 0x000000000d00720c */ /* 0x080fe20003f46270 */
[----:B------:R-:W-:Y:S01]  /*1510*/  VIADD R7, R17, 0xa0 ;  /* 0x000000a011077836 */ /* 0x000fe20000000000 */
[-C--:B------:R-:W-:Y:S01]  /*1520*/  ISETP.GE.AND P3, PT, R11, R0.reuse, PT ;  /* 0x000000000b00720c */ /* 0x080fe20003f66270 */
[----:B------:R-:W-:Y:S01]  /*1530*/  VIADD R5, R17, 0xc0 ;  /* 0x000000c011057836 */ /* 0x000fe20000000000 */
[-C--:B------:R-:W-:Y:S01]  /*1540*/  ISETP.GE.AND P4, PT, R9, R0.reuse, PT ;  /* 0x000000000900720c */ /* 0x080fe20003f86270 */
[----:B------:R-:W-:Y:S01]  /*1550*/  IMAD.X R19, RZ, RZ, R3, P1 ;  /* 0x000000ffff137224 */ /* 0x000fe200008e0603 */
[-C--:B------:R-:W-:Y:S01]  /*1560*/  ISETP.GE.AND P1, PT, R15, R0.reuse, PT ;  /* 0x000000000f00720c */ /* 0x080fe20003f26270 */
[----:B------:R-:W0:Y:S01]  /*1570*/  S2R R10, SR_LANEID ;  /* 0x00000000000a7919 */ /* 0x000e220000000000 */
[-C--:B------:R-:W-:Y:S01]  /*1580*/  ISETP.GE.AND P5, PT, R7, R0.reuse, PT ;  /* 0x000000000700720c */ /* 0x080fe20003fa6270 */
[----:B------:R-:W1:Y:S01]  /*1590*/  S2UR UR5, SR_CgaCtaId ;  /* 0x00000000000579c3 */ /* 0x000e620000008800 */
[----:B------:R-:W-:Y:S01]  /*15a0*/  ISETP.GE.AND P6, PT, R5, R0, PT ;  /* 0x000000000500720c */ /* 0x000fe20003fc6270 */
[----:B--2---:R-:W-:Y:S01]  /*15b0*/  IMAD.MOV.U32 R21, RZ, RZ, R23 ;  /* 0x000000ffff157224 */ /* 0x004fe200078e0017 */
[----:B------:R-:W-:Y:S01]  /*15c0*/  SHF.R.U32.HI R8, RZ, 0x5, R6 ;  /* 0x00000005ff087819 */ /* 0x000fe20000011606 */
[----:B------:R-:W2:Y:S01]  /*15d0*/  @!P0 LD.E.STRONG.SM R23, desc[UR6][R18.64] ;  /* 0x0000000612178980 */ /* 0x000ea2000c10b900 */
[----:B------:R-:W-:Y:S01]  /*15e0*/  UMOV UR4, 0x400 ;  /* 0x0000040000047882 */ /* 0x000fe20000000000 */
[----:B------:R-:W-:-:S02]  /*15f0*/  IMAD.MOV.U32 R25, RZ, RZ, R21 ;  /* 0x000000ffff197224 */ /* 0x000fc400078e0015 */
[----:B------:R-:W3:Y:S01]  /*1600*/  LDC.64 R2, c[0x0][0x388] ;  /* 0x0000e200ff027b82 */ /* 0x000ee20000000a00 */
[--C-:B------:R-:W-:Y:S02]  /*1610*/  IMAD.MOV.U32 R27, RZ, RZ, R21.reuse ;  /* 0x000000ffff1b7224 */ /* 0x100fe400078e0015 */
[--C-:B------:R-:W-:Y:S02]  /*1620*/  IMAD.MOV.U32 R29, RZ, RZ, R21.reuse ;  /* 0x000000ffff1d7224 */ /* 0x100fe400078e0015 */
[--C-:B------:R-:W-:Y:S01]  /*1630*/  IMAD.MOV.U32 R20, RZ, RZ, R21.reuse ;  /* 0x000000ffff147224 */ /* 0x100fe200078e0015 */
[----:B------:R-:W4:Y:S01]  /*1640*/  @!P1 LD.E.STRONG.SM R25, desc[UR6][R18.64+0x80] ;  /* 0x0000800612199980 */ /* 0x000f22000c10b900 */
[----:B------:R-:W-:-:S03]  /*1650*/  IMAD.MOV.U32 R22, RZ, RZ, R21 ;  /* 0x000000ffff167224 */ /* 0x000fc600078e0015 */
[----:B------:R-:W4:Y:S04]  /*1660*/  @!P2 LD.E.STRONG.SM R27, desc[UR6][R18.64+0x100] ;  /* 0x00010006121ba980 */ /* 0x000f28000c10b900 */
[----:B------:R-:W4:Y:S04]  /*1670*/  @!P3 LD.E.STRONG.SM R29, desc[UR6][R18.64+0x180] ;  /* 0x00018006121db980 */ /* 0x000f28000c10b900 */
[----:B------:R-:W4:Y:S04]  /*1680*/  @!P4 LD.E.STRONG.SM R20, desc[UR6][R18.64+0x200] ;  /* 0x000200061214c980 */ /* 0x000f28000c10b900 */
[----:B------:R-:W4:Y:S04]  /*1690*/  @!P5 LD.E.STRONG.SM R22, desc[UR6][R18.64+0x280] ;  /* 0x000280061216d980 */ /* 0x000f28000c10b900 */
[----:B------:R0:W4:Y:S01]  /*16a0*/  @!P6 LD.E.STRONG.SM R21, desc[UR6][R18.64+0x300] ;  /* 0x000300061215e980 */ /* 0x000122000c10b900 */
[----:B-1----:R-:W-:Y:S01]  /*16b0*/  ULEA UR4, UR5, UR4, 0x18 ;  /* 0x0000000405047291 */ /* 0x002fe2000f8ec0ff */
[----:B0-----:R-:W-:-:S05]  /*16c0*/  IMAD R8, R8, 0xe0, R10 ;  /* 0x000000e008087824 */ /* 0x001fca00078e020a */
[----:B------:R-:W-:-:S05]  /*16d0*/  LEA R8, R8, UR4, 0x2 ;  /* 0x0000000408087c11 */ /* 0x000fca000f8e10ff */
[----:B------:R-:W-:Y:S01]  /*16e0*/  IMAD R19, R10, 0x18, R8 ;  /* 0x000000180a137824 */ /* 0x000fe200078e0208 */
[----:B------:R-:W-:Y:S01]  /*16f0*/  LEA R26, R6, UR4, 0x2 ;  /* 0x00000004061a7c11 */ /* 0x000fe2000f8e10ff */
[----:B---3--:R-:W-:Y:S01]  /*1700*/  IMAD.WIDE.U32 R2, R4, 0x4, R2 ;  /* 0x0000000404027825 */ /* 0x008fe200078e0002 */
[----:B------:R-:W-:Y:S01]  /*1710*/  BSSY.RECONVERGENT B0, `(.L_x_5) ;  /* 0x0000030000007945 */ /* 0x000fe20003800200 */
[----:B--2---:R-:W-:Y:S04]  /*1720*/  STS [R8], R23 ;  /* 0x0000001708007388 */ /* 0x004fe80000000800 */
[----:B----4-:R-:W-:Y:S04]  /*1730*/  STS [R8+0x80], R25 ;  /* 0x0000801908007388 */ /* 0x010fe80000000800 */
[----:B------:R0:W-:Y:S04]  /*1740*/  STS [R8+0x100], R27 ;  /* 0x0001001b08007388 */ /* 0x0001e80000000800 */
[----:B------:R-:W-:Y:S04]  /*1750*/  STS [R8+0x180], R29 ;  /* 0x0001801d08007388 */ /* 0x000fe80000000800 */
        /* <DEDUP_REMOVED lines=8> */
[----:B------:R-:W4:Y:S04]  /*17e0*/  LDS R12, [R19+0xc] ;  /* 0x00000c00130c7984 */ /* 0x000f280000000800 */
[----:B------:R-:W4:Y:S04]  /*17f0*/  LDS R10, [R19+0x10] ;  /* 0x00001000130a7984 */ /* 0x000f280000000800 */
[----:B------:R-:W4:Y:S01]  /*1800*/  LDS R20, [R19+0x14] ;  /* 0x0000140013147984 */ /* 0x000f220000000800 */
[----:B------:R-:W-:Y:S01]  /*1810*/  BAR.SYNC.DEFER_BLOCKING 0x0 ;  /* 0x0000000000007b1d */ /* 0x000fe20000010000 */
[----:B0-----:R-:W-:-:S04]  /*1820*/  IMAD R27, R6, 0x7, RZ ;  /* 0x00000007061b7824 */ /* 0x001fc800078e02ff */
[----:B-1----:R-:W-:-:S05]  /*1830*/  VIADD R21, R27, 0x7 ;  /* 0x000000071b157836 */ /* 0x002fca0000000000 */
[----:B------:R-:W-:Y:S01]  /*1840*/  ISETP.GT.U32.AND P0, PT, R21, R0, PT ;  /* 0x000000001500720c */ /* 0x000fe20003f04070 */
[----:B--2---:R-:W-:Y:S02]  /*1850*/  IMAD.MOV.U32 R25, RZ, RZ, R18 ;  /* 0x000000ffff197224 */ /* 0x004fe400078e0012 */
[----:B---3--:R-:W-:Y:S01]  /*1860*/  IMAD.MOV.U32 R23, RZ, RZ, R16 ;  /* 0x000000ffff177224 */ /* 0x008fe200078e0010 */
[----:B------:R0:W5:Y:S04]  /*1870*/  LDG.E R3, desc[UR6][R2.64] ;  /* 0x0000000602037981 */ /* 0x000168000c1e1900 */
[----:B------:R1:W-:Y:S01]  /*1880*/  STS [R26+0x200], R22 ;  /* 0x000200161a007388 */ /* 0x0003e20000000800 */
[----:B----4-:R-:W-:Y:S02]  /*1890*/  IMAD.MOV.U32 R21, RZ, RZ, R14 ;  /* 0x000000ffff157224 */ /* 0x010fe400078e000e */
[----:B------:R-:W-:-:S02]  /*18a0*/  IMAD.MOV.U32 R29, RZ, RZ, R12 ;  /* 0x000000ffff1d7224 */ /* 0x000fc400078e000c */
[----:B------:R-:W-:Y:S02]  /*18b0*/  IMAD.MOV.U32 R24, RZ, RZ, R10 ;  /* 0x000000ffff187224 */ /* 0x000fe400078e000a */
[----:B0-----:R-:W-:Y:S01]  /*18c0*/  IMAD.MOV.U32 R2, RZ, RZ, R20 ;  /* 0x000000ffff027224 */ /* 0x001fe200078e0014 */
[----:B------:R-:W-:Y:S06]  /*18d0*/  BAR.SYNC.DEFER_BLOCKING 0x0 ;  /* 0x0000000000007b1d */ /* 0x000fec0000010000 */
[----:B-1----:R-:W-:Y:S05]  /*18e0*/  @!P0 BRA `(.L_x_6) ;  /* 0x0000000000488947 */ /* 0x002fea0003800000 */
        /* <DEDUP_REMOVED lines=18> */
.L_x_6:
[----:B------:R-:W-:Y:S05]  /*1a10*/  BSYNC.RECONVERGENT B0 ;  /* 0x0000000000007941 */ /* 0x000fea0003800200 */
.L_x_5:
[----:B------:R-:W-:Y:S01]  /*1a20*/  ISETP.GE.U32.AND P0, PT, R27, R0, PT ;  /* 0x000000001b00720c */ /* 0x000fe20003f06070 */
[----:B------:R-:W-:Y:S01]  /*1a30*/  BSSY.RECONVERGENT B0, `(.L_x_7) ;  /* 0x000000e000007945 */ /* 0x000fe20003800200 */
[----:B------:R-:W-:Y:S01]  /*1a40*/  IMAD.IADD R2, R22, 0x1, -R2 ;  /* 0x0000000116027824 */ /* 0x000fe200078e0a02 */
[----:B------:R-:W-:Y:S01]  /*1a50*/  ISETP.NE.AND P1, PT, R6, RZ, PT ;  /* 0x000000ff0600720c */ /* 0x000fe20003f25270 */
[----:B------:R-:W-:Y:S02]  /*1a60*/  IMAD.IADD R20, R20, 0x1, -R24 ;  /* 0x0000000114147824 */ /* 0x000fe400078e0a18 */
[----:B------:R-:W-:Y:S02]  /*1a70*/  IMAD.IADD R22, R10, 0x1, -R29 ;  /* 0x000000010a167824 */ /* 0x000fe400078e0a1d */
[----:B------:R-:W-:Y:S02]  /*1a80*/  IMAD.IADD R12, R12, 0x1, -R21 ;  /* 0x000000010c0c7824 */ /* 0x000fe400078e0a15 */
[----:B------:R-:W-:-:S02]  /*1a90*/  IMAD.IADD R14, R14, 0x1, -R23 ;  /* 0x000000010e0e7824 */ /* 0x000fc400078e0a17 */
[----:B------:R-:W-:Y:S01]  /*1aa0*/  IMAD.IADD R16, R16, 0x1, -R25 ;  /* 0x0000000110107824 */ /* 0x000fe200078e0a19 */
[----:B------:R-:W-:Y:S06]  /*1ab0*/  @P0 BRA `(.L_x_8) ;  /* 0x0000000000140947 */ /* 0x000fec0003800000 */
[C---:B------:R-:W-:Y:S02]  /*1ac0*/  ISETP.NE.AND P0, PT, R6.reuse, RZ, PT ;  /* 0x000000ff0600720c */ /* 0x040fe40003f05270 */
[----:B------:R-:W-:-:S11]  /*1ad0*/  LEA R21, R6, UR4, 0x2 ;  /* 0x0000000406157c11 */ /* 0x000fd6000f8e10ff */
[----:B------:R-:W0:Y:S01]  /*1ae0*/  @P0 LDS R21, [R21+0x1fc] ;  /* 0x0001fc0015150984 */ /* 0x000e220000000800 */
[----:B-----5:R-:W-:-:S04]  /*1af0*/  @!P0 IMAD.IADD R18, R18, 0x1, -R3 ;  /* 0x0000000112128824 */ /* 0x020fc800078e0a03 */
[----:B0-----:R-:W-:-:S07]  /*1b00*/  @P0 IMAD.IADD R18, R18, 0x1, -R21 ;  /* 0x0000000112120824 */ /* 0x001fce00078e0a15 */
.L_x_8:
[----:B------:R-:W-:Y:S05]  /*1b10*/  BSYNC.RECONVERGENT B0 ;  /* 0x0000000000007941 */ /* 0x000fea0003800200 */
.L_x_7:
[----:B------:R-:W-:Y:S06]  /*1b20*/  BAR.SYNC.DEFER_BLOCKING 0x0 ;  /* 0x0000000000007b1d */ /* 0x000fec0000010000 */
[----:B------:R-:W0:Y:S01]  /*1b30*/  LDCU.64 UR8, c[0x0][0x390] ;  /* 0x00007200ff0877ac */ /* 0x000e220008000a00 */
[----:B------:R-:W-:Y:S04]  /*1b40*/  STS [R19], R18 ;  /* 0x0000001213007388 */ /* 0x000fe80000000800 */
[----:B------:R-:W-:Y:S04]  /*1b50*/  STS [R19+0x4], R16 ;  /* 0x0000041013007388 */ /* 0x000fe80000000800 */
[----:B------:R-:W-:Y:S04]  /*1b60*/  STS [R19+0x8], R14 ;  /* 0x0000080e13007388 */ /* 0x000fe80000000800 */
[----:B------:R-:W-:Y:S04]  /*1b70*/  STS [R19+0xc], R12 ;  /* 0x00000c0c13007388 */ /* 0x000fe80000000800 */
[----:B------:R-:W-:Y:S04]  /*1b80*/  STS [R19+0x10], R22 ;  /* 0x0000101613007388 */ /* 0x000fe80000000800 */
[----:B------:R-:W-:Y:S04]  /*1b90*/  STS [R19+0x14], R20 ;  /* 0x0000141413007388 */ /* 0x000fe80000000800 */
[----:B------:R1:W-:Y:S01]  /*1ba0*/  STS [R19+0x18], R2 ;  /* 0x0000180213007388 */ /* 0x0003e20000000800 */
[----:B------:R-:W-:-:S03]  /*1bb0*/  NOP ;  /* 0x0000000000007918 */ /* 0x000fc60000000000 */
[----:B------:R-:W-:Y:S01]  /*1bc0*/  LDS R21, [R8] ;  /* 0x0000000008157984 */ /* 0x000fe20000000800 */
[----:B-1---5:R-:W-:-:S03]  /*1bd0*/  IMAD.WIDE.U32 R2, R4, 0x380, RZ ;  /* 0x0000038004027825 */ /* 0x022fc600078e00ff */
[----:B------:R-:W-:Y:S04]  /*1be0*/  LDS R23, [R8+0x80] ;  /* 0x0000800008177984 */ /* 0x000fe80000000800 */
[----:B------:R-:W-:Y:S01]  /*1bf0*/  LDS R25, [R8+0x100] ;  /* 0x0001000008197984 */ /* 0x000fe20000000800 */
[----:B------:R-:W-:-:S03]  /*1c00*/  IADD3 R4, P0, PT, R2, R17, RZ ;  /* 0x0000001102047210 */ /* 0x000fc60007f1e0ff */
[----:B------:R-:W-:Y:S01]  /*1c10*/  LDS R27, [R8+0x180] ;  /* 0x00018000081b7984 */ /* 0x000fe20000000800 */
[C---:B0-----:R-:W-:Y:S01]  /*1c20*/  LEA R2, P6, R4.reuse, UR8, 0x2 ;  /* 0x0000000804027c11 */ /* 0x041fe2000f8c10ff */
[----:B------:R-:W-:Y:S02]  /*1c30*/  IMAD.X R3, RZ, RZ, R3, P0 ;  /* 0x000000ffff037224 */ /* 0x000fe400000e0603 */
[----:B------:R-:W-:Y:S03]  /*1c40*/  LDS R29, [R8+0x200] ;  /* 0x00020000081d7984 */ /* 0x000fe60000000800 */
[----:B------:R-:W-:Y:S01]  /*1c50*/  LEA.HI.X R3, R4, UR9, R3, 0x2, P6 ;  /* 0x0000000904037c11 */ /* 0x000fe2000b0f1403 */
        /* <DEDUP_REMOVED lines=21> */
.L_x_9:
[----:B------:R-:W-:-:S00]  /*1db0*/  BRA `(.L_x_9) ;  /* 0xfffffffc00fc7947 */ /* 0x000fc0000383ffff */
[----:B------:R-:W-:-:S00]  /*1dc0*/  NOP ;  /* 0x0000000000007918 */ /* 0x000fc00000000000 */
        /* <DEDUP_REMOVED lines=11> */
.L_x_281:


//--------------------- .text._ZN3cub18CUB_300001_SM_10006detail19adjacent_difference34DeviceAdjacentDifferenceInitKernelINS2_19AgentDifferenceInitIPiilLb1EEES5_ilEEvT0_PT1_T2_i --------------------------
	.section	.text._ZN3cub18CUB_300001_SM_10006detail19adjacent_difference34DeviceAdjacentDifferenceInitKernelINS2_19AgentDifferenceInitIPiilLb1EEES5_ilEEvT0_PT1_T2_i,"ax",@progbits
	.align	128
        .global         _ZN3cub18CUB_300001_SM_10006detail19adjacent_difference34DeviceAdjacentDifferenceInitKernelINS2_19AgentDifferenceInitIPiilLb1EEES5_ilEEvT0_PT1_T2_i
        .type           _ZN3cub18CUB_300001_SM_10006detail19adjacent_difference34DeviceAdjacentDifferenceInitKernelINS2_19AgentDifferenceInitIPiilLb1EEES5_ilEEvT0_PT1_T2_i,@function
        .size           _ZN3cub18CUB_300001_SM_10006detail19adjacent_difference34DeviceAdjacentDifferenceInitKernelINS2_19AgentDifferenceInitIPiilLb1EEES5_ilEEvT0_PT1_T2_i,(.L_x_282 - _ZN3cub18CUB_300001_SM_10006detail19adjacent_difference34DeviceAdjacentDifferenceInitKernelINS2_19AgentDifferenceInitIPiilLb1EEES5_ilEEvT0_PT1_T2_i)
        .other          _ZN3cub18CUB_300001_SM_10006detail19adjacent_difference34DeviceAdjacentDifferenceInitKernelINS2_19AgentDifferenceInitIPiilLb1EEES5_ilEEvT0_PT1_T2_i,@"STO_CUDA_ENTRY STV_DEFAULT"
_ZN3cub18CUB_300001_SM_10006detail19adjacent_difference34DeviceAdjacentDifferenceInitKernelINS2_19AgentDifferenceInitIPiilLb1EEES5_ilEEvT0_PT1_T2_i:
.text._ZN3cub18CUB_300001_SM_10006detail19adjacent_difference34DeviceAdjacentDifferenceInitKernelINS2_19AgentDifferenceInitIPiilLb1EEES5_ilEEvT0_PT1_T2_i:
[----:B------:R-:W-:Y:S01]  /*0000*/  LDC R1, c[0x0][0x37c] ;  /* 0x0000df00ff017b82 */ /* 0x000fe20000000800 */
[----:B------:R-:W0:Y:S07]  /*0010*/  S2R R3, SR_TID.X ;  /* 0x0000000000037919 */ /* 0x000e2e0000002100 */
[----:B------:R-:W0:Y:S01]  /*0020*/  S2UR UR4, SR_CTAID.X ;  /* 0x00000000000479c3 */ /* 0x000e220000002500 */
[----:B------:R-:W1:Y:S01]  /*0030*/  LDCU UR5, c[0x0][0x398] ;  /* 0x00007300ff0577ac */ /* 0x000e620008000800 */
[----:B------:R-:W2:Y:S06]  /*0040*/  LDCU.64 UR6, c[0x0][0x390] ;  /* 0x00007200ff0677ac */ /* 0x000eac0008000a00 */
[----:B------:R-:W0:Y:S02]  /*0050*/  LDC R0, c[0x0][0x360] ;  /* 0x0000d800ff007b82 */ /* 0x000e240000000800 */
[----:B0-----:R-:W-:-:S04]  /*0060*/  IMAD R0, R0, UR4, R3 ;  /* 0x0000000400007c24 */ /* 0x001fc8000f8e0203 */
[C---:B-1----:R-:W-:Y:S01]  /*0070*/  IMAD.WIDE R6, R0.reuse, UR5, RZ ;  /* 0x0000000500067c25 */ /* 0x042fe2000f8e02ff */
[----:B--2---:R-:W-:Y:S02]  /*0080*/  ISETP.GE.U32.AND P0, PT, R0, UR6, PT ;  /* 0x0000000600007c0c */ /* 0x004fe4000bf06070 */
[----:B------:R-:W-:Y:S02]  /*0090*/  SHF.R.S32.HI R5, RZ, 0x1f, R0 ;  /* 0x0000001fff057819 */ /* 0x000fe40000011400 */
[----:B------:R-:W-:-:S04]  /*00a0*/  ISETP.GE.U32.AND P1, PT, R6, 0x1, PT ;  /* 0x000000010600780c */ /* 0x000fc80003f26070 */
[----:B------:R-:W-:-:S04]  /*00b0*/  ISETP.GE.AND.EX P1, PT, R7, RZ, PT, P1 ;  /* 0x000000ff0700720c */ /* 0x000fc80003f26310 */
[----:B------:R-:W-:-:S13]  /*00c0*/  ISETP.GE.OR.EX P0, PT, R5, UR7, !P1, P0 ;  /* 0x0000000705007c0c */ /* 0x000fda000cf06700 */
[----:B------:R-:W-:Y:S05]  /*00d0*/  @P0 EXIT ;  /* 0x000000000000094d */ /* 0x000fea0003800000 */
[----:B------:R-:W0:Y:S01]  /*00e0*/  LDCU.128 UR8, c[0x0][0x380] ;  /* 0x00007000ff0877ac */ /* 0x000e220008000c00 */
[----:B------:R-:W1:Y:S01]  /*00f0*/  LDCU.64 UR4, c[0x0][0x358] ;  /* 0x00006b00ff0477ac */ /* 0x000e620008000a00 */
[----:B0-----:R-:W-:-:S04]  /*0100*/  LEA R2, P0, R6, UR8, 0x2 ;  /* 0x0000000806027c11 */ /* 0x001fc8000f8010ff */
[----:B------:R-:W-:-:S06]  /*0110*/  LEA.HI.X R3, R6, UR9, R7, 0x2, P0 ;  /* 0x0000000906037c11 */ /* 0x000fcc00080f1407 */
[----:B-1----:R-:W2:Y:S01]  /*0120*/  LDG.E R3, desc[UR4][R2.64+-0x4] ;  /* 0xfffffc0402037981 */ /* 0x002ea2000c1e1900 */
[----:B------:R-:W-:-:S04]  /*0130*/  LEA R4, P0, R0, UR10, 0x2 ;  /* 0x0000000a00047c11 */ /* 0x000fc8000f8010ff */
[----:B------:R-:W-:-:S05]  /*0140*/  LEA.HI.X R5, R0, UR11, R5, 0x2, P0 ;  /* 0x0000000b00057c11 */ /* 0x000fca00080f1405 */
[----:B--2---:R-:W-:Y:S01]  /*0150*/  STG.E desc[UR4][R4.64], R3 ;  /* 0x0000000304007986 */ /* 0x004fe2000c101904 */
[----:B------:R-:W-:Y:S05]  /*0160*/  EXIT ;  /* 0x000000000000794d */ /* 0x000fea0003800000 */
.L_x_10:
        /* <DEDUP_REMOVED lines=9> */
.L_x_282:


//--------------------- .text._ZN3cub18CUB_300001_SM_10006detail19adjacent_difference40DeviceAdjacentDifferenceDifferenceKernelINS2_10policy_hubIPiLb1EE9Policy500ES5_S5_N4cuda3std3__45minusIiEEiiLb1ELb1EEEvT0_PT4_T1_T2_T3_ --------------------------
	.section	.text._ZN3cub18CUB_300001_SM_10006detail19adjacent_difference40DeviceAdjacentDifferenceDifferenceKernelINS2_10policy_hubIPiLb1EE9Policy500ES5_S5_N4cuda3std3__45minusIiEEiiLb1ELb1EEEvT0_PT4_T1_T2_T3_,"ax",@progbits
	.align	128
        .global         _ZN3cub18CUB_300001_SM_10006detail19adjacent_difference40DeviceAdjacentDifferenceDifferenceKernelINS2_10policy_hubIPiLb1EE9Policy500ES5_S5_N4cuda3std3__45minusIiEEiiLb1ELb1EEEvT0_PT4_T1_T2_T3_
        .type           _ZN3cub18CUB_300001_SM_10006detail19adjacent_difference40DeviceAdjacentDifferenceDifferenceKernelINS2_10policy_hubIPiLb1EE9Policy500ES5_S5_N4cuda3std3__45minusIiEEiiLb1ELb1EEEvT0_PT4_T1_T2_T3_,@function
        .size           _ZN3cub18CUB_300001_SM_10006detail19adjacent_difference40DeviceAdjacentDifferenceDifferenceKernelINS2_10policy_hubIPiLb1EE9Policy500ES5_S5_N4cuda3std3__45minusIiEEiiLb1ELb1EEEvT0_PT4_T1_T2_T3_,(.L_x_283 - _ZN3cub18CUB_300001_SM_10006detail19adjacent_difference40DeviceAdjacentDifferenceDifferenceKernelINS2_10policy_hubIPiLb1EE9Policy500ES5_S5_N4cuda3std3__45minusIiEEiiLb1ELb1EEEvT0_PT4_T1_T2_T3_)
        .other          _ZN3cub18CUB_300001_SM_10006detail19adjacent_difference40DeviceAdjacentDifferenceDifferenceKernelINS2_10policy_hubIPiLb1EE9Policy500ES5_S5_N4cuda3std3__45minusIiEEiiLb1ELb1EEEvT0_PT4_T1_T2_T3_,@"STO_CUDA_ENTRY STV_DEFAULT"
_ZN3cub18CUB_300001_SM_10006detail19adjacent_difference40DeviceAdjacentDifferenceDifferenceKernelINS2_10policy_hubIPiLb1EE9Policy500ES5_S5_N4cuda3std3__45minusIiEEiiLb1ELb1EEEvT0_PT4_T1_T2_T3_:
.text._ZN3cub18CUB_300001_SM_10006detail19adjacent_difference40DeviceAdjacentDifferenceDifferenceKernelINS2_10policy_hubIPiLb1EE9Policy500ES5_S5_N4cuda3std3__45minusIiEEiiLb1ELb1EEEvT0_PT4_T1_T2_T3_:
[----:B------:R-:W-:Y:S01]  /*0000*/  LDC R1, c[0x0][0x37c] ;  /* 0x0000df00ff017b82 */ /* 0x000fe20000000800 */
[----:B------:R-:W0:Y:S01]  /*0010*/  S2R R19, SR_CTAID.X ;  /* 0x0000000000137919 */ /* 0x000e220000002500 */
[----:B------:R-:W1:Y:S01]  /*0020*/  LDCU UR4, c[0x0][0x39c] ;  /* 0x00007380ff0477ac */ /* 0x000e620008000800 */
[----:B------:R-:W2:Y:S01]  /*0030*/  LDCU.64 UR6, c[0x0][0x358] ;  /* 0x00006b00ff0677ac */ /* 0x000ea20008000a00 */
[----:B0-----:R-:W-:-:S05]  /*0040*/  IMAD R2, R19, 0x380, RZ ;  /* 0x0000038013027824 */ /* 0x001fca00078e02ff */
[----:B-1----:R-:W-:-:S04]  /*0050*/  IADD3 R0, PT, PT, -R2, UR4, RZ ;  /* 0x0000000402007c10 */ /* 0x002fc8000fffe1ff */
[----:B------:R-:W-:-:S13]  /*0060*/  ISETP.GE.AND P0, PT, R0, 0x381, PT ;  /* 0x000003810000780c */ /* 0x000fda0003f06270 */
[----:B--2---:R-:W-:Y:S05]  /*0070*/  @!P0 BRA `(.L_x_11) ;  /* 0x0000000800748947 */ /* 0x004fea0003800000 */
[----:B------:R-:W-:-:S13]  /*0080*/  ISETP.NE.AND P0, PT, R19, RZ, PT ;  /* 0x000000ff1300720c */ /* 0x000fda0003f05270 */
[----:B------:R-:W-:Y:S05]  /*0090*/  @P0 BRA `(.L_x_12) ;  /* 0x0000000400300947 */ /* 0x000fea0003800000 */
[----:B------:R-:W0:Y:S01]  /*00a0*/  S2R R12, SR_TID.X ;  /* 0x00000000000c7919 */ /* 0x000e220000002100 */
[----:B------:R-:W1:Y:S01]  /*00b0*/  LDC.64 R4, c[0x0][0x380] ;  /* 0x0000e000ff047b82 */ /* 0x000e620000000a00 */
[C---:B0-----:R-:W-:Y:S02]  /*00c0*/  LOP3.LUT R3, R12.reuse, 0x1f, RZ, 0xc0, !PT ;  /* 0x0000001f0c037812 */ /* 0x041fe400078ec0ff */
[----:B------:R-:W-:-:S03]  /*00d0*/  LOP3.LUT R0, R12, 0x3e0, RZ, 0xc0, !PT ;  /* 0x000003e00c007812 */ /* 0x000fc600078ec0ff */
[----:B------:R-:W-:-:S04]  /*00e0*/  IMAD.IADD R3, R2, 0x1, R3 ;  /* 0x0000000102037824 */ /* 0x000fc800078e0203 */
[----:B------:R-:W-:-:S04]  /*00f0*/  IMAD R0, R0, 0x7, R3 ;  /* 0x0000000700007824 */ /* 0x000fc800078e0203 */
[----:B-1----:R-:W-:-:S05]  /*0100*/  IMAD.WIDE.U32 R4, R0, 0x4, R4 ;  /* 0x0000000400047825 */ /* 0x002fca00078e0004 */
        /* <DEDUP_REMOVED lines=27> */
[----:B------:R-:W0:Y:S04]  /*02c0*/  LDS R4, [R6+0x4] ;  /* 0x0000040006047984 */ /* 0x000e280000000800 */
[----:B------:R-:W1:Y:S04]  /*02d0*/  LDS R5, [R6+0x8] ;  /* 0x0000080006057984 */ /* 0x000e680000000800 */
[----:B------:R-:W2:Y:S04]  /*02e0*/  LDS R8, [R6+0xc] ;  /* 0x00000c0006087984 */ /* 0x000ea80000000800 */
[----:B------:R-:W3:Y:S04]  /*02f0*/  LDS R7, [R6+0x10] ;  /* 0x0000100006077984 */ /* 0x000ee80000000800 */
[----:B------:R-:W4:Y:S01]  /*0300*/  LDS R10, [R6+0x14] ;  /* 0x00001400060a7984 */ /* 0x000f220000000800 */
[----:B------:R-:W-:Y:S01]  /*0310*/  BAR.SYNC.DEFER_BLOCKING 0x0 ;  /* 0x0000000000007b1d */ /* 0x000fe20000010000 */
[----:B0-----:R-:W-:-:S05]  /*0320*/  IADD3 R15, PT, PT, -R3, R4, RZ ;  /* 0x00000004030f7210 */ /* 0x001fca0007ffe1ff */
[----:B------:R-:W-:Y:S01]  /*0330*/  STS [R12+0x200], R19 ;  /* 0x000200130c007388 */ /* 0x000fe20000000800 */
[----:B-1----:R-:W-:Y:S01]  /*0340*/  IMAD.IADD R13, R5, 0x1, -R4 ;  /* 0x00000001050d7824 */ /* 0x002fe200078e0a04 */
[----:B------:R-:W-:Y:S01]  /*0350*/  BAR.SYNC.DEFER_BLOCKING 0x0 ;  /* 0x0000000000007b1d */ /* 0x000fe20000010000 */
[----:B--2---:R-:W-:Y:S02]  /*0360*/  IMAD.IADD R11, R8, 0x1, -R5 ;  /* 0x00000001080b7824 */ /* 0x004fe400078e0a05 */
[----:B---3--:R-:W-:Y:S02]  /*0370*/  IMAD.IADD R9, R7, 0x1, -R8 ;  /* 0x0000000107097824 */ /* 0x008fe400078e0a08 */
[----:B----4-:R-:W-:Y:S02]  /*0380*/  IMAD.IADD R5, R10, 0x1, -R7 ;  /* 0x000000010a057824 */ /* 0x010fe400078e0a07 */
[----:B------:R-:W-:Y:S01]  /*0390*/  IMAD.IADD R7, R19, 0x1, -R10 ;  /* 0x0000000113077824 */ /* 0x000fe200078e0a0a */
[----:B------:R-:W0:Y:S01]  /*03a0*/  @P0 LDS R14, [R12+0x1fc] ;  /* 0x0001fc000c0e0984 */ /* 0x000e220000000800 */
[----:B------:R-:W-:Y:S06]  /*03b0*/  BAR.SYNC.DEFER_BLOCKING 0x0 ;  /* 0x0000000000007b1d */ /* 0x000fec0000010000 */
[----:B------:R-:W-:Y:S04]  /*03c0*/  STS [R6+0x8], R13 ;  /* 0x0000080d06007388 */ /* 0x000fe80000000800 */
[----:B------:R-:W-:Y:S04]  /*03d0*/  STS [R6+0xc], R11 ;  /* 0x00000c0b06007388 */ /* 0x000fe80000000800 */
[----:B------:R-:W-:Y:S01]  /*03e0*/  STS [R6+0x10], R9 ;  /* 0x0000100906007388 */ /* 0x000fe20000000800 */
[----:B0-----:R-:W-:-:S03]  /*03f0*/  @P0 IMAD.IADD R3, R3, 0x1, -R14 ;  /* 0x0000000103030824 */ /* 0x001fc600078e0a0e */
[----:B------:R0:W-:Y:S04]  /*0400*/  STS [R6+0x14], R5 ;  /* 0x0000140506007388 */ /* 0x0001e80000000800 */
[----:B------:R-:W-:Y:S04]  /*0410*/  STS [R6], R3 ;  /* 0x0000000306007388 */ /* 0x000fe80000000800 */
[----:B------:R-:W-:Y:S01]  /*0420*/  STS [R6+0x4], R15 ;  /* 0x0000040f06007388 */ /* 0x000fe20000000800 */
[----:B0-----:R-:W0:Y:S03]  /*0430*/  LDC.64 R4, c[0x0][0x390] ;  /* 0x0000e400ff047b82 */ /* 0x001e260000000a00 */
[----:B------:R-:W-:Y:S01]  /*0440*/  STS [R6+0x18], R7 ;  /* 0x0000180706007388 */ /* 0x000fe20000000800 */
[----:B------:R-:W-:-:S03]  /*0450*/  NOP ;  /* 0x0000000000007918 */ /* 0x000fc60000000000 */
[----:B------:R-:W1:Y:S04]  /*0460*/  LDS R17, [R2] ;  /* 0x0000000002117984 */ /* 0x000e680000000800 */
[----:B------:R-:W2:Y:S04]  /*0470*/  LDS R19, [R2+0x80] ;  /* 0x0000800002137984 */ /* 0x000ea80000000800 */
[----:B------:R-:W3:Y:S04]  /*0480*/  LDS R21, [R2+0x100] ;  /* 0x0001000002157984 */ /* 0x000ee80000000800 */
[----:B------:R-:W4:Y:S01]  /*0490*/  LDS R13, [R2+0x180] ;  /* 0x00018000020d7984 */ /* 0x000f220000000800 */
[----:B0-----:R-:W-:-:S03]  /*04a0*/  IMAD.WIDE.U32 R4, R0, 0x4, R4 ;  /* 0x0000000400047825 */ /* 0x001fc600078e0004 */
[----:B------:R-:W0:Y:S04]  /*04b0*/  LDS R11, [R2+0x200] ;  /* 0x00020000020b7984 */ /* 0x000e280000000800 */
[----:B------:R-:W5:Y:S04]  /*04c0*/  LDS R9, [R2+0x280] ;  /* 0x0002800002097984 */ /* 0x000f680000000800 */
[----:B------:R-:W5:Y:S04]  /*04d0*/  LDS R23, [R2+0x300] ;  /* 0x0003000002177984 */ /* 0x000f680000000800 */
[----:B-1----:R-:W-:Y:S04]  /*04e0*/  STG.E desc[UR6][R4.64], R17 ;  /* 0x0000001104007986 */ /* 0x002fe8000c101906 */
[----:B--2---:R-:W-:Y:S04]  /*04f0*/  STG.E desc[UR6][R4.64+0x80], R19 ;  /* 0x0000801304007986 */ /* 0x004fe8000c101906 */
[----:B---3--:R-:W-:Y:S04]  /*0500*/  STG.E desc[UR6][R4.64+0x100], R21 ;  /* 0x0001001504007986 */ /* 0x008fe8000c101906 */
[----:B----4-:R-:W-:Y:S04]  /*0510*/  STG.E desc[UR6][R4.64+0x180], R13 ;  /* 0x0001800d04007986 */ /* 0x010fe8000c101906 */
[----:B0-----:R-:W-:Y:S04]  /*0520*/  STG.E desc[UR6][R4.64+0x200], R11 ;  /* 0x0002000b04007986 */ /* 0x001fe8000c101906 */
[----:B-----5:R-:W-:Y:S04]  /*0530*/  STG.E desc[UR6][R4.64+0x280], R9 ;  /* 0x0002800904007986 */ /* 0x020fe8000c101906 */
[----:B------:R-:W-:Y:S01]  /*0540*/  STG.E desc[UR6][R4.64+0x300], R23 ;  /* 0x0003001704007986 */ /* 0x000fe2000c101906 */
[----:B------:R-:W-:Y:S05]  /*0550*/  EXIT ;  /* 0x000000000000794d */ /* 0x000fea0003800000 */
.L_x_12:
[----:B------:R-:W0:Y:S01]  /*0560*/  S2R R3, SR_TID.X ;  /* 0x0000000000037919 */ /* 0x000e220000002100 */
[----:B------:R-:W1:Y:S01]  /*0570*/  LDC.64 R4, c[0x0][0x380] ;  /* 0x0000e000ff047b82 */ /* 0x000e620000000a00 */
[C---:B0-----:R-:W-:Y:S02]  /*0580*/  LOP3.LUT R7, R3.reuse, 0x1f, RZ, 0xc0, !PT ;  /* 0x0000001f03077812 */ /* 0x041fe400078ec0ff */
[----:B------:R-:W-:-:S03]  /*0590*/  LOP3.LUT R0, R3, 0x3e0, RZ, 0xc0, !PT ;  /* 0x000003e003007812 */ /* 0x000fc600078ec0ff */
[----:B------:R-:W-:-:S04]  /*05a0*/  IMAD.IADD R7, R2, 0x1, R7 ;  /* 0x0000000102077824 */ /* 0x000fc800078e0207 */
[----:B------:R-:W-:-:S04]  /*05b0*/  IMAD R0, R0, 0x7, R7 ;  /* 0x0000000700007824 */ /* 0x000fc800078e0207 */
[----:B-1----:R-:W-:Y:S01]  /*05c0*/  IMAD.WIDE.U32 R6, R0, 0x4, R4 ;  /* 0x0000000400067825 */ /* 0x002fe200078e0004 */
[----:B------:R-:W0:Y:S01]  /*05d0*/  S2R R25, SR_LANEID ;  /* 0x0000000000197919 */ /* 0x000e220000000000 */
[----:B------:R-:W1:Y:S03]  /*05e0*/  S2UR UR5, SR_CgaCtaId ;  /* 0x00000000000579c3 */ /* 0x000e660000008800 */
[----:B------:R-:W2:Y:S04]  /*05f0*/  LD.E.STRONG.SM R9, desc[UR6][R6.64] ;  /* 0x0000000606097980 */ /* 0x000ea8000c10b900 */
[----:B------:R-:W3:Y:S01]  /*0600*/  LD.E.STRONG.SM R11, desc[UR6][R6.64+0x80] ;  /* 0x00008006060b7980 */ /* 0x000ee2000c10b900 */
[----:B------:R-:W-:Y:S01]  /*0610*/  SHF.R.U32.HI R2, RZ, 0x5, R3 ;  /* 0x00000005ff027819 */ /* 0x000fe20000011603 */
[----:B------:R-:W-:Y:S01]  /*0620*/  UMOV UR4, 0x400 ;  /* 0x0000040000047882 */ /* 0x000fe20000000000 */
[----:B------:R-:W4:Y:S01]  /*0630*/  LDC.64 R4, c[0x0][0x388] ;  /* 0x0000e200ff047b82 */ /* 0x000f220000000a00 */
[----:B------:R-:W5:Y:S04]  /*0640*/  LD.E.STRONG.SM R13, desc[UR6][R6.64+0x100] ;  /* 0x00010006060d7980 */ /* 0x000f68000c10b900 */
[----:B------:R-:W5:Y:S04]  /*0650*/  LD.E.STRONG.SM R15, desc[UR6][R6.64+0x180] ;  /* 0x00018006060f7980 */ /* 0x000f68000c10b900 */
[----:B------:R-:W5:Y:S04]  /*0660*/  LD.E.STRONG.SM R17, desc[UR6][R6.64+0x200] ;  /* 0x0002000606117980 */ /* 0x000f68000c10b900 */
[----:B------:R-:W5:Y:S04]  /*0670*/  LD.E.STRONG.SM R21, desc[UR6][R6.64+0x280] ;  /* 0x0002800606157980 */ /* 0x000f68000c10b900 */
[----:B------:R-:W5:Y:S01]  /*0680*/  LD.E.STRONG.SM R23, desc[UR6][R6.64+0x300] ;  /* 0x0003000606177980 */ /* 0x000f62000c10b900 */
[----:B-1----:R-:W-:Y:S01]  /*0690*/  ULEA UR4, UR5, UR4, 0x18 ;  /* 0x0000000405047291 */ /* 0x002fe2000f8ec0ff */
[----:B0-----:R-:W-:-:S02]  /*06a0*/  IMAD R2, R2, 0xe0, R25 ;  /* 0x000000e002027824 */ /* 0x001fc400078e0219 */
[----:B----4-:R-:W-:-:S03]  /*06b0*/  IMAD.WIDE.U32 R4, R19, 0x4, R4 ;  /* 0x0000000413047825 */ /* 0x010fc600078e0004 */
[----:B------:R-:W-:-:S05]  /*06c0*/  LEA R2, R2, UR4, 0x2 ;  /* 0x0000000402027c11 */ /* 0x000fca000f8e10ff */
[----:B------:R-:W-:Y:S01]  /*06d0*/  IMAD R14, R25, 0x18, R2 ;  /* 0x00000018190e7824 */ /* 0x000fe200078e0202 */
[----:B--2---:R-:W-:Y:S04]  /*06e0*/  STS [R2], R9 ;  /* 0x0000000902007388 */ /* 0x004fe80000000800 */
[----:B---3--:R-:W-:Y:S04]  /*06f0*/  STS [R2+0x80], R11 ;  /* 0x0000800b02007388 */ /* 0x008fe80000000800 */
[----:B-----5:R0:W-:Y:S04]  /*0700*/  STS [R2+0x100], R13 ;  /* 0x0001000d02007388 */ /* 0x0201e80000000800 */
[----:B------:R1:W-:Y:S04]  /*0710*/  STS [R2+0x180], R15 ;  /* 0x0001800f02007388 */ /* 0x0003e80000000800 */
[----:B------:R-:W-:Y:S04]  /*0720*/  STS [R2+0x200], R17 ;  /* 0x0002001102007388 */ /* 0x000fe80000000800 */
[----:B------:R-:W-:Y:S04]  /*0730*/  STS [R2+0x280], R21 ;  /* 0x0002801502007388 */ /* 0x000fe80000000800 */
[----:B------:R-:W-:Y:S01]  /*0740*/  STS [R2+0x300], R23 ;  /* 0x0003001702007388 */ /* 0x000fe20000000800 */
[----:B------:R-:W-:-:S03]  /*0750*/  NOP ;  /* 0x0000000000007918 */ /* 0x000fc60000000000 */
[----:B------:R-:W-:Y:S04]  /*0760*/  LDS R6, [R14] ;  /* 0x000000000e067984 */ /* 0x000fe80000000800 */
[----:B------:R-:W2:Y:S04]  /*0770*/  LDS R7, [R14+0x4] ;  /* 0x000004000e077984 */ /* 0x000ea80000000800 */
[----:B------:R-:W3:Y:S04]  /*0780*/  LDS R8, [R14+0x8] ;  /* 0x000008000e087984 */ /* 0x000ee80000000800 */
[----:B------:R-:W4:Y:S04]  /*0790*/  LDS R9, [R14+0xc] ;  /* 0x00000c000e097984 */ /* 0x000f280000000800 */
[----:B------:R-:W5:Y:S04]  /*07a0*/  LDS R10, [R14+0x10] ;  /* 0x000010000e0a7984 */ /* 0x000f680000000800 */
[----:B------:R-:W5:Y:S04]  /*07b0*/  LDS R11, [R14+0x14] ;  /* 0x000014000e0b7984 */ /* 0x000f680000000800 */
[----:B------:R-:W5:Y:S01]  /*07c0*/  LDS R12, [R14+0x18] ;  /* 0x000018000e0c7984 */ /* 0x000f620000000800 */
[----:B------:R-:W-:Y:S06]  /*07d0*/  BAR.SYNC.DEFER_BLOCKING 0x0 ;  /* 0x0000000000007b1d */ /* 0x000fec0000010000 */
[----:B0-----:R0:W5:Y:S01]  /*07e0*/  LDG.E R13, desc[UR6][R4.64] ;  /* 0x00000006040d7981 */ /* 0x001162000c1e1900 */
[----:B-1----:R-:W-:-:S02]  /*07f0*/  LEA R15, R3, UR4, 0x2 ;  /* 0x00000004030f7c11 */ /* 0x002fc4000f8e10ff */
[----:B------:R-:W-:Y:S01]  /*0800*/  ISETP.NE.AND P0, PT, R3, RZ, PT ;  /* 0x000000ff0300720c */ /* 0x000fe20003f05270 */
[----:B--2---:R-:W-:Y:S02]  /*0810*/  IMAD.IADD R3, R7, 0x1, -R6 ;  /* 0x0000000107037824 */ /* 0x004fe400078e0a06 */
[----:B---3--:R-:W-:Y:S02]  /*0820*/  IMAD.IADD R7, R8, 0x1, -R7 ;  /* 0x0000000108077824 */ /* 0x008fe400078e0a07 */
[C---:B----4-:R-:W-:Y:S01]  /*0830*/  IMAD.IADD R8, R9.reuse, 0x1, -R8 ;  /* 0x0000000109087824 */ /* 0x050fe200078e0a08 */
[----:B-----5:R-:W-:Y:S01]  /*0840*/  IADD3 R9, PT, PT, -R9, R10, RZ ;  /* 0x0000000a09097210 */ /* 0x020fe20007ffe1ff */
[----:B------:R-:W-:Y:S01]  /*0850*/  IMAD.IADD R10, R11, 0x1, -R10 ;  /* 0x000000010b0a7824 */ /* 0x000fe200078e0a0a */
[----:B0-----:R-:W0:Y:S01]  /*0860*/  LDC.64 R4, c[0x0][0x390] ;  /* 0x0000e400ff047b82 */ /* 0x001e220000000a00 */
[----:B------:R-:W-:Y:S01]  /*0870*/  STS [R15+0x200], R12 ;  /* 0x0002000c0f007388 */ /* 0x000fe20000000800 */
[----:B------:R-:W-:-:S06]  /*0880*/  IMAD.IADD R11, R12, 0x1, -R11 ;  /* 0x000000010c0b7824 */ /* 0x000fcc00078e0a0b */
[----:B------:R-:W-:Y:S01]  /*0890*/  BAR.SYNC.DEFER_BLOCKING 0x0 ;  /* 0x0000000000007b1d */ /* 0x000fe20000010000 */
[----:B0-----:R-:W-:-:S05]  /*08a0*/  IMAD.WIDE.U32 R4, R0, 0x4, R4 ;  /* 0x0000000400047825 */ /* 0x001fca00078e0004 */
[----:B------:R-:W0:Y:S02]  /*08b0*/  @P0 LDS R13, [R15+0x1fc] ;  /* 0x0001fc000f0d0984 */ /* 0x000e240000000800 */
[----:B------:R-:W-:Y:S06]  /*08c0*/  BAR.SYNC.DEFER_BLOCKING 0x0 ;  /* 0x0000000000007b1d */ /* 0x000fec0000010000 */
[----:B------:R-:W-:Y:S04]  /*08d0*/  STS [R14+0x4], R3 ;  /* 0x000004030e007388 */ /* 0x000fe80000000800 */
[----:B------:R-:W-:Y:S04]  /*08e0*/  STS [R14+0x8], R7 ;  /* 0x000008070e007388 */ /* 0x000fe80000000800 */
[----:B------:R-:W-:Y:S01]  /*08f0*/  STS [R14+0xc], R8 ;  /* 0x00000c080e007388 */ /* 0x000fe20000000800 */
[----:B0-----:R-:W-:-:S03]  /*0900*/  IMAD.IADD R13, R6, 0x1, -R13 ;  /* 0x00000001060d7824 */ /* 0x001fc600078e0a0d */
[----:B------:R-:W-:Y:S04]  /*0910*/  STS [R14+0x10], R9 ;  /* 0x000010090e007388 */ /* 0x000fe80000000800 */
[----:B------:R-:W-:Y:S04]  /*0920*/  STS [R14], R13 ;  /* 0x0000000d0e007388 */ /* 0x000fe80000000800 */
        /* <DEDUP_REMOVED lines=18> */
.L_x_11:
        /* <DEDUP_REMOVED lines=10> */
[C---:B------:R-:W-:Y:S01]  /*0af0*/  ISETP.GE.AND P0, PT, R15.reuse, R0, PT ;  /* 0x000000000f00720c */ /* 0x040fe20003f06270 */
[C---:B------:R-:W-:Y:S01]  /*0b00*/  VIADD R11, R15.reuse, 0x40 ;  /* 0x000000400f0b7836 */ /* 0x040fe20000000000 */
[C---:B------:R-:W-:Y:S01]  /*0b10*/  IADD3 R7, PT, PT, R15.reuse, 0x80, RZ ;  /* 0x000000800f077810 */ /* 0x040fe20007ffe0ff */
[C---:B------:R-:W-:Y:S02]  /*0b20*/  VIADD R9, R15.reuse, 0x60 ;  /* 0x000000600f097836 */ /* 0x040fe40000000000 */
[C---:B------:R-:W-:Y:S02]  /*0b30*/  VIADD R5, R15.reuse, 0xa0 ;  /* 0x000000a00f057836 */ /* 0x040fe40000000000 */
[----:B------:R-:W-:-:S06]  /*0b40*/  VIADD R3, R15, 0xc0 ;  /* 0x000000c00f037836 */ /* 0x000fcc0000000000 */
[----:B------:R-:W-:Y:S01]  /*0b50*/  @!P0 IMAD.WIDE.U32 R18, R15, 0x4, R16 ;  /* 0x000000040f128825 */ /* 0x000fe200078e0010 */
[-C--:B------:R-:W-:Y:S02]  /*0b60*/  ISETP.GE.AND P1, PT, R11, R0.reuse, PT ;  /* 0x000000000b00720c */ /* 0x080fe40003f26270 */
[-C--:B------:R-:W-:Y:S02]  /*0b70*/  ISETP.GE.AND P2, PT, R9, R0.reuse, PT ;  /* 0x000000000900720c */ /* 0x080fe40003f46270 */
[-C--:B------:R-:W-:Y:S02]  /*0b80*/  ISETP.GE.AND P3, PT, R7, R0.reuse, PT ;  /* 0x000000000700720c */ /* 0x080fe40003f66270 */
[-C--:B------:R-:W-:Y:S02]  /*0b90*/  ISETP.GE.AND P4, PT, R5, R0.reuse, PT ;  /* 0x000000000500720c */ /* 0x080fe40003f86270 */
[----:B------:R-:W-:Y:S02]  /*0ba0*/  ISETP.GE.AND P5, PT, R3, R0, PT ;  /* 0x000000000300720c */ /* 0x000fe40003fa6270 */
[----:B0-----:R-:W-:-:S05]  /*0bb0*/  LEA R16, P6, R15, R16, 0x2 ;  /* 0x000000100f107211 */ /* 0x001fca00078c10ff */
[----:B------:R-:W-:Y:S02]  /*0bc0*/  IMAD.X R17, RZ, RZ, R17, P6 ;  /* 0x000000ffff117224 */ /* 0x000fe400030e0611 */
[----:B--2---:R-:W-:Y:S02]  /*0bd0*/  IMAD.MOV.U32 R23, RZ, RZ, R21 ;  /* 0x000000ffff177224 */ /* 0x004fe400078e0015 */
[----:B------:R0:W2:Y:S01]  /*0be0*/  @!P0 LD.E.STRONG.SM R21, desc[UR6][R18.64] ;  /* 0x0000000612158980 */ /* 0x0000a2000c10b900 */
[----:B------:R-:W-:Y:S01]  /*0bf0*/  ISETP.GE.AND P0, PT, R13, R0, PT ;  /* 0x000000000d00720c */ /* 0x000fe20003f06270 */
[--C-:B------:R-:W-:Y:S01]  /*0c00*/  IMAD.MOV.U32 R25, RZ, RZ, R23.reuse ;  /* 0x000000ffff197224 */ /* 0x100fe200078e0017 */
[----:B------:R-:W-:Y:S01]  /*0c10*/  MOV R29, R23 ;  /* 0x00000017001d7202 */ /* 0x000fe20000000f00 */
[--C-:B------:R-:W-:Y:S02]  /*0c20*/  IMAD.MOV.U32 R27, RZ, RZ, R23.reuse ;  /* 0x000000ffff1b7224 */ /* 0x100fe400078e0017 */
[----:B------:R-:W-:-:S02]  /*0c30*/  IMAD.MOV.U32 R20, RZ, RZ, R23 ;  /* 0x000000ffff147224 */ /* 0x000fc400078e0017 */
[----:B------:R-:W3:Y:S01]  /*0c40*/  @!P1 LD.E.STRONG.SM R25, desc[UR6][R16.64+0x100] ;  /* 0x0001000610199980 */ /* 0x000ee2000c10b900 */
[----:B0-----:R-:W-:-:S03]  /*0c50*/  IMAD.MOV.U32 R19, RZ, RZ, R23 ;  /* 0x000000ffff137224 */ /* 0x001fc600078e0017 */
        /* <DEDUP_REMOVED lines=29> */
[----:B0-----:R-:W-:-:S04]  /*0e30*/  IMAD R21, R4, 0x7, RZ ;  /* 0x0000000704157824 */ /* 0x001fc800078e02ff */
[----:B-1----:R-:W-:Y:S01]  /*0e40*/  VIADD R23, R21, 0x7 ;  /* 0x0000000715177836 */ /* 0x002fe20000000000 */
[----:B------:R-:W-:Y:S04]  /*0e50*/  BAR.SYNC.DEFER_BLOCKING 0x0 ;  /* 0x0000000000007b1d */ /* 0x000fe80000010000 */
[----:B------:R-:W-:Y:S02]  /*0e60*/  ISETP.GT.U32.AND P0, PT, R23, R0, PT ;  /* 0x000000001700720c */ /* 0x000fe40003f04070 */
[----:B------:R-:W-:Y:S01]  /*0e70*/  LEA R23, R4, UR4, 0x2 ;  /* 0x0000000404177c11 */ /* 0x000fe2000f8e10ff */
[----:B--2---:R-:W-:Y:S02]  /*0e80*/  IMAD.MOV.U32 R24, RZ, RZ, R17 ;  /* 0x000000ffff187224 */ /* 0x004fe400078e0011 */
[----:B---3--:R-:W-:-:S02]  /*0e90*/  IMAD.MOV.U32 R22, RZ, RZ, R10 ;  /* 0x000000ffff167224 */ /* 0x008fc400078e000a */
[----:B------:R0:W-:Y:S01]  /*0ea0*/  STS [R23+0x200], R14 ;  /* 0x0002000e17007388 */ /* 0x0001e20000000800 */
[----:B----4-:R-:W-:Y:S01]  /*0eb0*/  IMAD.MOV.U32 R29, RZ, RZ, R12 ;  /* 0x000000ffff1d7224 */ /* 0x010fe200078e000c */
[----:B-----5:R-:W-:Y:S01]  /*0ec0*/  MOV R27, R16 ;  /* 0x00000010001b7202 */ /* 0x020fe20000000f00 */
        /* <DEDUP_REMOVED lines=10> */
[C---:B------:R-:W-:Y:S01]  /*0f70*/  VIADD R20, R21.reuse, 0x1 ;  /* 0x0000000115147836 */ /* 0x040fe20000000000 */
[----:B------:R-:W-:Y:S02]  /*0f80*/  IADD3 R25, PT, PT, R21, 0x3, RZ ;  /* 0x0000000315197810 */ /* 0x000fe40007ffe0ff */
[----:B------:R-:W-:-:S02]  /*0f90*/  ISETP.GE.U32.AND P2, PT, R29, R0, PT ;  /* 0x000000001d00720c */ /* 0x000fc40003f46070 */
[-C--:B------:R-:W-:Y:S02]  /*0fa0*/  ISETP.GE.U32.AND P3, PT, R25, R0.reuse, PT ;  /* 0x000000001900720c */ /* 0x080fe40003f66070 */
[-C--:B------:R-:W-:Y:S02]  /*0fb0*/  ISETP.GE.U32.AND P4, PT, R27, R0.reuse, PT ;  /* 0x000000001b00720c */ /* 0x080fe40003f86070 */
[----:B------:R-:W-:Y:S02]  /*0fc0*/  ISETP.GE.U32.AND P5, PT, R20, R0, PT ;  /* 0x000000001400720c */ /* 0x000fe40003fa6070 */
[----:B------:R-:W-:Y:S02]  /*0fd0*/  SEL R25, R19, RZ, !P0 ;  /* 0x000000ff13197207 */ /* 0x000fe40004000000 */
[----:B------:R-:W-:Y:S02]  /*0fe0*/  SEL R20, R18, RZ, !P1 ;  /* 0x000000ff12147207 */ /* 0x000fe40004800000 */
[----:B------:R-:W-:-:S02]  /*0ff0*/  SEL R27, R16, RZ, !P2 ;  /* 0x000000ff101b7207 */ /* 0x000fc40005000000 */
[----:B------:R-:W-:Y:S02]  /*1000*/  SEL R29, R12, RZ, !P3 ;  /* 0x000000ff0c1d7207 */ /* 0x000fe40005800000 */
[----:B------:R-:W-:Y:S02]  /*1010*/  SEL R22, R10, RZ, !P4 ;  /* 0x000000ff0a167207 */ /* 0x000fe40006000000 */
[----:B------:R-:W-:-:S07]  /*1020*/  SEL R24, R17, RZ, !P5 ;  /* 0x000000ff11187207 */ /* 0x000fce0006800000 */
.L_x_15:
[----:B------:R-:W-:Y:S05]  /*1030*/  BSYNC.RECONVERGENT B0 ;  /* 0x0000000000007941 */ /* 0x000fea0003800200 */
.L_x_14:
[----:B------:R-:W-:Y:S01]  /*1040*/  ISETP.GT.U32.AND P0, PT, R0, R21, PT ;  /* 0x000000150000720c */ /* 0x000fe20003f04070 */
[----:B------:R-:W-:Y:S01]  /*1050*/  IMAD.IADD R22, R12, 0x1, -R22 ;  /* 0x000000010c167824 */ /* 0x000fe200078e0a16 */
[----:B------:R-:W-:Y:S01]  /*1060*/  ISETP.NE.AND P1, PT, R4, RZ, PT ;  /* 0x000000ff0400720c */ /* 0x000fe20003f25270 */
[----:B------:R-:W-:Y:S01]  /*1070*/  IMAD.IADD R12, R18, 0x1, -R27 ;  /* 0x00000001120c7824 */ /* 0x000fe200078e0a1b */
[----:B------:R-:W-:Y:S01]  /*1080*/  ISETP.EQ.OR P0, PT, R4, RZ, !P0 ;  /* 0x000000ff0400720c */ /* 0x000fe20004702670 */
[----:B------:R-:W-:Y:S02]  /*1090*/  IMAD.IADD R4, R10, 0x1, -R24 ;  /* 0x000000010a047824 */ /* 0x000fe400078e0a18 */
[----:B------:R-:W-:Y:S02]  /*10a0*/  IMAD.IADD R10, R16, 0x1, -R29 ;  /* 0x00000001100a7824 */ /* 0x000fe400078e0a1d */
[----:B------:R-:W-:Y:S02]  /*10b0*/  IMAD.IADD R20, R19, 0x1, -R20 ;  /* 0x0000000113147824 */ /* 0x000fe400078e0a14 */
[----:B------:R-:W-:-:S02]  /*10c0*/  IMAD.IADD R14, R14, 0x1, -R25 ;  /* 0x000000010e0e7824 */ /* 0x000fc400078e0a19 */
[----:B------:R-:W-:-:S04]  /*10d0*/  IMAD.IADD R2, R2, 0x1, R15 ;  /* 0x0000000102027824 */ /* 0x000fc800078e020f */
[----:B------:R-:W0:Y:S01]  /*10e0*/  @!P0 LDS R26, [R23+0x1fc] ;  /* 0x0001fc00171a8984 */ /* 0x000e220000000800 */
[----:B------:R-:W-:Y:S06]  /*10f0*/  BAR.SYNC.DEFER_BLOCKING 0x0 ;  /* 0x0000000000007b1d */ /* 0x000fec0000010000 */
[----:B------:R-:W-:Y:S04]  /*1100*/  STS [R8+0x4], R4 ;  /* 0x0000040408007388 */ /* 0x000fe80000000800 */
[----:B------:R-:W-:Y:S04]  /*1110*/  STS [R8+0x8], R22 ;  /* 0x0000081608007388 */ /* 0x000fe80000000800 */
[----:B------:R-:W-:Y:S01]  /*1120*/  STS [R8+0xc], R10 ;  /* 0x00000c0a08007388 */ /* 0x000fe20000000800 */
[----:B0-----:R-:W-:-:S03]  /*1130*/  @!P0 IADD3 R17, PT, PT, R17, -R26, RZ ;  /* 0x8000001a11118210 */ /* 0x001fc60007ffe0ff */
[----:B------:R-:W-:Y:S04]  /*1140*/  STS [R8+0x10], R12 ;  /* 0x0000100c08007388 */ /* 0x000fe80000000800 */
[----:B------:R0:W-:Y:S04]  /*1150*/  STS [R8], R17 ;  /* 0x0000001108007388 */ /* 0x0001e80000000800 */
[----:B------:R-:W-:Y:S04]  /*1160*/  STS [R8+0x14], R20 ;  /* 0x0000141408007388 */ /* 0x000fe80000000800 */
[----:B------:R-:W-:Y:S01]  /*1170*/  STS [R8+0x18], R14 ;  /* 0x0000180e08007388 */ /* 0x000fe20000000800 */
[----:B------:R-:W-:-:S03]  /*1180*/  NOP ;  /* 0x0000000000007918 */ /* 0x000fc60000000000 */
[----:B------:R-:W-:Y:S01]  /*1190*/  LDS R19, [R6] ;  /* 0x0000000006137984 */ /* 0x000fe20000000800 */
[----:B0-----:R-:W0:Y:S03]  /*11a0*/  LDC.64 R16, c[0x0][0x390] ;  /* 0x0000e400ff107b82 */ /* 0x001e260000000a00 */
[----:B------:R-:W-:Y:S04]  /*11b0*/  LDS R21, [R6+0x80] ;  /* 0x0000800006157984 */ /* 0x000fe80000000800 */
[----:B------:R-:W-:Y:S04]  /*11c0*/  LDS R23, [R6+0x100] ;  /* 0x0001000006177984 */ /* 0x000fe80000000800 */
[----:B------:R-:W-:Y:S04]  /*11d0*/  LDS R25, [R6+0x180] ;  /* 0x0001800006197984 */ /* 0x000fe80000000800 */
[----:B------:R-:W-:Y:S04]  /*11e0*/  LDS R27, [R6+0x200] ;  /* 0x00020000061b7984 */ /* 0x000fe80000000800 */
[----:B------:R-:W-:Y:S04]  /*11f0*/  LDS R29, [R6+0x280] ;  /* 0x00028000061d7984 */ /* 0x000fe80000000800 */
[----:B------:R-:W-:Y:S01]  /*1200*/  LDS R4, [R6+0x300] ;  /* 0x0003000006047984 */ /* 0x000fe20000000800 */
[----:B0-----:R-:W-:-:S03]  /*1210*/  IMAD.WIDE.U32 R16, R2, 0x4, R16 ;  /* 0x0000000402107825 */ /* 0x001fc600078e0010 */
[----:B------:R-:W-:Y:S01]  /*1220*/  @!P1 STS [UR4+0xe00], R0 ;  /* 0x000e0000ff009988 */ /* 0x000fe20008000804 */
[----:B------:R-:W-:Y:S06]  /*1230*/  BAR.SYNC.DEFER_BLOCKING 0x0 ;  /* 0x0000000000007b1d */ /* 0x000fec0000010000 */
[----:B------:R-:W0:Y:S02]  /*1240*/  LDS R8, [UR4+0xe00] ;  /* 0x000e0004ff087984 */ /* 0x000e240008000800 */
[-C--:B0-----:R-:W-:Y:S02]  /*1250*/  ISETP.GE.AND P0, PT, R15, R8.reuse, PT ;  /* 0x000000080f00720c */ /* 0x081fe40003f06270 */
[----:B------:R-:W-:-:S02]  /*1260*/  ISETP.GE.AND P1, PT, R13, R8, PT ;  /* 0x000000080d00720c */ /* 0x000fc40003f26270 */
        /* <DEDUP_REMOVED lines=14> */
.L_x_13:
        /* <DEDUP_REMOVED lines=12> */
[----:B------:R-:W-:-:S08]  /*1410*/  VIADD R9, R7, 0xa0 ;  /* 0x000000a007097836 */ /* 0x000fd00000000000 */
[----:B------:R-:W-:-:S04]  /*1420*/  @!P0 IMAD.IADD R3, R2, 0x1, R7 ;  /* 0x0000000102038824 */ /* 0x000fc800078e0207 */
[----:B------:R-:W-:Y:S01]  /*1430*/  @!P0 IMAD.WIDE.U32 R26, R3, 0x4, R26 ;  /* 0x00000004031a8825 */ /* 0x000fe200078e001a */
[----:B------:R-:W-:Y:S02]  /*1440*/  IADD3 R3, PT, PT, R7, 0xc0, RZ ;  /* 0x000000c007037810 */ /* 0x000fe40007ffe0ff */
[-C--:B------:R-:W-:Y:S02]  /*1450*/  ISETP.GE.AND P2, PT, R15, R0.reuse, PT ;  /* 0x000000000f00720c */ /* 0x080fe40003f46270 */
[-C--:B------:R-:W-:Y:S02]  /*1460*/  ISETP.GE.AND P3, PT, R13, R0.reuse, PT ;  /* 0x000000000d00720c */ /* 0x080fe40003f66270 */
[-C--:B------:R-:W-:Y:S02]  /*1470*/  ISETP.GE.AND P4, PT, R11, R0.reuse, PT ;  /* 0x000000000b00720c */ /* 0x080fe40003f86270 */
[-C--:B------:R-:W-:Y:S02]  /*1480*/  ISETP.GE.AND P5, PT, R9, R0.reuse, PT ;  /* 0x000000000900720c */ /* 0x080fe40003fa6270 */
[----:B------:R-:W-:-:S02]  /*1490*/  ISETP.GE.AND P6, PT, R3, R0, PT ;  /* 0x000000000300720c */ /* 0x000fc40003fc6270 */
[----:B------:R-:W-:-:S05]  /*14a0*/  LEA R20, P1, R7, R4, 0x2 ;  /* 0x0000000407147211 */ /* 0x000fca00078210ff */
[----:B------:R-:W-:Y:S01]  /*14b0*/  IMAD.X R21, RZ, RZ, R5, P1 ;  /* 0x000000ffff157224 */ /* 0x000fe200008e0605 */
[----:B------:R-:W1:Y:S01]  /*14c0*/  S2R R12, SR_LANEID ;  /* 0x00000000000c7919 */ /* 0x000e620000000000 */
[----:B------:R-:W3:Y:S08]  /*14d0*/  S2UR UR5, SR_CgaCtaId ;  /* 0x00000000000579c3 */ /* 0x000ef00000008800 */
[----:B0-----:R-:W0:Y:S01]  /*14e0*/  LDC.64 R4, c[0x0][0x388] ;  /* 0x0000e200ff047b82 */ /* 0x001e220000000a00 */
[----:B--2---:R-:W-:-:S02]  /*14f0*/  IMAD.MOV.U32 R25, RZ, RZ, R23 ;  /* 0x000000ffff197224 */ /* 0x004fc400078e0017 */
[----:B------:R2:W4:Y:S01]  /*1500*/  @!P0 LD.E.STRONG.SM R23, desc[UR6][R26.64] ;  /* 0x000000061a178980 */ /* 0x000522000c10b900 */
[----:B------:R-:W-:Y:S01]  /*1510*/  ISETP.GE.AND P0, PT, R17, R0, PT ;  /* 0x000000001100720c */ /* 0x000fe20003f06270 */
[--C-:B------:R-:W-:Y:S01]  /*1520*/  IMAD.MOV.U32 R29, RZ, RZ, R25.reuse ;  /* 0x000000ffff1d7224 */ /* 0x100fe200078e0019 */
[----:B------:R-:W-:Y:S01]  /*1530*/  MOV R24, R25 ;  /* 0x0000001900187202 */ /* 0x000fe20000000f00 */
[--C-:B------:R-:W-:Y:S02]  /*1540*/  IMAD.MOV.U32 R10, RZ, RZ, R25.reuse ;  /* 0x000000ffff0a7224 */ /* 0x100fe400078e0019 */
[--C-:B------:R-:W-:Y:S02]  /*1550*/  IMAD.MOV.U32 R22, RZ, RZ, R25.reuse ;  /* 0x000000ffff167224 */ /* 0x100fe400078e0019 */
[----:B------:R-:W4:Y:S01]  /*1560*/  @!P2 LD.E.STRONG.SM R29, desc[UR6][R20.64+0x100] ;  /* 0x00010006141da980 */ /* 0x000f22000c10b900 */
[----:B--2---:R-:W-:-:S03]  /*1570*/  IMAD.MOV.U32 R27, RZ, RZ, R25 ;  /* 0x000000ffff1b7224 */ /* 0x004fc600078e0019 */
[----:B------:R-:W2:Y:S04]  /*1580*/  @!P3 LD.E.STRONG.SM R10, desc[UR6][R20.64+0x180] ;  /* 0x00018006140ab980 */ /* 0x000ea8000c10b900 */
[----:B------:R-:W2:Y:S04]  /*1590*/  @!P0 LD.E.STRONG.SM R27, desc[UR6][R20.64+0x80] ;  /* 0x00008006141b8980 */ /* 0x000ea8000c10b900 */
[----:B------:R-:W2:Y:S04]  /*15a0*/  @!P4 LD.E.STRONG.SM R22, desc[UR6][R20.64+0x200] ;  /* 0x000200061416c980 */ /* 0x000ea8000c10b900 */
[----:B------:R-:W2:Y:S04]  /*15b0*/  @!P5 LD.E.STRONG.SM R24, desc[UR6][R20.64+0x280] ;  /* 0x000280061418d980 */ /* 0x000ea8000c10b900 */
[----:B------:R-:W2:Y:S01]  /*15c0*/  @!P6 LD.E.STRONG.SM R25, desc[UR6][R20.64+0x300] ;  /* 0x000300061419e980 */ /* 0x000ea2000c10b900 */
[----:B------:R-:W-:Y:S01]  /*15d0*/  SHF.R.U32.HI R8, RZ, 0x5, R6 ;  /* 0x00000005ff087819 */ /* 0x000fe20000011606 */
[----:B------:R-:W-:-:S02]  /*15e0*/  UMOV UR4, 0x400 ;  /* 0x0000040000047882 */ /* 0x000fc40000000000 */
[----:B---3--:R-:W-:Y:S02]  /*15f0*/  ULEA UR4, UR5, UR4, 0x18 ;  /* 0x0000000405047291 */ /* 0x008fe4000f8ec0ff */
[----:B-1----:R-:W-:-:S05]  /*1600*/  IMAD R8, R8, 0xe0, R12 ;  /* 0x000000e008087824 */ /* 0x002fca00078e020c */
[----:B------:R-:W-:Y:S01]  /*1610*/  LEA R8, R8, UR4, 0x2 ;  /* 0x0000000408087c11 */ /* 0x000fe2000f8e10ff */
[----:B0-----:R-:W-:-:S04]  /*1620*/  IMAD.WIDE.U32 R4, R19, 0x4, R4 ;  /* 0x0000000413047825 */ /* 0x001fc800078e0004 */
[----:B------:R-:W-:Y:S01]  /*1630*/  IMAD R19, R12, 0x18, R8 ;  /* 0x000000180c137824 */ /* 0x000fe200078e0208 */
[----:B------:R-:W-:Y:S01]  /*1640*/  LEA R26, R6, UR4, 0x2 ;  /* 0x00000004061a7c11 */ /* 0x000fe2000f8e10ff */
[----:B------:R-:W-:Y:S01]  /*1650*/  BSSY.RECONVERGENT B0, `(.L_x_16) ;  /* 0x0000030000007945 */ /* 0x000fe20003800200 */
[----:B----4-:R-:W-:Y:S04]  /*1660*/  STS [R8], R23 ;  /* 0x0000001708007388 */ /* 0x010fe80000000800 */
[----:B------:R-:W-:Y:S04]  /*1670*/  STS [R8+0x100], R29 ;  /* 0x0001001d08007388 */ /* 0x000fe80000000800 */
[----:B--2---:R-:W-:Y:S04]  /*1680*/  STS [R8+0x180], R10 ;  /* 0x0001800a08007388 */ /* 0x004fe80000000800 */
[----:B------:R0:W-:Y:S04]  /*1690*/  STS [R8+0x80], R27 ;  /* 0x0000801b08007388 */ /* 0x0001e80000000800 */
[----:B------:R-:W-:Y:S04]  /*16a0*/  STS [R8+0x200], R22 ;  /* 0x0002001608007388 */ /* 0x000fe80000000800 */
[----:B------:R-:W-:Y:S04]  /*16b0*/  STS [R8+0x280], R24 ;  /* 0x0002801808007388 */ /* 0x000fe80000000800 */
[----:B------:R-:W-:Y:S01]  /*16c0*/  STS [R8+0x300], R25 ;  /* 0x0003001908007388 */ /* 0x000fe20000000800 */
[----:B------:R-:W-:-:S03]  /*16d0*/  NOP ;  /* 0x0000000000007918 */ /* 0x000fc60000000000 */
[----:B------:R-:W-:Y:S04]  /*16e0*/  LDS R22, [R19+0x18] ;  /* 0x0000180013167984 */ /* 0x000fe80000000800 */
[----:B------:R-:W1:Y:S04]  /*16f0*/  LDS R18, [R19] ;  /* 0x0000000013127984 */ /* 0x000e680000000800 */
[----:B------:R-:W2:Y:S04]  /*1700*/  LDS R16, [R19+0x4] ;  /* 0x0000040013107984 */ /* 0x000ea80000000800 */
[----:B------:R-:W3:Y:S04]  /*1710*/  LDS R14, [R19+0x8] ;  /* 0x00000800130e7984 */ /* 0x000ee80000000800 */
[----:B------:R-:W4:Y:S04]  /*1720*/  LDS R12, [R19+0xc] ;  /* 0x00000c00130c7984 */ /* 0x000f280000000800 */
[----:B------:R-:W4:Y:S04]  /*1730*/  LDS R10, [R19+0x10] ;  /* 0x00001000130a7984 */ /* 0x000f280000000800 */
[----:B------:R-:W4:Y:S01]  /*1740*/  LDS R20, [R19+0x14] ;  /* 0x0000140013147984 */ /* 0x000f220000000800 */
[----:B------:R-:W-:Y:S01]  /*1750*/  BAR.SYNC.DEFER_BLOCKING 0x0 ;  /* 0x0000000000007b1d */ /* 0x000fe20000010000 */
[----:B0-----:R-:W-:-:S04]  /*1760*/  IMAD R27, R6, 0x7, RZ ;  /* 0x00000007061b7824 */ /* 0x001fc800078e02ff */
[----:B------:R-:W-:-:S05]  /*1770*/  VIADD R21, R27, 0x7 ;  /* 0x000000071b157836 */ /* 0x000fca0000000000 */
[----:B------:R-:W-:Y:S01]  /*1780*/  ISETP.GT.U32.AND P0, PT, R21, R0, PT ;  /* 0x000000001500720c */ /* 0x000fe20003f04070 */
[----:B-1----:R-:W-:Y:S02]  /*1790*/  IMAD.MOV.U32 R25, RZ, RZ, R18 ;  /* 0x000000ffff197224 */ /* 0x002fe400078e0012 */
[----:B--2---:R-:W-:Y:S01]  /*17a0*/  IMAD.MOV.U32 R23, RZ, RZ, R16 ;  /* 0x000000ffff177224 */ /* 0x004fe200078e0010 */
[----:B------:R0:W5:Y:S04]  /*17b0*/  LDG.E R5, desc[UR6][R4.64] ;  /* 0x0000000604057981 */ /* 0x000168000c1e1900 */
[----:B------:R1:W-:Y:S01]  /*17c0*/  STS [R26+0x200], R22 ;  /* 0x000200161a007388 */ /* 0x0003e20000000800 */
[----:B---3--:R-:W-:Y:S02]  /*17d0*/  IMAD.MOV.U32 R21, RZ, RZ, R14 ;  /* 0x000000ffff157224 */ /* 0x008fe400078e000e */
[----:B----4-:R-:W-:Y:S01]  /*17e0*/  IMAD.MOV.U32 R29, RZ, RZ, R12 ;  /* 0x000000ffff1d7224 */ /* 0x010fe200078e000c */
[----:B------:R-:W-:Y:S01]  /*17f0*/  MOV R24, R10 ;  /* 0x0000000a00187202 */ /* 0x000fe20000000f00 */
        /* <DEDUP_REMOVED lines=21> */
.L_x_17:
[----:B------:R-:W-:Y:S05]  /*1950*/  BSYNC.RECONVERGENT B0 ;  /* 0x0000000000007941 */ /* 0x000fea0003800200 */
.L_x_16:
[----:B------:R-:W-:Y:S01]  /*1960*/  ISETP.GT.U32.AND P0, PT, R0, R27, PT ;  /* 0x0000001b0000720c */ /* 0x000fe20003f04070 */
[----:B------:R-:W-:Y:S01]  /*1970*/  BSSY.RECONVERGENT B0, `(.L_x_18) ;  /* 0x000000e000007945 */ /* 0x000fe20003800200 */
[----:B------:R-:W-:Y:S01]  /*1980*/  IMAD.IADD R4, R22, 0x1, -R4 ;  /* 0x0000000116047824 */ /* 0x000fe200078e0a04 */
[----:B------:R-:W-:Y:S01]  /*1990*/  ISETP.NE.AND P1, PT, R6, RZ, PT ;  /* 0x000000ff0600720c */ /* 0x000fe20003f25270 */
[----:B------:R-:W-:Y:S01]  /*19a0*/  IMAD.IADD R20, R20, 0x1, -R24 ;  /* 0x0000000114147824 */ /* 0x000fe200078e0a18 */
[----:B------:R-:W-:Y:S01]  /*19b0*/  IADD3 R14, PT, PT, R14, -R23, RZ ;  /* 0x800000170e0e7210 */ /* 0x000fe20007ffe0ff */
[----:B------:R-:W-:Y:S02]  /*19c0*/  IMAD.IADD R22, R10, 0x1, -R29 ;  /* 0x000000010a167824 */ /* 0x000fe400078e0a1d */
[----:B------:R-:W-:Y:S02]  /*19d0*/  IMAD.IADD R12, R12, 0x1, -R21 ;  /* 0x000000010c0c7824 */ /* 0x000fe400078e0a15 */
[----:B------:R-:W-:-:S03]  /*19e0*/  IMAD.IADD R16, R16, 0x1, -R25 ;  /* 0x0000000110107824 */ /* 0x000fc600078e0a19 */
[----:B------:R-:W-:Y:S05]  /*19f0*/  @!P0 BRA `(.L_x_19) ;  /* 0x0000000000148947 */ /* 0x000fea0003800000 */
[C---:B------:R-:W-:Y:S02]  /*1a00*/  ISETP.NE.AND P0, PT, R6.reuse, RZ, PT ;  /* 0x000000ff0600720c */ /* 0x040fe40003f05270 */
[----:B------:R-:W-:-:S11]  /*1a10*/  LEA R21, R6, UR4, 0x2 ;  /* 0x0000000406157c11 */ /* 0x000fd6000f8e10ff */
[----:B------:R-:W0:Y:S01]  /*1a20*/  @P0 LDS R21, [R21+0x1fc] ;  /* 0x0001fc0015150984 */ /* 0x000e220000000800 */
[----:B-----5:R-:W-:-:S04]  /*1a30*/  @!P0 IMAD.IADD R18, R18, 0x1, -R5 ;  /* 0x0000000112128824 */ /* 0x020fc800078e0a05 */
[----:B0-----:R-:W-:-:S07]  /*1a40*/  @P0 IMAD.IADD R18, R18, 0x1, -R21 ;  /* 0x0000000112120824 */ /* 0x001fce00078e0a15 */
.L_x_19:
[----:B------:R-:W-:Y:S05]  /*1a50*/  BSYNC.RECONVERGENT B0 ;  /* 0x0000000000007941 */ /* 0x000fea0003800200 */
.L_x_18:
[----:B------:R-:W-:Y:S06]  /*1a60*/  BAR.SYNC.DEFER_BLOCKING 0x0 ;  /* 0x0000000000007b1d */ /* 0x000fec0000010000 */
        /* <DEDUP_REMOVED lines=9> */
[----:B0----5:R-:W0:Y:S03]  /*1b00*/  LDC.64 R4, c[0x0][0x390] ;  /* 0x0000e400ff047b82 */ /* 0x021e260000000a00 */
[----:B------:R-:W-:Y:S01]  /*1b10*/  LDS R23, [R8+0x80] ;  /* 0x0000800008177984 */ /* 0x000fe20000000800 */
[----:B------:R-:W-:-:S03]  /*1b20*/  IMAD.IADD R19, R2, 0x1, R7 ;  /* 0x0000000102137824 */ /* 0x000fc600078e0207 */
        /* <DEDUP_REMOVED lines=25> */
.L_x_20:
        /* <DEDUP_REMOVED lines=12> */
.L_x_283:


//--------------------- .text._ZN3cub18CUB_300001_SM_10006detail19adjacent_difference34DeviceAdjacentDifferenceInitKernelINS2_19AgentDifferenceInitIPiiiLb1EEES5_iiEEvT0_PT1_T2_i --------------------------
	.section	.text._ZN3cub18CUB_300001_SM_10006detail19adjacent_difference34DeviceAdjacentDifferenceInitKernelINS2_19AgentDifferenceInitIPiiiLb1EEES5_iiEEvT0_PT1_T2_i,"ax",@progbits
	.align	128
        .global         _ZN3cub18CUB_300001_SM_10006detail19adjacent_difference34DeviceAdjacentDifferenceInitKernelINS2_19AgentDifferenceInitIPiiiLb1EEES5_iiEEvT0_PT1_T2_i
        .type           _ZN3cub18CUB_300001_SM_10006detail19adjacent_difference34DeviceAdjacentDifferenceInitKernelINS2_19AgentDifferenceInitIPiiiLb1EEES5_iiEEvT0_PT1_T2_i,@function
        .size           _ZN3cub18CUB_300001_SM_10006detail19adjacent_difference34DeviceAdjacentDifferenceInitKernelINS2_19AgentDifferenceInitIPiiiLb1EEES5_iiEEvT0_PT1_T2_i,(.L_x_284 - _ZN3cub18CUB_300001_SM_10006detail19adjacent_difference34DeviceAdjacentDifferenceInitKernelINS2_19AgentDifferenceInitIPiiiLb1EEES5_iiEEvT0_PT1_T2_i)
        .other          _ZN3cub18CUB_300001_SM_10006detail19adjacent_difference34DeviceAdjacentDifferenceInitKernelINS2_19AgentDifferenceInitIPiiiLb1EEES5_iiEEvT0_PT1_T2_i,@"STO_CUDA_ENTRY STV_DEFAULT"
_ZN3cub18CUB_300001_SM_10006detail19adjacent_difference34DeviceAdjacentDifferenceInitKernelINS2_19AgentDifferenceInitIPiiiLb1EEES5_iiEEvT0_PT1_T2_i:
.text._ZN3cub18CUB_300001_SM_10006detail19adjacent_difference34DeviceAdjacentDifferenceInitKernelINS2_19AgentDifferenceInitIPiiiLb1EEES5_iiEEvT0_PT1_T2_i:
[----:B------:R-:W-:Y:S01]  /*0000*/  LDC R1, c[0x0][0x37c] ;  /* 0x0000df00ff017b82 */ /* 0x000fe20000000800 */
[----:B------:R-:W0:Y:S07]  /*0010*/  S2R R0, SR_TID.X ;  /* 0x0000000000007919 */ /* 0x000e2e0000002100 */
[----:B------:R-:W0:Y:S01]  /*0020*/  S2UR UR4, SR_CTAID.X ;  /* 0x00000000000479c3 */ /* 0x000e220000002500 */
[----:B------:R-:W1:Y:S07]  /*0030*/  LDCU.64 UR6, c[0x0][0x390] ;  /* 0x00007200ff0677ac */ /* 0x000e6e0008000a00 */
[----:B------:R-:W0:Y:S02]  /*0040*/  LDC R7, c[0x0][0x360] ;  /* 0x0000d800ff077b82 */ /* 0x000e240000000800 */
[----:B0-----:R-:W-:-:S04]  /*0050*/  IMAD R7, R7, UR4, R0 ;  /* 0x0000000407077c24 */ /* 0x001fc8000f8e0200 */
[----:B-1----:R-:W-:-:S05]  /*0060*/  IMAD R0, R7, UR7, RZ ;  /* 0x0000000707007c24 */ /* 0x002fca000f8e02ff */
[----:B------:R-:W-:-:S04]  /*0070*/  ISETP.GE.AND P0, PT, R0, 0x1, PT ;  /* 0x000000010000780c */ /* 0x000fc80003f06270 */
[----:B------:R-:W-:-:S13]  /*0080*/  ISETP.GE.OR P0, PT, R7, UR6, !P0 ;  /* 0x0000000607007c0c */ /* 0x000fda000c706670 */
[----:B------:R-:W-:Y:S05]  /*0090*/  @P0 EXIT ;  /* 0x000000000000094d */ /* 0x000fea0003800000 */
[----:B------:R-:W0:Y:S01]  /*00a0*/  LDC.64 R2, c[0x0][0x380] ;  /* 0x0000e000ff027b82 */ /* 0x000e220000000a00 */
[----:B------:R-:W1:Y:S01]  /*00b0*/  LDCU.64 UR4, c[0x0][0x358] ;  /* 0x00006b00ff0477ac */ /* 0x000e620008000a00 */
[----:B------:R-:W-:-:S05]  /*00c0*/  IADD3 R5, PT, PT, R0, -0x1, RZ ;  /* 0xffffffff00057810 */ /* 0x000fca0007ffe0ff */
[----:B0-----:R-:W-:Y:S02]  /*00d0*/  IMAD.WIDE.U32 R2, R5, 0x4, R2 ;  /* 0x0000000405027825 */ /* 0x001fe400078e0002 */
[----:B------:R-:W0:Y:S04]  /*00e0*/  LDC.64 R4, c[0x0][0x388] ;  /* 0x0000e200ff047b82 */ /* 0x000e280000000a00 */
[----:B-1----:R-:W2:Y:S01]  /*00f0*/  LDG.E R3, desc[UR4][R2.64] ;  /* 0x0000000402037981 */ /* 0x002ea2000c1e1900 */
[----:B0-----:R-:W-:-:S05]  /*0100*/  IMAD.WIDE R4, R7, 0x4, R4 ;  /* 0x0000000407047825 */ /* 0x001fca00078e0204 */
[----:B--2---:R-:W-:Y:S01]  /*0110*/  STG.E desc[UR4][R4.64], R3 ;  /* 0x0000000304007986 */ /* 0x004fe2000c101904 */
[----:B------:R-:W-:Y:S05]  /*0120*/  EXIT ;  /* 0x000000000000794d */ /* 0x000fea0003800000 */
.L_x_21:
        /* <DEDUP_REMOVED lines=13> */
.L_x_284:


//--------------------- .text._ZN3cub18CUB_300001_SM_10006detail19adjacent_difference40DeviceAdjacentDifferenceDifferenceKernelINS2_10policy_hubIPiLb0EE9Policy500ES5_S5_N4cuda3std3__45minusIiEEliLb0ELb1EEEvT0_PT4_T1_T2_T3_ --------------------------
	.section	.text._ZN3cub18CUB_300001_SM_10006detail19adjacent_difference40DeviceAdjacentDifferenceDifferenceKernelINS2_10policy_hubIPiLb0EE9Policy500ES5_S5_N4cuda3std3__45minusIiEEliLb0ELb1EEEvT0_PT4_T1_T2_T3_,"ax",@progbits
	.align	128
        .global         _ZN3cub18CUB_300001_SM_10006detail19adjacent_difference40DeviceAdjacentDifferenceDifferenceKernelINS2_10policy_hubIPiLb0EE9Policy500ES5_S5_N4cuda3std3__45minusIiEEliLb0ELb1EEEvT0_PT4_T1_T2_T3_
        .type           _ZN3cub18CUB_300001_SM_10006detail19adjacent_difference40DeviceAdjacentDifferenceDifferenceKernelINS2_10policy_hubIPiLb0EE9Policy500ES5_S5_N4cuda3std3__45minusIiEEliLb0ELb1EEEvT0_PT4_T1_T2_T3_,@function
        .size           _ZN3cub18CUB_300001_SM_10006detail19adjacent_difference40DeviceAdjacentDifferenceDifferenceKernelINS2_10policy_hubIPiLb0EE9Policy500ES5_S5_N4cuda3std3__45minusIiEEliLb0ELb1EEEvT0_PT4_T1_T2_T3_,(.L_x_285 - _ZN3cub18CUB_300001_SM_10006detail19adjacent_difference40DeviceAdjacentDifferenceDifferenceKernelINS2_10policy_hubIPiLb0EE9Policy500ES5_S5_N4cuda3std3__45minusIiEEliLb0ELb1EEEvT0_PT4_T1_T2_T3_)
        .other          _ZN3cub18CUB_300001_SM_10006detail19adjacent_difference40DeviceAdjacentDifferenceDifferenceKernelINS2_10policy_hubIPiLb0EE9Policy500ES5_S5_N4cuda3std3__45minusIiEEliLb0ELb1EEEvT0_PT4_T1_T2_T3_,@"STO_CUDA_ENTRY STV_DEFAULT"
_ZN3cub18CUB_300001_SM_10006detail19adjacent_difference40DeviceAdjacentDifferenceDifferenceKernelINS2_10policy_hubIPiLb0EE9Policy500ES5_S5_N4cuda3std3__45minusIiEEliLb0ELb1EEEvT0_PT4_T1_T2_T3_:
.text._ZN3cub18CUB_300001_SM_10006detail19adjacent_difference40DeviceAdjacentDifferenceDifferenceKernelINS2_10policy_hubIPiLb0EE9Policy500ES5_S5_N4cuda3std3__45minusIiEEliLb0ELb1EEEvT0_PT4_T1_T2_T3_:
        /* <DEDUP_REMOVED lines=23> */
[----:B------:R-:W2:Y:S04]  /*0170*/  LDG.E.CONSTANT R6, desc[UR6][R4.64] ;  /* 0x0000000604067981 */ /* 0x000ea8000c1e9900 */
[----:B------:R-:W3:Y:S04]  /*0180*/  LDG.E.CONSTANT R8, desc[UR6][R4.64+0x80] ;  /* 0x0000800604087981 */ /* 0x000ee8000c1e9900 */
[----:B------:R-:W4:Y:S04]  /*0190*/  LDG.E.CONSTANT R10, desc[UR6][R4.64+0x100] ;  /* 0x00010006040a7981 */ /* 0x000f28000c1e9900 */
[----:B------:R-:W5:Y:S04]  /*01a0*/  LDG.E.CONSTANT R12, desc[UR6][R4.64+0x180] ;  /* 0x00018006040c7981 */ /* 0x000f68000c1e9900 */
[----:B------:R-:W5:Y:S04]  /*01b0*/  LDG.E.CONSTANT R14, desc[UR6][R4.64+0x200] ;  /* 0x00020006040e7981 */ /* 0x000f68000c1e9900 */
[----:B------:R-:W5:Y:S04]  /*01c0*/  LDG.E.CONSTANT R16, desc[UR6][R4.64+0x280] ;  /* 0x0002800604107981 */ /* 0x000f68000c1e9900 */
[----:B------:R-:W5:Y:S01]  /*01d0*/  LDG.E.CONSTANT R18, desc[UR6][R4.64+0x300] ;  /* 0x0003000604127981 */ /* 0x000f62000c1e9900 */
        /* <DEDUP_REMOVED lines=63> */
.L_x_23:
        /* <DEDUP_REMOVED lines=84> */
.L_x_22:
[----:B------:R-:W-:-:S13]  /*0b10*/  ISETP.NE.AND P0, PT, R4, RZ, PT ;  /* 0x000000ff0400720c */ /* 0x000fda0003f05270 */
[----:B------:R-:W-:Y:S05]  /*0b20*/  @P0 BRA `(.L_x_24) ;  /* 0x0000000800400947 */ /* 0x000fea0003800000 */
[----:B------:R-:W0:Y:S02]  /*0b30*/  LDC.64 R6, c[0x0][0x380] ;  /* 0x0000e000ff067b82 */ /* 0x000e240000000a00 */
[----:B0-----:R-:W-:-:S05]  /*0b40*/  IMAD.WIDE.U32 R6, R4, 0xe00, R6 ;  /* 0x00000e0004067825 */ /* 0x001fca00078e0006 */
[----:B------:R0:W2:Y:S01]  /*0b50*/  LDG.E.CONSTANT R21, desc[UR6][R6.64] ;  /* 0x0000000606157981 */ /* 0x0000a2000c1e9900 */
        /* <DEDUP_REMOVED lines=11> */
[----:B0-----:R-:W-:Y:S01]  /*0c10*/  VIADD R7, R11, 0x80 ;  /* 0x000000800b077836 */ /* 0x001fe20000000000 */
[-C--:B------:R-:W-:Y:S01]  /*0c20*/  ISETP.GE.AND P2, PT, R15, R0.reuse, PT ;  /* 0x000000000f00720c */ /* 0x080fe20003f46270 */
[----:B------:R-:W-:Y:S01]  /*0c30*/  VIADD R5, R11, 0xa0 ;  /* 0x000000a00b057836 */ /* 0x000fe20000000000 */
[-C--:B------:R-:W-:Y:S01]  /*0c40*/  ISETP.GE.AND P3, PT, R17, R0.reuse, PT ;  /* 0x000000001100720c */ /* 0x080fe20003f66270 */
[----:B------:R-:W-:Y:S01]  /*0c50*/  VIADD R9, R11, 0xc0 ;  /* 0x000000c00b097836 */ /* 0x000fe20000000000 */
[----:B------:R-:W-:-:S02]  /*0c60*/  ISETP.GE.AND P4, PT, R7, R0, PT ;  /* 0x000000000700720c */ /* 0x000fc40003f86270 */
[-C--:B------:R-:W-:Y:S02]  /*0c70*/  ISETP.GE.AND P5, PT, R5, R0.reuse, PT ;  /* 0x000000000500720c */ /* 0x080fe40003fa6270 */
[----:B------:R-:W-:Y:S01]  /*0c80*/  ISETP.GE.AND P6, PT, R9, R0, PT ;  /* 0x000000000900720c */ /* 0x000fe20003fc6270 */
[----:B--2---:R-:W-:Y:S02]  /*0c90*/  IMAD.MOV.U32 R23, RZ, RZ, R21 ;  /* 0x000000ffff177224 */ /* 0x004fe400078e0015 */
[----:B------:R-:W2:Y:S02]  /*0ca0*/  @!P0 LDG.E.CONSTANT R21, desc[UR6][R18.64] ;  /* 0x0000000612158981 */ /* 0x000ea4000c1e9900 */
[--C-:B------:R-:W-:Y:S02]  /*0cb0*/  IMAD.MOV.U32 R25, RZ, RZ, R23.reuse ;  /* 0x000000ffff197224 */ /* 0x100fe400078e0017 */
[--C-:B------:R-:W-:Y:S02]  /*0cc0*/  IMAD.MOV.U32 R27, RZ, RZ, R23.reuse ;  /* 0x000000ffff1b7224 */ /* 0x100fe400078e0017 */
[----:B------:R-:W-:-:S02]  /*0cd0*/  IMAD.MOV.U32 R29, RZ, RZ, R23 ;  /* 0x000000ffff1d7224 */ /* 0x000fc400078e0017 */
[--C-:B------:R-:W-:Y:S01]  /*0ce0*/  IMAD.MOV.U32 R22, RZ, RZ, R23.reuse ;  /* 0x000000ffff167224 */ /* 0x100fe200078e0017 */
[----:B------:R-:W3:Y:S01]  /*0cf0*/  @!P1 LDG.E.CONSTANT R25, desc[UR6][R18.64+0x80] ;  /* 0x0000800612199981 */ /* 0x000ee2000c1e9900 */
[----:B------:R-:W-:-:S03]  /*0d00*/  IMAD.MOV.U32 R24, RZ, RZ, R23 ;  /* 0x000000ffff187224 */ /* 0x000fc600078e0017 */
[----:B------:R-:W4:Y:S04]  /*0d10*/  @!P2 LDG.E.CONSTANT R27, desc[UR6][R18.64+0x100] ;  /* 0x00010006121ba981 */ /* 0x000f28000c1e9900 */
[----:B------:R-:W5:Y:S04]  /*0d20*/  @!P3 LDG.E.CONSTANT R29, desc[UR6][R18.64+0x180] ;  /* 0x00018006121db981 */ /* 0x000f68000c1e9900 */
[----:B------:R-:W5:Y:S04]  /*0d30*/  @!P4 LDG.E.CONSTANT R22, desc[UR6][R18.64+0x200] ;  /* 0x000200061216c981 */ /* 0x000f68000c1e9900 */
[----:B------:R-:W5:Y:S04]  /*0d40*/  @!P5 LDG.E.CONSTANT R24, desc[UR6][R18.64+0x280] ;  /* 0x000280061218d981 */ /* 0x000f68000c1e9900 */
[----:B------:R-:W5:Y:S01]  /*0d50*/  @!P6 LDG.E.CONSTANT R23, desc[UR6][R18.64+0x300] ;  /* 0x000300061217e981 */ /* 0x000f62000c1e9900 */
        /* <DEDUP_REMOVED lines=56> */
.L_x_26:
[----:B------:R-:W-:Y:S05]  /*10e0*/  BSYNC.RECONVERGENT B0 ;  /* 0x0000000000007941 */ /* 0x000fea0003800200 */
.L_x_25:
        /* <DEDUP_REMOVED lines=52> */
.L_x_24:
[----:B------:R-:W0:Y:S02]  /*1430*/  LDC.64 R2, c[0x0][0x380] ;  /* 0x0000e000ff027b82 */ /* 0x000e240000000a00 */
[----:B0-----:R-:W-:-:S05]  /*1440*/  IMAD.WIDE.U32 R2, R4, 0xe00, R2 ;  /* 0x00000e0004027825 */ /* 0x001fca00078e0002 */
[----:B------:R-:W2:Y:S01]  /*1450*/  LDG.E.CONSTANT R23, desc[UR6][R2.64] ;  /* 0x0000000602177981 */ /* 0x000ea2000c1e9900 */
        /* <DEDUP_REMOVED lines=8> */
[----:B------:R-:W-:Y:S01]  /*14e0*/  VIADD R11, R17, 0x60 ;  /* 0x00000060110b7836 */ /* 0x000fe20000000000 */
[-C--:B------:R-:W-:Y:S01]  /*14f0*/  ISETP.GE.AND P4, PT, R15, R0.reuse, PT ;  /* 0x000000000f00720c */ /* 0x080fe20003f86270 */
[----:B------:R-:W-:Y:S01]  /*1500*/  VIADD R9, R17, 0x80 ;  /* 0x0000008011097836 */ /* 0x000fe20000000000 */
[-C--:B------:R-:W-:Y:S01]  /*1510*/  ISETP.GE.AND P3, PT, R13, R0.reuse, PT ;  /* 0x000000000d00720c */ /* 0x080fe20003f66270 */
[----:B------:R-:W-:Y:S01]  /*1520*/  VIADD R7, R17, 0xa0 ;  /* 0x000000a011077836 */ /* 0x000fe20000000000 */
[-C--:B------:R-:W-:Y:S01]  /*1530*/  ISETP.GE.AND P2, PT, R11, R0.reuse, PT ;  /* 0x000000000b00720c */ /* 0x080fe20003f46270 */
[----:B------:R-:W-:Y:S01]  /*1540*/  VIADD R5, R17, 0xc0 ;  /* 0x000000c011057836 */ /* 0x000fe20000000000 */
[-C--:B------:R-:W-:Y:S01]  /*1550*/  ISETP.GE.AND P1, PT, R9, R0.reuse, PT ;  /* 0x000000000900720c */ /* 0x080fe20003f26270 */
[----:B------:R-:W-:Y:S01]  /*1560*/  IMAD.X R19, RZ, RZ, R3, P6 ;  /* 0x000000ffff137224 */ /* 0x000fe200030e0603 */
[----:B------:R-:W-:-:S02]  /*1570*/  ISETP.GE.AND P0, PT, R7, R0, PT ;  /* 0x000000000700720c */ /* 0x000fc40003f06270 */
[----:B------:R-:W-:Y:S01]  /*1580*/  ISETP.GE.AND P6, PT, R5, R0, PT ;  /* 0x000000000500720c */ /* 0x000fe20003fc6270 */
[----:B--2---:R-:W-:Y:S02]  /*1590*/  IMAD.MOV.U32 R21, RZ, RZ, R23 ;  /* 0x000000ffff157224 */ /* 0x004fe400078e0017 */
[----:B------:R-:W2:Y:S02]  /*15a0*/  @!P5 LDG.E.CONSTANT R23, desc[UR6][R18.64] ;  /* 0x000000061217d981 */ /* 0x000ea4000c1e9900 */
[--C-:B------:R-:W-:Y:S02]  /*15b0*/  IMAD.MOV.U32 R25, RZ, RZ, R21.reuse ;  /* 0x000000ffff197224 */ /* 0x100fe400078e0015 */
[--C-:B------:R-:W-:Y:S02]  /*15c0*/  IMAD.MOV.U32 R27, RZ, RZ, R21.reuse ;  /* 0x000000ffff1b7224 */ /* 0x100fe400078e0015 */
[--C-:B------:R-:W-:Y:S02]  /*15d0*/  IMAD.MOV.U32 R29, RZ, RZ, R21.reuse ;  /* 0x000000ffff1d7224 */ /* 0x100fe400078e0015 */
[--C-:B------:R-:W-:Y:S01]  /*15e0*/  IMAD.MOV.U32 R22, RZ, RZ, R21.reuse ;  /* 0x000000ffff167224 */ /* 0x100fe200078e0015 */
[----:B------:R-:W3:Y:S01]  /*15f0*/  @!P4 LDG.E.CONSTANT R25, desc[UR6][R18.64+0x80] ;  /* 0x000080061219c981 */ /* 0x000ee2000c1e9900 */
[----:B------:R-:W-:-:S03]  /*1600*/  IMAD.MOV.U32 R24, RZ, RZ, R21 ;  /* 0x000000ffff187224 */ /* 0x000fc600078e0015 */
[----:B------:R-:W4:Y:S04]  /*1610*/  @!P3 LDG.E.CONSTANT R27, desc[UR6][R18.64+0x100] ;  /* 0x00010006121bb981 */ /* 0x000f28000c1e9900 */
[----:B------:R-:W4:Y:S04]  /*1620*/  @!P2 LDG.E.CONSTANT R29, desc[UR6][R18.64+0x180] ;  /* 0x00018006121da981 */ /* 0x000f28000c1e9900 */
[----:B------:R-:W4:Y:S04]  /*1630*/  @!P1 LDG.E.CONSTANT R22, desc[UR6][R18.64+0x200] ;  /* 0x0002000612169981 */ /* 0x000f28000c1e9900 */
[----:B------:R-:W4:Y:S04]  /*1640*/  @!P0 LDG.E.CONSTANT R24, desc[UR6][R18.64+0x280] ;  /* 0x0002800612188981 */ /* 0x000f28000c1e9900 */
[----:B------:R0:W4:Y:S01]  /*1650*/  @!P6 LDG.E.CONSTANT R21, desc[UR6][R18.64+0x300] ;  /* 0x000300061215e981 */ /* 0x000122000c1e9900 */
[----:B------:R-:W1:Y:S01]  /*1660*/  S2R R10, SR_LANEID ;  /* 0x00000000000a7919 */ /* 0x000e620000000000 */
[----:B------:R-:W0:Y:S01]  /*1670*/  S2UR UR5, SR_CgaCtaId ;  /* 0x00000000000579c3 */ /* 0x000e220000008800 */
[----:B------:R-:W-:Y:S01]  /*1680*/  SHF.R.U32.HI R8, RZ, 0x5, R6 ;  /* 0x00000005ff087819 */ /* 0x000fe20000011606 */
[----:B------:R-:W-:-:S02]  /*1690*/  UMOV UR4, 0x400 ;  /* 0x0000040000047882 */ /* 0x000fc40000000000 */
[----:B0-----:R-:W-:Y:S02]  /*16a0*/  ULEA UR4, UR5, UR4, 0x18 ;  /* 0x0000000405047291 */ /* 0x001fe4000f8ec0ff */
[----:B-1----:R-:W-:-:S05]  /*16b0*/  IMAD R8, R8, 0xe0, R10 ;  /* 0x000000e008087824 */ /* 0x002fca00078e020a */
[----:B------:R-:W-:-:S05]  /*16c0*/  LEA R8, R8, UR4, 0x2 ;  /* 0x0000000408087c11 */ /* 0x000fca000f8e10ff */
[----:B------:R-:W-:Y:S01]  /*16d0*/  IMAD R19, R10, 0x18, R8 ;  /* 0x000000180a137824 */ /* 0x000fe200078e0208 */
[----:B------:R-:W-:Y:S01]  /*16e0*/  LEA R26, R6, UR4, 0x2 ;  /* 0x00000004061a7c11 */ /* 0x000fe2000f8e10ff */
[----:B------:R-:W-:Y:S01]  /*16f0*/  BSSY.RECONVERGENT B0, `(.L_x_27) ;  /* 0x0000030000007945 */ /* 0x000fe20003800200 */
[----:B--2---:R-:W-:Y:S04]  /*1700*/  STS [R8], R23 ;  /* 0x0000001708007388 */ /* 0x004fe80000000800 */
[----:B---3--:R-:W-:Y:S04]  /*1710*/  STS [R8+0x80], R25 ;  /* 0x0000801908007388 */ /* 0x008fe80000000800 */
[----:B----4-:R0:W-:Y:S04]  /*1720*/  STS [R8+0x100], R27 ;  /* 0x0001001b08007388 */ /* 0x0101e80000000800 */
        /* <DEDUP_REMOVED lines=44> */
.L_x_28:
[----:B------:R-:W-:Y:S05]  /*19f0*/  BSYNC.RECONVERGENT B0 ;  /* 0x0000000000007941 */ /* 0x000fea0003800200 */
.L_x_27:
        /* <DEDUP_REMOVED lines=15> */
.L_x_30:
[----:B------:R-:W-:Y:S05]  /*1af0*/  BSYNC.RECONVERGENT B0 ;  /* 0x0000000000007941 */ /* 0x000fea0003800200 */
.L_x_29:
        /* <DEDUP_REMOVED lines=41> */
.L_x_31:
        /* <DEDUP_REMOVED lines=15> */
.L_x_285:


//--------------------- .text._ZN3cub18CUB_300001_SM_10006detail19adjacent_difference40DeviceAdjacentDifferenceDifferenceKernelINS2_10policy_hubIPiLb0EE9Policy500ES5_S5_N4cuda3std3__45minusIiEEiiLb0ELb1EEEvT0_PT4_T1_T2_T3_ --------------------------
	.section	.text._ZN3cub18CUB_300001_SM_10006detail19adjacent_difference40DeviceAdjacentDifferenceDifferenceKernelINS2_10policy_hubIPiLb0EE9Policy500ES5_S5_N4cuda3std3__45minusIiEEiiLb0ELb1EEEvT0_PT4_T1_T2_T3_,"ax",@progbits
	.align	128
        .global         _ZN3cub18CUB_300001_SM_10006detail19adjacent_difference40DeviceAdjacentDifferenceDifferenceKernelINS2_10policy_hubIPiLb0EE9Policy500ES5_S5_N4cuda3std3__45minusIiEEiiLb0ELb1EEEvT0_PT4_T1_T2_T3_
        .type           _ZN3cub18CUB_300001_SM_10006detail19adjacent_difference40DeviceAdjacentDifferenceDifferenceKernelINS2_10policy_hubIPiLb0EE9Policy500ES5_S5_N4cuda3std3__45minusIiEEiiLb0ELb1EEEvT0_PT4_T1_T2_T3_,@function
        .size           _ZN3cub18CUB_300001_SM_10006detail19adjacent_difference40DeviceAdjacentDifferenceDifferenceKernelINS2_10policy_hubIPiLb0EE9Policy500ES5_S5_N4cuda3std3__45minusIiEEiiLb0ELb1EEEvT0_PT4_T1_T2_T3_,(.L_x_286 - _ZN3cub18CUB_300001_SM_10006detail19adjacent_difference40DeviceAdjacentDifferenceDifferenceKernelINS2_10policy_hubIPiLb0EE9Policy500ES5_S5_N4cuda3std3__45minusIiEEiiLb0ELb1EEEvT0_PT4_T1_T2_T3_)
        .other          _ZN3cub18CUB_300001_SM_10006detail19adjacent_difference40DeviceAdjacentDifferenceDifferenceKernelINS2_10policy_hubIPiLb0EE9Policy500ES5_S5_N4cuda3std3__45minusIiEEiiLb0ELb1EEEvT0_PT4_T1_T2_T3_,@"STO_CUDA_ENTRY STV_DEFAULT"
_ZN3cub18CUB_300001_SM_10006detail19adjacent_difference40DeviceAdjacentDifferenceDifferenceKernelINS2_10policy_hubIPiLb0EE9Policy500ES5_S5_N4cuda3std3__45minusIiEEiiLb0ELb1EEEvT0_PT4_T1_T2_T3_:
.text._ZN3cub18CUB_300001_SM_10006detail19adjacent_difference40DeviceAdjacentDifferenceDifferenceKernelINS2_10policy_hubIPiLb0EE9Policy500ES5_S5_N4cuda3std3__45minusIiEEiiLb0ELb1EEEvT0_PT4_T1_T2_T3_:
        /* <DEDUP_REMOVED lines=86> */
.L_x_33:
        /* <DEDUP_REMOVED lines=18> */
[----:B------:R-:W-:Y:S01]  /*0680*/  IMAD.WIDE.U32 R4, R0, 0x4, R4 ;  /* 0x0000000400047825 */ /* 0x000fe200078e0004 */
[----:B0-----:R-:W-:-:S03]  /*0690*/  ULEA UR4, UR5, UR4, 0x18 ;  /* 0x0000000405047291 */ /* 0x001fc6000f8ec0ff */
        /* <DEDUP_REMOVED lines=16> */
[----:B------:R-:W4:Y:S04]  /*07a0*/  LDS R11, [R24+0x14] ;  /* 0x00001400180b7984 */ /* 0x000f280000000800 */
[----:B------:R-:W5:Y:S01]  /*07b0*/  LDS R12, [R24+0x18] ;  /* 0x00001800180c7984 */ /* 0x000f620000000800 */
[----:B------:R-:W-:Y:S06]  /*07c0*/  BAR.SYNC.DEFER_BLOCKING 0x0 ;  /* 0x0000000000007b1d */ /* 0x000fec0000010000 */
[----:B------:R4:W5:Y:S01]  /*07d0*/  LDG.E R13, desc[UR6][R4.64+-0x4] ;  /* 0xfffffc06040d7981 */ /* 0x000962000c1e1900 */
[----:B------:R-:W-:-:S02]  /*07e0*/  LEA R15, R6, UR4, 0x2 ;  /* 0x00000004060f7c11 */ /* 0x000fc4000f8e10ff */
[----:B------:R-:W-:Y:S01]  /*07f0*/  ISETP.NE.AND P0, PT, R6, RZ, PT ;  /* 0x000000ff0600720c */ /* 0x000fe20003f05270 */
[----:B0-----:R-:W-:Y:S02]  /*0800*/  IMAD.IADD R6, R7, 0x1, -R0 ;  /* 0x0000000107067824 */ /* 0x001fe400078e0a00 */
[----:B-1----:R-:W-:Y:S02]  /*0810*/  IMAD.IADD R7, R8, 0x1, -R7 ;  /* 0x0000000108077824 */ /* 0x002fe400078e0a07 */
[C---:B--2---:R-:W-:Y:S01]  /*0820*/  IMAD.IADD R8, R9.reuse, 0x1, -R8 ;  /* 0x0000000109087824 */ /* 0x044fe200078e0a08 */
[----:B---3--:R-:W-:Y:S01]  /*0830*/  IADD3 R9, PT, PT, -R9, R10, RZ ;  /* 0x0000000a09097210 */ /* 0x008fe20007ffe1ff */
[----:B----4-:R-:W-:Y:S01]  /*0840*/  IMAD.IADD R10, R11, 0x1, -R10 ;  /* 0x000000010b0a7824 */ /* 0x010fe200078e0a0a */
[----:B------:R-:W0:Y:S01]  /*0850*/  LDC.64 R4, c[0x0][0x390] ;  /* 0x0000e400ff047b82 */ /* 0x000e220000000a00 */
[----:B-----5:R-:W-:Y:S01]  /*0860*/  STS [R15+0x200], R12 ;  /* 0x0002000c0f007388 */ /* 0x020fe20000000800 */
        /* <DEDUP_REMOVED lines=29> */
.L_x_32:
        /* <DEDUP_REMOVED lines=25> */
[----:B------:R0:W2:Y:S01]  /*0bd0*/  @!P0 LDG.E.CONSTANT R21, desc[UR6][R18.64] ;  /* 0x0000000612158981 */ /* 0x0000a2000c1e9900 */
[----:B------:R-:W-:Y:S01]  /*0be0*/  ISETP.GE.AND P0, PT, R13, R2, PT ;  /* 0x000000020d00720c */ /* 0x000fe20003f06270 */
[--C-:B------:R-:W-:Y:S01]  /*0bf0*/  IMAD.MOV.U32 R25, RZ, RZ, R23.reuse ;  /* 0x000000ffff197224 */ /* 0x100fe200078e0017 */
[----:B------:R-:W-:Y:S01]  /*0c00*/  MOV R29, R23 ;  /* 0x00000017001d7202 */ /* 0x000fe20000000f00 */
[--C-:B------:R-:W-:Y:S02]  /*0c10*/  IMAD.MOV.U32 R27, RZ, RZ, R23.reuse ;  /* 0x000000ffff1b7224 */ /* 0x100fe400078e0017 */
[----:B------:R-:W-:-:S02]  /*0c20*/  IMAD.MOV.U32 R20, RZ, RZ, R23 ;  /* 0x000000ffff147224 */ /* 0x000fc400078e0017 */
[----:B------:R-:W3:Y:S01]  /*0c30*/  @!P1 LDG.E.CONSTANT R25, desc[UR6][R16.64+0x100] ;  /* 0x0001000610199981 */ /* 0x000ee2000c1e9900 */
[----:B0-----:R-:W-:-:S03]  /*0c40*/  IMAD.MOV.U32 R19, RZ, RZ, R23 ;  /* 0x000000ffff137224 */ /* 0x001fc600078e0017 */
        /* <DEDUP_REMOVED lines=61> */
.L_x_36:
[----:B------:R-:W-:Y:S05]  /*1020*/  BSYNC.RECONVERGENT B0 ;  /* 0x0000000000007941 */ /* 0x000fea0003800200 */
.L_x_35:
        /* <DEDUP_REMOVED lines=49> */
.L_x_34:
        /* <DEDUP_REMOVED lines=22> */
[----:B------:R-:W-:Y:S02]  /*14a0*/  IMAD.X R19, RZ, RZ, R5, P1 ;  /* 0x000000ffff137224 */ /* 0x000fe400008e0605 */
[----:B--2---:R-:W-:Y:S02]  /*14b0*/  IMAD.MOV.U32 R25, RZ, RZ, R21 ;  /* 0x000000ffff197224 */ /* 0x004fe400078e0015 */
[----:B------:R0:W2:Y:S01]  /*14c0*/  @!P0 LDG.E.CONSTANT R21, desc[UR6][R22.64] ;  /* 0x0000000616158981 */ /* 0x0000a2000c1e9900 */
[----:B------:R-:W-:Y:S01]  /*14d0*/  ISETP.GE.AND P0, PT, R15, R2, PT ;  /* 0x000000020f00720c */ /* 0x000fe20003f06270 */
[--C-:B------:R-:W-:Y:S01]  /*14e0*/  IMAD.MOV.U32 R27, RZ, RZ, R25.reuse ;  /* 0x000000ffff1b7224 */ /* 0x100fe200078e0019 */
[----:B------:R-:W-:Y:S01]  /*14f0*/  MOV R24, R25 ;  /* 0x0000001900187202 */ /* 0x000fe20000000f00 */
[----:B------:R-:W-:-:S04]  /*1500*/  IMAD.MOV.U32 R29, RZ, RZ, R25 ;  /* 0x000000ffff1d7224 */ /* 0x000fc800078e0019 */
[----:B------:R-:W3:Y:S01]  /*1510*/  @!P2 LDG.E.CONSTANT R27, desc[UR6][R18.64+0x100] ;  /* 0x00010006121ba981 */ /* 0x000ee2000c1e9900 */
[--C-:B0-----:R-:W-:Y:S02]  /*1520*/  IMAD.MOV.U32 R23, RZ, RZ, R25.reuse ;  /* 0x000000ffff177224 */ /* 0x101fe400078e0019 */
[----:B------:R-:W-:Y:S01]  /*1530*/  IMAD.MOV.U32 R22, RZ, RZ, R25 ;  /* 0x000000ffff167224 */ /* 0x000fe200078e0019 */
        /* <DEDUP_REMOVED lines=16> */
[----:B---3--:R0:W-:Y:S04]  /*1640*/  STS [R8+0x100], R27 ;  /* 0x0001001b08007388 */ /* 0x0081e80000000800 */
[----:B----4-:R-:W-:Y:S04]  /*1650*/  STS [R8+0x180], R29 ;  /* 0x0001801d08007388 */ /* 0x010fe80000000800 */
[----:B------:R-:W-:Y:S04]  /*1660*/  STS [R8+0x80], R23 ;  /* 0x0000801708007388 */ /* 0x000fe80000000800 */
        /* <DEDUP_REMOVED lines=43> */
.L_x_38:
[----:B------:R-:W-:Y:S05]  /*1920*/  BSYNC.RECONVERGENT B0 ;  /* 0x0000000000007941 */ /* 0x000fea0003800200 */
.L_x_37:
        /* <DEDUP_REMOVED lines=15> */
.L_x_40:
[----:B------:R-:W-:Y:S05]  /*1a20*/  BSYNC.RECONVERGENT B0 ;  /* 0x0000000000007941 */ /* 0x000fea0003800200 */
.L_x_39:
        /* <DEDUP_REMOVED lines=38> */
.L_x_41:
        /* <DEDUP_REMOVED lines=15> */
.L_x_286:


//--------------------- .text._ZN3cub18CUB_300001_SM_10006detail10radix_sort29DeviceRadixSortOnesweepKernelINS1_5radix10policy_hubIiNS0_8NullTypeEyE10Policy1000ELNS0_9SortOrderE0EiS6_yiiNS1_21identity_decomposer_tEEEvPT5_SC_PT3_PKSD_PT1_PKSH_PT2_PKSL_T4_iiT6_ --------------------------
	.section	.text._ZN3cub18CUB_300001_SM_10006detail10radix_sort29DeviceRadixSortOnesweepKernelINS1_5radix10policy_hubIiNS0_8NullTypeEyE10Policy1000ELNS0_9SortOrderE0EiS6_yiiNS1_21identity_decomposer_tEEEvPT5_SC_PT3_PKSD_PT1_PKSH_PT2_PKSL_T4_iiT6_,"ax",@progbits
	.align	128
        .global         _ZN3cub18CUB_300001_SM_10006detail10radix_sort29DeviceRadixSortOnesweepKernelINS1_5radix10policy_hubIiNS0_8NullTypeEyE10Policy1000ELNS0_9SortOrderE0EiS6_yiiNS1_21identity_decomposer_tEEEvPT5_SC_PT3_PKSD_PT1_PKSH_PT2_PKSL_T4_iiT6_
        .type           _ZN3cub18CUB_300001_SM_10006detail10radix_sort29DeviceRadixSortOnesweepKernelINS1_5radix10policy_hubIiNS0_8NullTypeEyE10Policy1000ELNS0_9SortOrderE0EiS6_yiiNS1_21identity_decomposer_tEEEvPT5_SC_PT3_PKSD_PT1_PKSH_PT2_PKSL_T4_iiT6_,@function
        .size           _ZN3cub18CUB_300001_SM_10006detail10radix_sort29DeviceRadixSortOnesweepKernelINS1_5radix10policy_hubIiNS0_8NullTypeEyE10Policy1000ELNS0_9SortOrderE0EiS6_yiiNS1_21identity_decomposer_tEEEvPT5_SC_PT3_PKSD_PT1_PKSH_PT2_PKSL_T4_iiT6_,(.L_x_287 - _ZN3cub18CUB_300001_SM_10006detail10radix_sort29DeviceRadixSortOnesweepKernelINS1_5radix10policy_hubIiNS0_8NullTypeEyE10Policy1000ELNS0_9SortOrderE0EiS6_yiiNS1_21identity_decomposer_tEEEvPT5_SC_PT3_PKSD_PT1_PKSH_PT2_PKSL_T4_iiT6_)
        .other          _ZN3cub18CUB_300001_SM_10006detail10radix_sort29DeviceRadixSortOnesweepKernelINS1_5radix10policy_hubIiNS0_8NullTypeEyE10Policy1000ELNS0_9SortOrderE0EiS6_yiiNS1_21identity_decomposer_tEEEvPT5_SC_PT3_PKSD_PT1_PKSH_PT2_PKSL_T4_iiT6_,@"STO_CUDA_ENTRY STV_DEFAULT"
_ZN3cub18CUB_300001_SM_10006detail10radix_sort29DeviceRadixSortOnesweepKernelINS1_5radix10policy_hubIiNS0_8NullTypeEyE10Policy1000ELNS0_9SortOrderE0EiS6_yiiNS1_21identity_decomposer_tEEEvPT5_SC_PT3_PKSD_PT1_PKSH_PT2_PKSL_T4_iiT6_:
.text._ZN3cub18CUB_300001_SM_10006detail10radix_sort29DeviceRadixSortOnesweepKernelINS1_5radix10policy_hubIiNS0_8NullTypeEyE10Policy1000ELNS0_9SortOrderE0EiS6_yiiNS1_21identity_decomposer_tEEEvPT5_SC_PT3_PKSD_PT1_PKSH_PT2_PKSL_T4_iiT6_:
[----:B------:R-:W-:Y:S01]  /*0000*/  LDC R1, c[0x0][0x37c] ;  /* 0x0000df00ff017b82 */ /* 0x000fe20000000800 */
[----:B------:R-:W0:Y:S01]  /*0010*/  S2R R3, SR_TID.X ;  /* 0x0000000000037919 */ /* 0x000e220000002100 */
[----:B------:R-:W1:Y:S01]  /*0020*/  LDCU.64 UR8, c[0x0][0x358] ;  /* 0x00006b00ff0877ac */ /* 0x000e620008000a00 */
[----:B------:R-:W-:Y:S01]  /*0030*/  BSSY.RECONVERGENT B0, `(.L_x_42) ;  /* 0x000000a000007945 */ /* 0x000fe20003800200 */
[----:B0-----:R-:W-:-:S13]  /*0040*/  ISETP.NE.AND P0, PT, R3, RZ, PT ;  /* 0x000000ff0300720c */ /* 0x001fda0003f05270 */
[----:B-1----:R-:W-:Y:S05]  /*0050*/  @P0 BRA `(.L_x_43) ;  /* 0x00000000001c0947 */ /* 0x002fea0003800000 */
[----:B------:R-:W0:Y:S01]  /*0060*/  LDC.64 R4, c[0x0][0x388] ;  /* 0x0000e200ff047b82 */ /* 0x000e220000000a00 */
[----:B------:R-:W-:-:S05]  /*0070*/  IMAD.MOV.U32 R7, RZ, RZ, 0x1 ;  /* 0x00000001ff077424 */ /* 0x000fca00078e00ff */
[----:B0-----:R-:W2:Y:S02]  /*0080*/  ATOMG.E.ADD.STRONG.GPU PT, R4, desc[UR8][R4.64], R7 ;  /* 0x80000007040479a8 */ /* 0x001ea400081ef108 */
[----:B------:R-:W0:Y:S01]  /*0090*/  S2UR UR5, SR_CgaCtaId ;  /* 0x00000000000579c3 */ /* 0x000e220000008800 */
[----:B------:R-:W-:Y:S02]  /*00a0*/  UMOV UR4, 0x400 ;  /* 0x0000040000047882 */ /* 0x000fe40000000000 */
[----:B0-----:R-:W-:-:S09]  /*00b0*/  ULEA UR4, UR5, UR4, 0x18 ;  /* 0x0000000405047291 */ /* 0x001fd2000f8ec0ff */
[----:B--2---:R0:W-:Y:S03]  /*00c0*/  STS [UR4+0x7200], R4 ;  /* 0x00720004ff007988 */ /* 0x0041e60008000804 */
.L_x_43:
[----:B------:R-:W-:Y:S05]  /*00d0*/  BSYNC.RECONVERGENT B0 ;  /* 0x0000000000007941 */ /* 0x000fea0003800200 */
.L_x_42:
[----:B------:R-:W1:Y:S08]  /*00e0*/  S2UR UR5, SR_CgaCtaId ;  /* 0x00000000000579c3 */ /* 0x000e700000008800 */
[----:B------:R-:W-:Y:S06]  /*00f0*/  BAR.SYNC.DEFER_BLOCKING 0x0 ;  /* 0x0000000000007b1d */ /* 0x000fec0000010000 */
[----:B------:R-:W-:Y:S01]  /*0100*/  UMOV UR4, 0x400 ;  /* 0x0000040000047882 */ /* 0x000fe20000000000 */
[----:B------:R-:W2:Y:S01]  /*0110*/  S2R R46, SR_LANEID ;  /* 0x00000000002e7919 */ /* 0x000ea20000000000 */
[----:B-1----:R-:W-:Y:S01]  /*0120*/  ULEA UR4, UR5, UR4, 0x18 ;  /* 0x0000000405047291 */ /* 0x002fe2000f8ec0ff */
[----:B------:R-:W1:Y:S08]  /*0130*/  LDCU UR5, c[0x0][0x3c0] ;  /* 0x00007800ff0577ac */ /* 0x000e700008000800 */
[----:B------:R-:W3:Y:S02]  /*0140*/  LDS R0, [UR4+0x7200] ;  /* 0x00720004ff007984 */ /* 0x000ee40008000800 */
[----:B---3--:R-:W-:-:S13]  /*0150*/  R2UR UR7, R0 ;  /* 0x00000000000772ca */ /* 0x008fda00000e0000 */
[----:B------:R-:W-:-:S04]  /*0160*/  UIMAD UR6, UR7, 0x1c80, URZ ;  /* 0x00001c80070678a4 */ /* 0x000fc8000f8e02ff */
[----:B------:R-:W-:Y:S02]  /*0170*/  UIADD3 UR10, UPT, UPT, UR6, 0x1c80, URZ ;  /* 0x00001c80060a7890 */ /* 0x000fe4000fffe0ff */
[----:B------:R-:W-:Y:S02]  /*0180*/  USHF.R.S32.HI UR11, URZ, 0x1f, UR6 ;  /* 0x0000001fff0b7899 */ /* 0x000fe40008011406 */
[----:B-1----:R-:W-:-:S09]  /*0190*/  UISETP.GT.AND UP0, UPT, UR10, UR5, UPT ;  /* 0x000000050a00728c */ /* 0x002fd2000bf04270 */
[----:B--2---:R-:W-:Y:S05]  /*01a0*/  BRA.U UP0, `(.L_x_44) ;  /* 0x0000000100707547 */ /* 0x004fea000b800000 */
[----:B------:R-:W0:Y:S01]  /*01b0*/  LDCU.64 UR12, c[0x0][0x3a8] ;  /* 0x00007500ff0c77ac */ /* 0x000e220008000a00 */
[C---:B------:R-:W-:Y:S02]  /*01c0*/  LOP3.LUT R0, R3.reuse, 0x1f, RZ, 0xc0, !PT ;  /* 0x0000001f03007812 */ /* 0x040fe400078ec0ff */
[----:B------:R-:W-:-:S05]  /*01d0*/  LOP3.LUT R5, R3, 0x3e0, RZ, 0xc0, !PT ;  /* 0x000003e003057812 */ /* 0x000fca00078ec0ff */
[----:B------:R-:W-:-:S05]  /*01e0*/  IMAD R0, R5, 0x13, R0 ;  /* 0x0000001305007824 */ /* 0x000fca00078e0200 */
[----:B------:R-:W-:-:S05]  /*01f0*/  IADD3 R0, P0, PT, R0, UR6, RZ ;  /* 0x0000000600007c10 */ /* 0x000fca000ff1e0ff */
[----:B------:R-:W-:Y:S01]  /*0200*/  IMAD.X R5, RZ, RZ, UR11, P0 ;  /* 0x0000000bff057e24 */ /* 0x000fe200080e06ff */
[----:B0-----:R-:W-:-:S04]  /*0210*/  LEA R4, P0, R0, UR12, 0x2 ;  /* 0x0000000c00047c11 */ /* 0x001fc8000f8010ff */
[----:B------:R-:W-:-:S05]  /*0220*/  LEA.HI.X R5, R0, UR13, R5, 0x2, P0 ;  /* 0x0000000d00057c11 */ /* 0x000fca00080f1405 */
[----:B------:R0:W5:Y:S04]  /*0230*/  LDG.E R44, desc[UR8][R4.64] ;  /* 0x00000008042c7981 */ /* 0x000168000c1e1900 */
        /* <DEDUP_REMOVED lines=17> */
[----:B------:R0:W5:Y:S01]  /*0350*/  LDG.E R24, desc[UR8][R4.64+0x900] ;  /* 0x0009000804187981 */ /* 0x000162000c1e1900 */
[----:B------:R-:W-:Y:S05]  /*0360*/  BRA `(.L_x_45) ;  /* 0x0000000400507947 */ /* 0x000fea0003800000 */
.L_x_44:
[C---:B------:R-:W-:Y:S01]  /*0370*/  LOP3.LUT R0, R3.reuse, 0x1f, RZ, 0xc0, !PT ;  /* 0x0000001f03007812 */ /* 0x040fe200078ec0ff */
[----:B------:R-:W1:Y:S01]  /*0380*/  LDCU.64 UR12, c[0x0][0x3a8] ;  /* 0x00007500ff0c77ac */ /* 0x000e620008000a00 */
[----:B------:R-:W-:Y:S01]  /*0390*/  LOP3.LUT R5, R3, 0x3e0, RZ, 0xc0, !PT ;  /* 0x000003e003057812 */ /* 0x000fe200078ec0ff */
[----:B------:R-:W-:Y:S01]  /*03a0*/  IMAD.MOV.U32 R44, RZ, RZ, 0x7fffffff ;  /* 0x7fffffffff2c7424 */ /* 0x000fe200078e00ff */
[----:B------:R-:W-:Y:S01]  /*03b0*/  UIADD3 UR5, UPT, UPT, -UR6, UR5, URZ ;  /* 0x0000000506057290 */ /* 0x000fe2000fffe1ff */
[----:B------:R-:W-:Y:S02]  /*03c0*/  IMAD.MOV.U32 R42, RZ, RZ, 0x7fffffff ;  /* 0x7fffffffff2a7424 */ /* 0x000fe400078e00ff */
[----:B------:R-:W-:Y:S02]  /*03d0*/  IMAD R7, R5, 0x13, R0 ;  /* 0x0000001305077824 */ /* 0x000fe400078e0200 */
[----:B------:R-:W-:Y:S02]  /*03e0*/  IMAD.MOV.U32 R43, RZ, RZ, 0x7fffffff ;  /* 0x7fffffffff2b7424 */ /* 0x000fe400078e00ff */
[C---:B------:R-:W-:Y:S01]  /*03f0*/  VIADD R0, R7.reuse, 0x20 ;  /* 0x0000002007007836 */ /* 0x040fe20000000000 */
[C---:B------:R-:W-:Y:S01]  /*0400*/  ISETP.GE.AND P1, PT, R7.reuse, UR5, PT ;  /* 0x0000000507007c0c */ /* 0x040fe2000bf26270 */
[----:B------:R-:W-:-:S02]  /*0410*/  VIADD R5, R7, 0x60 ;  /* 0x0000006007057836 */ /* 0x000fc40000000000 */
[C---:B0-----:R-:W-:Y:S01]  /*0420*/  VIADD R4, R7.reuse, 0x40 ;  /* 0x0000004007047836 */ /* 0x041fe20000000000 */
[----:B------:R-:W-:Y:S01]  /*0430*/  ISETP.GE.AND P2, PT, R0, UR5, PT ;  /* 0x0000000500007c0c */ /* 0x000fe2000bf46270 */
[C---:B------:R-:W-:Y:S01]  /*0440*/  VIADD R8, R7.reuse, 0xa0 ;  /* 0x000000a007087836 */ /* 0x040fe20000000000 */
[C---:B------:R-:W-:Y:S01]  /*0450*/  IADD3 R0, P0, PT, R7.reuse, UR6, RZ ;  /* 0x0000000607007c10 */ /* 0x040fe2000ff1e0ff */
[----:B------:R-:W-:Y:S01]  /*0460*/  VIADD R6, R7, 0x80 ;  /* 0x0000008007067836 */ /* 0x000fe20000000000 */
[----:B------:R-:W-:Y:S01]  /*0470*/  ISETP.GE.AND P4, PT, R5, UR5, PT ;  /* 0x0000000505007c0c */ /* 0x000fe2000bf86270 */
[----:B------:R-:W-:Y:S01]  /*0480*/  VIADD R9, R7, 0xc0 ;  /* 0x000000c007097836 */ /* 0x000fe20000000000 */
[----:B------:R-:W-:Y:S01]  /*0490*/  ISETP.GE.AND P3, PT, R4, UR5, PT ;  /* 0x0000000504007c0c */ /* 0x000fe2000bf66270 */
[----:B------:R-:W-:Y:S01]  /*04a0*/  IMAD.X R5, RZ, RZ, UR11, P0 ;  /* 0x0000000bff057e24 */ /* 0x000fe200080e06ff */
[----:B-1----:R-:W-:Y:S02]  /*04b0*/  LEA R4, P0, R0, UR12, 0x2 ;  /* 0x0000000c00047c11 */ /* 0x002fe4000f8010ff */
[----:B------:R-:W-:-:S02]  /*04c0*/  ISETP.GE.AND P6, PT, R8, UR5, PT ;  /* 0x0000000508007c0c */ /* 0x000fc4000bfc6270 */
[----:B------:R-:W-:Y:S01]  /*04d0*/  LEA.HI.X R5, R0, UR13, R5, 0x2, P0 ;  /* 0x0000000d00057c11 */ /* 0x000fe200080f1405 */
[----:B------:R-:W-:Y:S01]  /*04e0*/  VIADD R0, R7, 0xe0 ;  /* 0x000000e007007836 */ /* 0x000fe20000000000 */
[----:B------:R-:W-:Y:S01]  /*04f0*/  ISETP.GE.AND P5, PT, R6, UR5, PT ;  /* 0x0000000506007c0c */ /* 0x000fe2000bfa6270 */
[----:B------:R-:W-:Y:S01]  /*0500*/  IMAD.MOV.U32 R8, RZ, RZ, 0x7fffffff ;  /* 0x7fffffffff087424 */ /* 0x000fe200078e00ff */
[----:B------:R-:W-:Y:S01]  /*0510*/  ISETP.GE.AND P0, PT, R9, UR5, PT ;  /* 0x0000000509007c0c */ /* 0x000fe2000bf06270 */
[----:B------:R1:W5:Y:S01]  /*0520*/  @!P1 LDG.E R44, desc[UR8][R4.64] ;  /* 0x00000008042c9981 */ /* 0x000362000c1e1900 */
[----:B------:R-:W-:Y:S01]  /*0530*/  ISETP.GE.AND P1, PT, R0, UR5, PT ;  /* 0x0000000500007c0c */ /* 0x000fe2000bf26270 */
[C---:B------:R-:W-:Y:S02]  /*0540*/  VIADD R0, R7.reuse, 0x120 ;  /* 0x0000012007007836 */ /* 0x040fe40000000000 */
[----:B------:R1:W5:Y:S01]  /*0550*/  @!P3 LDG.E R42, desc[UR8][R4.64+0x100] ;  /* 0x00010008042ab981 */ /* 0x000362000c1e1900 */
[----:B------:R-:W-:-:S02]  /*0560*/  VIADD R6, R7, 0x100 ;  /* 0x0000010007067836 */ /* 0x000fc40000000000 */
[----:B------:R-:W-:Y:S01]  /*0570*/  ISETP.GE.AND P3, PT, R0, UR5, PT ;  /* 0x0000000500007c0c */ /* 0x000fe2000bf66270 */
[----:B------:R-:W-:Y:S01]  /*0580*/  VIADD R0, R7, 0x140 ;  /* 0x0000014007007836 */ /* 0x000fe20000000000 */
[----:B------:R1:W5:Y:S01]  /*0590*/  @!P4 LDG.E R8, desc[UR8][R4.64+0x180] ;  /* 0x000180080408c981 */ /* 0x000362000c1e1900 */
[----:B------:R-:W-:-:S03]  /*05a0*/  IMAD.MOV.U32 R10, RZ, RZ, 0x7fffffff ;  /* 0x7fffffffff0a7424 */ /* 0x000fc600078e00ff */
[----:B------:R-:W-:Y:S01]  /*05b0*/  ISETP.GE.AND P4, PT, R0, UR5, PT ;  /* 0x0000000500007c0c */ /* 0x000fe2000bf86270 */
[C---:B------:R-:W-:Y:S01]  /*05c0*/  VIADD R0, R7.reuse, 0x180 ;  /* 0x0000018007007836 */ /* 0x040fe20000000000 */
[----:B------:R1:W5:Y:S01]  /*05d0*/  @!P2 LDG.E R43, desc[UR8][R4.64+0x80] ;  /* 0x00008008042ba981 */ /* 0x000362000c1e1900 */
[----:B------:R-:W-:Y:S01]  /*05e0*/  ISETP.GE.AND P2, PT, R6, UR5, PT ;  /* 0x0000000506007c0c */ /* 0x000fe2000bf46270 */
[----:B------:R-:W-:Y:S02]  /*05f0*/  IMAD.MOV.U32 R12, RZ, RZ, 0x7fffffff ;  /* 0x7fffffffff0c7424 */ /* 0x000fe400078e00ff */
[----:B------:R1:W5:Y:S01]  /*0600*/  @!P6 LDG.E R10, desc[UR8][R4.64+0x280] ;  /* 0x00028008040ae981 */ /* 0x000362000c1e1900 */
[----:B------:R-:W-:Y:S01]  /*0610*/  ISETP.GE.AND P6, PT, R0, UR5, PT ;  /* 0x0000000500007c0c */ /* 0x000fe2000bfc6270 */
[C---:B------:R-:W-:Y:S02]  /*0620*/  VIADD R0, R7.reuse, 0x1a0 ;  /* 0x000001a007007836 */ /* 0x040fe40000000000 */
[----:B------:R-:W-:Y:S01]  /*0630*/  IMAD.MOV.U32 R9, RZ, RZ, 0x7fffffff ;  /* 0x7fffffffff097424 */ /* 0x000fe200078e00ff */
[----:B------:R1:W5:Y:S01]  /*0640*/  @!P0 LDG.E R12, desc[UR8][R4.64+0x300] ;  /* 0x00030008040c8981 */ /* 0x000362000c1e1900 */
[----:B------:R-:W-:Y:S01]  /*0650*/  VIADD R6, R7, 0x160 ;  /* 0x0000016007067836 */ /* 0x000fe20000000000 */
[----:B------:R-:W-:Y:S01]  /*0660*/  ISETP.GE.AND P0, PT, R0, UR5, PT ;  /* 0x0000000500007c0c */ /* 0x000fe2000bf06270 */
[----:B------:R-:W-:-:S02]  /*0670*/  IMAD.MOV.U32 R14, RZ, RZ, 0x7fffffff ;  /* 0x7fffffffff0e7424 */ /* 0x000fc400078e00ff */
[C---:B------:R-:W-:Y:S01]  /*0680*/  VIADD R0, R7.reuse, 0x1e0 ;  /* 0x000001e007007836 */ /* 0x040fe20000000000 */
[----:B------:R1:W5:Y:S01]  /*0690*/  @!P5 LDG.E R9, desc[UR8][R4.64+0x200] ;  /* 0x000200080409d981 */ /* 0x000362000c1e1900 */
[----:B------:R-:W-:Y:S01]  /*06a0*/  ISETP.GE.AND P5, PT, R6, UR5, PT ;  /* 0x0000000506007c0c */ /* 0x000fe2000bfa6270 */
[----:B------:R-:W-:Y:S02]  /*06b0*/  IMAD.MOV.U32 R13, RZ, RZ, 0x7fffffff ;  /* 0x7fffffffff0d7424 */ /* 0x000fe400078e00ff */
[----:B------:R1:W5:Y:S01]  /*06c0*/  @!P2 LDG.E R14, desc[UR8][R4.64+0x400] ;  /* 0x00040008040ea981 */ /* 0x000362000c1e1900 */
[----:B------:R-:W-:Y:S01]  /*06d0*/  IMAD.MOV.U32 R15, RZ, RZ, 0x7fffffff ;  /* 0x7fffffffff0f7424 */ /* 0x000fe200078e00ff */
[----:B------:R-:W-:Y:S01]  /*06e0*/  ISETP.GE.AND P2, PT, R0, UR5, PT ;  /* 0x0000000500007c0c */ /* 0x000fe2000bf46270 */
[C---:B------:R-:W-:Y:S01]  /*06f0*/  VIADD R6, R7.reuse, 0x1c0 ;  /* 0x000001c007067836 */ /* 0x040fe20000000000 */
[----:B------:R1:W5:Y:S01]  /*0700*/  @!P1 LDG.E R13, desc[UR8][R4.64+0x380] ;  /* 0x00038008040d9981 */ /* 0x000362000c1e1900 */
[----:B------:R-:W-:-:S02]  /*0710*/  VIADD R0, R7, 0x200 ;  /* 0x0000020007007836 */ /* 0x000fc40000000000 */
[----:B------:R-:W-:Y:S01]  /*0720*/  IMAD.MOV.U32 R16, RZ, RZ, 0x7fffffff ;  /* 0x7fffffffff107424 */ /* 0x000fe200078e00ff */
[----:B------:R1:W5:Y:S01]  /*0730*/  @!P3 LDG.E R15, desc[UR8][R4.64+0x480] ;  /* 0x00048008040fb981 */ /* 0x000362000c1e1900 */
[----:B------:R-:W-:Y:S01]  /*0740*/  IMAD.MOV.U32 R17, RZ, RZ, 0x7fffffff ;  /* 0x7fffffffff117424 */ /* 0x000fe200078e00ff */
[----:B------:R-:W-:Y:S01]  /*0750*/  ISETP.GE.AND P1, PT, R6, UR5, PT ;  /* 0x0000000506007c0c */ /* 0x000fe2000bf26270 */
[C---:B------:R-:W-:Y:S01]  /*0760*/  VIADD R6, R7.reuse, 0x220 ;  /* 0x0000022007067836 */ /* 0x040fe20000000000 */
[----:B------:R-:W-:Y:S01]  /*0770*/  ISETP.GE.AND P3, PT, R0, UR5, PT ;  /* 0x0000000500007c0c */ /* 0x000fe2000bf66270 */
[----:B------:R-:W-:Y:S01]  /*0780*/  VIADD R0, R7, 0x240 ;  /* 0x0000024007007836 */ /* 0x000fe20000000000 */
[----:B------:R1:W5:Y:S02]  /*0790*/  @!P4 LDG.E R16, desc[UR8][R4.64+0x500] ;  /* 0x000500080410c981 */ /* 0x000364000c1e1900 */
[----:B------:R-:W-:Y:S02]  /*07a0*/  ISETP.GE.AND P4, PT, R6, UR5, PT ;  /* 0x0000000506007c0c */ /* 0x000fe4000bf86270 */
[----:B------:R1:W5:Y:S01]  /*07b0*/  @!P5 LDG.E R17, desc[UR8][R4.64+0x580] ;  /* 0x000580080411d981 */ /* 0x000362000c1e1900 */
[----:B------:R-:W-:Y:S01]  /*07c0*/  ISETP.GE.AND P5, PT, R0, UR5, PT ;  /* 0x0000000500007c0c */ /* 0x000fe2000bfa6270 */
[----:B------:R-:W-:-:S02]  /*07d0*/  IMAD.MOV.U32 R18, RZ, RZ, 0x7fffffff ;  /* 0x7fffffffff127424 */ /* 0x000fc400078e00ff */
[----:B------:R-:W-:Y:S02]  /*07e0*/  IMAD.MOV.U32 R19, RZ, RZ, 0x7fffffff ;  /* 0x7fffffffff137424 */ /* 0x000fe400078e00ff */
[----:B------:R-:W-:Y:S02]  /*07f0*/  IMAD.MOV.U32 R20, RZ, RZ, 0x7fffffff ;  /* 0x7fffffffff147424 */ /* 0x000fe400078e00ff */
[----:B------:R-:W-:Y:S01]  /*0800*/  IMAD.MOV.U32 R21, RZ, RZ, 0x7fffffff ;  /* 0x7fffffffff157424 */ /* 0x000fe200078e00ff */
[----:B------:R1:W5:Y:S01]  /*0810*/  @!P6 LDG.E R18, desc[UR8][R4.64+0x600] ;  /* 0x000600080412e981 */ /* 0x000362000c1e1900 */
[----:B------:R-:W-:Y:S02]  /*0820*/  IMAD.MOV.U32 R22, RZ, RZ, 0x7fffffff ;  /* 0x7fffffffff167424 */ /* 0x000fe400078e00ff */
[----:B------:R-:W-:Y:S01]  /*0830*/  IMAD.MOV.U32 R23, RZ, RZ, 0x7fffffff ;  /* 0x7fffffffff177424 */ /* 0x000fe200078e00ff */
[----:B------:R1:W5:Y:S01]  /*0840*/  @!P0 LDG.E R19, desc[UR8][R4.64+0x680] ;  /* 0x0006800804138981 */ /* 0x000362000c1e1900 */
[----:B------:R-:W-:-:S03]  /*0850*/  IMAD.MOV.U32 R24, RZ, RZ, 0x7fffffff ;  /* 0x7fffffffff187424 */ /* 0x000fc600078e00ff */
[----:B------:R1:W5:Y:S04]  /*0860*/  @!P1 LDG.E R20, desc[UR8][R4.64+0x700] ;  /* 0x0007000804149981 */ /* 0x000368000c1e1900 */
[----:B------:R1:W5:Y:S04]  /*0870*/  @!P2 LDG.E R21, desc[UR8][R4.64+0x780] ;  /* 0x000780080415a981 */ /* 0x000368000c1e1900 */
[----:B------:R1:W5:Y:S04]  /*0880*/  @!P3 LDG.E R22, desc[UR8][R4.64+0x800] ;  /* 0x000800080416b981 */ /* 0x000368000c1e1900 */
[----:B------:R1:W5:Y:S04]  /*0890*/  @!P4 LDG.E R23, desc[UR8][R4.64+0x880] ;  /* 0x000880080417c981 */ /* 0x000368000c1e1900 */
[----:B------:R1:W5:Y:S02]  /*08a0*/  @!P5 LDG.E R24, desc[UR8][R4.64+0x900] ;  /* 0x000900080418d981 */ /* 0x000364000c1e1900 */
.L_x_45:
[----:B01----:R-:W-:Y:S01]  /*08b0*/  VIMNMX R5, PT, PT, R46, 0xe0, !PT ;  /* 0x000000e02e057848 */ /* 0x003fe20007fe0100 */
[----:B------:R-:W0:Y:S01]  /*08c0*/  LDCU UR5, c[0x0][0x3c8] ;  /* 0x00007900ff0577ac */ /* 0x000e220008000800 */
[----:B------:R-:W-:Y:S01]  /*08d0*/  SHF.R.U32.HI R0, RZ, 0x5, R3 ;  /* 0x00000005ff007819 */ /* 0x000fe20000011603 */
[----:B------:R-:W-:Y:S01]  /*08e0*/  BSSY.RECONVERGENT B0, `(.L_x_46) ;  /* 0x0000026000007945 */ /* 0x000fe20003800200 */
[--C-:B------:R-:W-:Y:S01]  /*08f0*/  IADD3 R5, PT, PT, R5, 0x1f, -R46.reuse ;  /* 0x0000001f05057810 */ /* 0x100fe20007ffe82e */
[----:B------:R-:W-:Y:S01]  /*0900*/  UMOV UR6, 0xffffffff ;  /* 0xffffffff00067882 */ /* 0x000fe20000000000 */
[----:B------:R-:W-:Y:S02]  /*0910*/  IMAD.MOV.U32 R7, RZ, RZ, R46 ;  /* 0x000000ffff077224 */ /* 0x000fe400078e002e */
[C---:B------:R-:W-:Y:S02]  /*0920*/  ISETP.GE.U32.AND P0, PT, R5.reuse, 0x1e0, PT ;  /* 0x000001e00500780c */ /* 0x040fe40003f06070 */
[----:B------:R-:W-:Y:S01]  /*0930*/  LEA.HI R6, R5, 0x1, RZ, 0x1b ;  /* 0x0000000105067811 */ /* 0x000fe200078fd8ff */
[----:B------:R-:W-:-:S03]  /*0940*/  IMAD.SHL.U32 R5, R0, 0x400, RZ ;  /* 0x0000040000057824 */ /* 0x000fc600078e00ff */
[----:B------:R-:W-:-:S04]  /*0950*/  LOP3.LUT R25, R6, 0xf, RZ, 0xc0, !PT ;  /* 0x0000000f06197812 */ /* 0x000fc800078ec0ff */
[----:B------:R-:W-:Y:S01]  /*0960*/  ISETP.NE.AND P1, PT, R25, RZ, PT ;  /* 0x000000ff1900720c */ /* 0x000fe20003f25270 */
[----:B0-----:R-:W-:Y:S02]  /*0970*/  USHF.L.U32 UR5, UR6, UR5, URZ ;  /* 0x0000000506057299 */ /* 0x001fe400080006ff */
[----:B------:R-:W-:Y:S10]  /*0980*/  @!P0 BRA `(.L_x_47) ;  /* 0x00000000006c8947 */ /* 0x000ff40003800000 */
[----:B------:R-:W-:Y:S01]  /*0990*/  IMAD R4, R46, 0x4, R5 ;  /* 0x000000042e047824 */ /* 0x000fe200078e0205 */
[----:B------:R-:W-:Y:S01]  /*09a0*/  LOP3.LUT R0, R6, 0xffffff0, RZ, 0xc0, !PT ;  /* 0x0ffffff006007812 */ /* 0x000fe200078ec0ff */
[----:B------:R-:W-:Y:S02]  /*09b0*/  IMAD.U32 R11, RZ, RZ, UR4 ;  /* 0x00000004ff0b7e24 */ /* 0x000fe4000f8e00ff */
[----:B------:R-:W-:Y:S02]  /*09c0*/  IMAD.MOV.U32 R7, RZ, RZ, R46 ;  /* 0x000000ffff077224 */ /* 0x000fe400078e002e */
[----:B------:R-:W-:Y:S01]  /*09d0*/  IMAD.MOV R0, RZ, RZ, -R0 ;  /* 0x000000ffff007224 */ /* 0x000fe200078e0a00 */
[----:B------:R-:W-:-:S07]  /*09e0*/  IADD3 R4, PT, PT, R4, 0x400, R11 ;  /* 0x0000040004047810 */ /* 0x000fce0007ffe00b */
.L_x_48:
[----:B------:R-:W-:Y:S01]  /*09f0*/  VIADD R0, R0, 0x10 ;  /* 0x0000001000007836 */ /* 0x000fe20000000000 */
[----:B------:R-:W-:Y:S01]  /*0a00*/  STS [R4+-0x400], RZ ;  /* 0xfffc00ff04007388 */ /* 0x000fe20000000800 */
[----:B------:R-:W-:-:S03]  /*0a10*/  VIADD R7, R7, 0x200 ;  /* 0x0000020007077836 */ /* 0x000fc60000000000 */
[----:B------:R-:W-:Y:S01]  /*0a20*/  ISETP.NE.AND P0, PT, R0, RZ, PT ;  /* 0x000000ff0000720c */ /* 0x000fe20003f05270 */
[----:B------:R-:W-:Y:S04]  /*0a30*/  STS [R4+-0x380], RZ ;  /* 0xfffc80ff04007388 */ /* 0x000fe80000000800 */
[----:B------:R-:W-:Y:S04]  /*0a40*/  STS [R4+-0x300], RZ ;  /* 0xfffd00ff04007388 */ /* 0x000fe80000000800 */
[----:B------:R-:W-:Y:S04]  /*0a50*/  STS [R4+-0x280], RZ ;  /* 0xfffd80ff04007388 */ /* 0x000fe80000000800 */
[----:B------:R-:W-:Y:S04]  /*0a60*/  STS [R4+-0x200], RZ ;  /* 0xfffe00ff04007388 */ /* 0x000fe80000000800 */
[----:B------:R-:W-:Y:S04]  /*0a70*/  STS [R4+-0x180], RZ ;  /* 0xfffe80ff04007388 */ /* 0x000fe80000000800 */
[----:B------:R-:W-:Y:S04]  /*0a80*/  STS [R4+-0x100], RZ ;  /* 0xffff00ff04007388 */ /* 0x000fe80000000800 */
[----:B------:R-:W-:Y:S04]  /*0a90*/  STS [R4+-0x80], RZ ;  /* 0xffff80ff04007388 */ /* 0x000fe80000000800 */
[----:B------:R-:W-:Y:S04]  /*0aa0*/  STS [R4], RZ ;  /* 0x000000ff04007388 */ /* 0x000fe80000000800 */
[----:B------:R-:W-:Y:S04]  /*0ab0*/  STS [R4+0x80], RZ ;  /* 0x000080ff04007388 */ /* 0x000fe80000000800 */
[----:B------:R-:W-:Y:S04]  /*0ac0*/  STS [R4+0x100], RZ ;  /* 0x000100ff04007388 */ /* 0x000fe80000000800 */
[----:B------:R-:W-:Y:S04]  /*0ad0*/  STS [R4+0x180], RZ ;  /* 0x000180ff04007388 */ /* 0x000fe80000000800 */
[----:B------:R-:W-:Y:S04]  /*0ae0*/  STS [R4+0x200], RZ ;  /* 0x000200ff04007388 */ /* 0x000fe80000000800 */
[----:B------:R-:W-:Y:S04]  /*0af0*/  STS [R4+0x280], RZ ;  /* 0x000280ff04007388 */ /* 0x000fe80000000800 */
[----:B------:R-:W-:Y:S04]  /*0b00*/  STS [R4+0x300], RZ ;  /* 0x000300ff04007388 */ /* 0x000fe80000000800 */
[----:B------:R0:W-:Y:S02]  /*0b10*/  STS [R4+0x380], RZ ;  /* 0x000380ff04007388 */ /* 0x0001e40000000800 */
[----:B0-----:R-:W-:Y:S01]  /*0b20*/  VIADD R4, R4, 0x800 ;  /* 0x0000080004047836 */ /* 0x001fe20000000000 */
[----:B------:R-:W-:Y:S06]  /*0b30*/  @P0 BRA `(.L_x_48) ;  /* 0xfffffffc00ac0947 */ /* 0x000fec000383ffff */
.L_x_47:
[----:B------:R-:W-:Y:S05]  /*0b40*/  BSYNC.RECONVERGENT B0 ;  /* 0x0000000000007941 */ /* 0x000fea0003800200 */
.L_x_46:
[----:B------:R-:W-:Y:S01]  /*0b50*/  BSSY.RECONVERGENT B0, `(.L_x_49) ;  /* 0x0000026000007945 */ /* 0x000fe20003800200 */
[----:B------:R-:W-:-:S03]  /*0b60*/  VIADD R4, R5, UR4 ;  /* 0x0000000405047c36 */ /* 0x000fc60008000000 */
[----:B------:R-:W-:Y:S05]  /*0b70*/  @!P1 BRA `(.L_x_50) ;  /* 0x00000000008c9947 */ /* 0x000fea0003800000 */
[----:B------:R-:W-:Y:S01]  /*0b80*/  ISETP.GE.U32.AND P0, PT, R25, 0x8, PT ;  /* 0x000000081900780c */ /* 0x000fe20003f06070 */
[----:B------:R-:W-:Y:S01]  /*0b90*/  BSSY.RECONVERGENT B1, `(.L_x_51) ;  /* 0x000000e000017945 */ /* 0x000fe20003800200 */
[----:B------:R-:W-:-:S04]  /*0ba0*/  LOP3.LUT R11, R6, 0x7, RZ, 0xc0, !PT ;  /* 0x00000007060b7812 */ /* 0x000fc800078ec0ff */
[----:B------:R-:W-:-:S07]  /*0bb0*/  ISETP.NE.AND P1, PT, R11, RZ, PT ;  /* 0x000000ff0b00720c */ /* 0x000fce0003f25270 */
[----:B------:R-:W-:Y:S06]  /*0bc0*/  @!P0 BRA `(.L_x_52) ;  /* 0x0000000000288947 */ /* 0x000fec0003800000 */
[C---:B------:R-:W-:Y:S02]  /*0bd0*/  IMAD R0, R7.reuse, 0x4, R4 ;  /* 0x0000000407007824 */ /* 0x040fe400078e0204 */
[----:B------:R-:W-:-:S03]  /*0be0*/  VIADD R7, R7, 0x100 ;  /* 0x0000010007077836 */ /* 0x000fc60000000000 */
[----:B------:R0:W-:Y:S04]  /*0bf0*/  STS [R0], RZ ;  /* 0x000000ff00007388 */ /* 0x0001e80000000800 */
[----:B------:R0:W-:Y:S04]  /*0c00*/  STS [R0+0x80], RZ ;  /* 0x000080ff00007388 */ /* 0x0001e80000000800 */
[----:B------:R0:W-:Y:S04]  /*0c10*/  STS [R0+0x100], RZ ;  /* 0x000100ff00007388 */ /* 0x0001e80000000800 */
[----:B------:R0:W-:Y:S04]  /*0c20*/  STS [R0+0x180], RZ ;  /* 0x000180ff00007388 */ /* 0x0001e80000000800 */
[----:B------:R0:W-:Y:S04]  /*0c30*/  STS [R0+0x200], RZ ;  /* 0x000200ff00007388 */ /* 0x0001e80000000800 */
[----:B------:R0:W-:Y:S04]  /*0c40*/  STS [R0+0x280], RZ ;  /* 0x000280ff00007388 */ /* 0x0001e80000000800 */
[----:B------:R0:W-:Y:S04]  /*0c50*/  STS [R0+0x300], RZ ;  /* 0x000300ff00007388 */ /* 0x0001e80000000800 */
[----:B------:R0:W-:Y:S02]  /*0c60*/  STS [R0+0x380], RZ ;  /* 0x000380ff00007388 */ /* 0x0001e40000000800 */
.L_x_52:
[----:B------:R-:W-:Y:S05]  /*0c70*/  BSYNC.RECONVERGENT B1 ;  /* 0x0000000000017941 */ /* 0x000fea0003800200 */
.L_x_51:
[----:B------:R-:W-:Y:S05]  /*0c80*/  @!P1 BRA `(.L_x_50) ;  /* 0x0000000000489947 */ /* 0x000fea0003800000 */
[----:B------:R-:W-:Y:S02]  /*0c90*/  ISETP.GE.U32.AND P0, PT, R11, 0x4, PT ;  /* 0x000000040b00780c */ /* 0x000fe40003f06070 */
[----:B------:R-:W-:-:S04]  /*0ca0*/  LOP3.LUT R6, R6, 0x3, RZ, 0xc0, !PT ;  /* 0x0000000306067812 */ /* 0x000fc800078ec0ff */
[----:B------:R-:W-:-:S07]  /*0cb0*/  ISETP.NE.AND P1, PT, R6, RZ, PT ;  /* 0x000000ff0600720c */ /* 0x000fce0003f25270 */
[C---:B0-----:R-:W-:Y:S02]  /*0cc0*/  @P0 IMAD R0, R7.reuse, 0x4, R4 ;  /* 0x0000000407000824 */ /* 0x041fe400078e0204 */
[----:B------:R-:W-:-:S03]  /*0cd0*/  @P0 VIADD R7, R7, 0x80 ;  /* 0x0000008007070836 */ /* 0x000fc60000000000 */
[----:B------:R1:W-:Y:S04]  /*0ce0*/  @P0 STS [R0], RZ ;  /* 0x000000ff00000388 */ /* 0x0003e80000000800 */
[----:B------:R1:W-:Y:S04]  /*0cf0*/  @P0 STS [R0+0x80], RZ ;  /* 0x000080ff00000388 */ /* 0x0003e80000000800 */
[----:B------:R1:W-:Y:S04]  /*0d00*/  @P0 STS [R0+0x100], RZ ;  /* 0x000100ff00000388 */ /* 0x0003e80000000800 */
[----:B------:R1:W-:Y:S01]  /*0d10*/  @P0 STS [R0+0x180], RZ ;  /* 0x000180ff00000388 */ /* 0x0003e20000000800 */
[----:B------:R-:W-:Y:S05]  /*0d20*/  @!P1 BRA `(.L_x_50) ;  /* 0x0000000000209947 */ /* 0x000fea0003800000 */
[----:B------:R-:W-:Y:S02]  /*0d30*/  IMAD R5, R7, 0x4, R5 ;  /* 0x0000000407057824 */ /* 0x000fe400078e0205 */
[----:B------:R-:W-:Y:S02]  /*0d40*/  IMAD.MOV R6, RZ, RZ, -R6 ;  /* 0x000000ffff067224 */ /* 0x000fe400078e0a06 */
[----:B------:R-:W-:-:S07]  /*0d50*/  VIADD R5, R5, UR4 ;  /* 0x0000000405057c36 */ /* 0x000fce0008000000 */
.L_x_53:
[----:B------:R-:W-:Y:S01]  /*0d60*/  VIADD R6, R6, 0x1 ;  /* 0x0000000106067836 */ /* 0x000fe20000000000 */
[----:B------:R0:W-:Y:S04]  /*0d70*/  STS [R5], RZ ;  /* 0x000000ff05007388 */ /* 0x0001e80000000800 */
[----:B------:R-:W-:Y:S01]  /*0d80*/  ISETP.NE.AND P0, PT, R6, RZ, PT ;  /* 0x000000ff0600720c */ /* 0x000fe20003f05270 */
[----:B0-----:R-:W-:-:S12]  /*0d90*/  VIADD R5, R5, 0x80 ;  /* 0x0000008005057836 */ /* 0x001fd80000000000 */
[----:B------:R-:W-:Y:S05]  /*0da0*/  @P0 BRA `(.L_x_53) ;  /* 0xfffffffc00ec0947 */ /* 0x000fea000383ffff */
.L_x_50:
[----:B------:R-:W-:Y:S05]  /*0db0*/  BSYNC.RECONVERGENT B0 ;  /* 0x0000000000007941 */ /* 0x000fea0003800200 */
.L_x_49:
[----:B------:R-:W2:Y:S01]  /*0dc0*/  LDCU UR6, c[0x0][0x3c4] ;  /* 0x00007880ff0677ac */ /* 0x000ea20008000800 */
[----:B-----5:R-:W-:Y:S01]  /*0dd0*/  LOP3.LUT R45, R44, 0x80000000, RZ, 0x3c, !PT ;  /* 0x800000002c2d7812 */ /* 0x020fe200078e3cff */
[----:B------:R-:W-:Y:S01]  /*0de0*/  BSSY.RECONVERGENT B0, `(.L_x_54) ;  /* 0x0000089000007945 */ /* 0x000fe20003800200 */
[----:B------:R-:W-:Y:S02]  /*0df0*/  LOP3.LUT R6, R43, 0x80000000, RZ, 0x3c, !PT ;  /* 0x800000002b067812 */ /* 0x000fe400078e3cff */
[----:B01----:R-:W-:Y:S02]  /*0e00*/  LOP3.LUT R0, R42, 0x80000000, RZ, 0x3c, !PT ;  /* 0x800000002a007812 */ /* 0x003fe400078e3cff */
[----:B------:R-:W-:Y:S02]  /*0e10*/  LOP3.LUT R41, R8, 0x80000000, RZ, 0x3c, !PT ;  /* 0x8000000008297812 */ /* 0x000fe400078e3cff */
[----:B------:R-:W-:Y:S02]  /*0e20*/  LOP3.LUT R40, R9, 0x80000000, RZ, 0x3c, !PT ;  /* 0x8000000009287812 */ /* 0x000fe400078e3cff */
[----:B------:R-:W-:-:S02]  /*0e30*/  LOP3.LUT R39, R10, 0x80000000, RZ, 0x3c, !PT ;  /* 0x800000000a277812 */ /* 0x000fc400078e3cff */
[----:B------:R-:W-:Y:S02]  /*0e40*/  LOP3.LUT R38, R13, 0x80000000, RZ, 0x3c, !PT ;  /* 0x800000000d267812 */ /* 0x000fe400078e3cff */
[----:B------:R-:W-:Y:S02]  /*0e50*/  LOP3.LUT R37, R14, 0x80000000, RZ, 0x3c, !PT ;  /* 0x800000000e257812 */ /* 0x000fe400078e3cff */
[----:B------:R-:W-:Y:S02]  /*0e60*/  LOP3.LUT R36, R15, 0x80000000, RZ, 0x3c, !PT ;  /* 0x800000000f247812 */ /* 0x000fe400078e3cff */
[----:B--2---:R-:W-:Y:S02]  /*0e70*/  SHF.R.U32.HI R47, RZ, UR6, R45 ;  /* 0x00000006ff2f7c19 */ /* 0x004fe4000801162d */
[----:B------:R-:W-:Y:S02]  /*0e80*/  SHF.R.U32.HI R7, RZ, UR6, R6 ;  /* 0x00000006ff077c19 */ /* 0x000fe40008011606 */
[----:B------:R-:W-:-:S02]  /*0e90*/  LOP3.LUT R47, R47, UR5, RZ, 0x30, !PT ;  /* 0x000000052f2f7c12 */ /* 0x000fc4000f8e30ff */
[----:B------:R-:W-:Y:S02]  /*0ea0*/  SHF.R.U32.HI R11, RZ, UR6, R0 ;  /* 0x00000006ff0b7c19 */ /* 0x000fe40008011600 */
[----:B------:R-:W-:Y:S01]  /*0eb0*/  SHF.R.U32.HI R25, RZ, UR6, R41 ;  /* 0x00000006ff197c19 */ /* 0x000fe20008011629 */
[----:B------:R-:W-:Y:S01]  /*0ec0*/  IMAD R5, R47, 0x4, R4 ;  /* 0x000000042f057824 */ /* 0x000fe200078e0204 */
[----:B------:R-:W-:Y:S01]  /*0ed0*/  LOP3.LUT R7, R7, UR5, RZ, 0x30, !PT ;  /* 0x0000000507077c12 */ /* 0x000fe2000f8e30ff */
[----:B------:R-:W-:Y:S01]  /*0ee0*/  NOP ;  /* 0x0000000000007918 */ /* 0x000fe20000000000 */
[----:B------:R-:W-:Y:S02]  /*0ef0*/  SHF.R.U32.HI R26, RZ, UR6, R40 ;  /* 0x00000006ff1a7c19 */ /* 0x000fe40008011628 */
[----:B------:R0:W-:Y:S01]  /*0f00*/  ATOMS.POPC.INC.32 RZ, [R5+URZ] ;  /* 0x0000000005ff7f8c */ /* 0x0001e2000d8000ff */
[----:B------:R-:W-:Y:S01]  /*0f10*/  LOP3.LUT R11, R11, UR5, RZ, 0x30, !PT ;  /* 0x000000050b0b7c12 */ /* 0x000fe2000f8e30ff */
[----:B------:R-:W-:Y:S01]  /*0f20*/  IMAD R7, R7, 0x4, R4 ;  /* 0x0000000407077824 */ /* 0x000fe200078e0204 */
[----:B------:R-:W-:-:S02]  /*0f30*/  SHF.R.U32.HI R27, RZ, UR6, R39 ;  /* 0x00000006ff1b7c19 */ /* 0x000fc40008011627 */
[----:B------:R-:W-:Y:S01]  /*0f40*/  LOP3.LUT R25, R25, UR5, RZ, 0x30, !PT ;  /* 0x0000000519197c12 */ /* 0x000fe2000f8e30ff */
[--C-:B------:R-:W-:Y:S01]  /*0f50*/  IMAD R11, R11, 0x4, R4.reuse ;  /* 0x000000040b0b7824 */ /* 0x100fe200078e0204 */
[----:B------:R-:W-:Y:S01]  /*0f60*/  LOP3.LUT R27, R27, UR5, RZ, 0x30, !PT ;  /* 0x000000051b1b7c12 */ /* 0x000fe2000f8e30ff */
[----:B------:R1:W-:Y:S01]  /*0f70*/  ATOMS.POPC.INC.32 RZ, [R7+URZ] ;  /* 0x0000000007ff7f8c */ /* 0x0003e2000d8000ff */
[----:B0-----:R-:W-:Y:S01]  /*0f80*/  LOP3.LUT R5, R26, UR5, RZ, 0x30, !PT ;  /* 0x000000051a057c12 */ /* 0x001fe2000f8e30ff */
[--C-:B------:R-:W-:Y:S01]  /*0f90*/  IMAD R25, R25, 0x4, R4.reuse ;  /* 0x0000000419197824 */ /* 0x100fe200078e0204 */
[----:B------:R-:W-:Y:S01]  /*0fa0*/  LOP3.LUT R26, R12, 0x80000000, RZ, 0x3c, !PT ;  /* 0x800000000c1a7812 */ /* 0x000fe200078e3cff */
[----:B------:R0:W-:Y:S01]  /*0fb0*/  ATOMS.POPC.INC.32 RZ, [R11+URZ] ;  /* 0x000000000bff7f8c */ /* 0x0001e2000d8000ff */
[----:B------:R-:W-:Y:S01]  /*0fc0*/  LOP3.LUT R35, R16, 0x80000000, RZ, 0x3c, !PT ;  /* 0x8000000010237812 */ /* 0x000fe200078e3cff */
[----:B------:R-:W-:Y:S01]  /*0fd0*/  IMAD R5, R5, 0x4, R4 ;  /* 0x0000000405057824 */ /* 0x000fe200078e0204 */
[----:B------:R-:W-:Y:S01]  /*0fe0*/  SHF.R.U32.HI R26, RZ, UR6, R26 ;  /* 0x00000006ff1a7c19 */ /* 0x000fe2000801161a */
[----:B------:R-:W-:Y:S01]  /*0ff0*/  IMAD R27, R27, 0x4, R4 ;  /* 0x000000041b1b7824 */ /* 0x000fe200078e0204 */
[----:B------:R2:W-:Y:S01]  /*1000*/  ATOMS.POPC.INC.32 RZ, [R25+URZ] ;  /* 0x0000000019ff7f8c */ /* 0x0005e2000d8000ff */
[----:B-1----:R-:W-:-:S02]  /*1010*/  SHF.R.U32.HI R7, RZ, UR6, R37 ;  /* 0x00000006ff077c19 */ /* 0x002fc40008011625 */
[----:B0-----:R-:W-:Y:S01]  /*1020*/  SHF.R.U32.HI R11, RZ, UR6, R38 ;  /* 0x00000006ff0b7c19 */ /* 0x001fe20008011626 */
[----:B------:R0:W-:Y:S01]  /*1030*/  ATOMS.POPC.INC.32 RZ, [R5+URZ] ;  /* 0x0000000005ff7f8c */ /* 0x0001e2000d8000ff */
[----:B------:R-:W-:Y:S02]  /*1040*/  SHF.R.U32.HI R28, RZ, UR6, R36 ;  /* 0x00000006ff1c7c19 */ /* 0x000fe40008011624 */
[----:B------:R-:W-:Y:S01]  /*1050*/  LOP3.LUT R11, R11, UR5, RZ, 0x30, !PT ;  /* 0x000000050b0b7c12 */ /* 0x000fe2000f8e30ff */
[----:B------:R1:W-:Y:S01]  /*1060*/  ATOMS.POPC.INC.32 RZ, [R27+URZ] ;  /* 0x000000001bff7f8c */ /* 0x0003e2000d8000ff */
[----:B--2---:R-:W-:Y:S02]  /*1070*/  LOP3.LUT R25, R26, UR5, RZ, 0x30, !PT ;  /* 0x000000051a197c12 */ /* 0x004fe4000f8e30ff */
[----:B------:R-:W-:Y:S01]  /*1080*/  SHF.R.U32.HI R26, RZ, UR6, R35 ;  /* 0x00000006ff1a7c19 */ /* 0x000fe20008011623 */
[--C-:B0-----:R-:W-:Y:S01]  /*1090*/  IMAD R5, R11, 0x4, R4.reuse ;  /* 0x000000040b057824 */ /* 0x101fe200078e0204 */
[----:B------:R-:W-:Y:S01]  /*10a0*/  LOP3.LUT R7, R7, UR5, RZ, 0x30, !PT ;  /* 0x0000000507077c12 */ /* 0x000fe2000f8e30ff */
[----:B------:R-:W-:Y:S01]  /*10b0*/  IMAD R25, R25, 0x4, R4 ;  /* 0x0000000419197824 */ /* 0x000fe200078e0204 */
[----:B------:R-:W-:-:S02]  /*10c0*/  LOP3.LUT R29, R26, UR5, RZ, 0x30, !PT ;  /* 0x000000051a1d7c12 */ /* 0x000fc4000f8e30ff */
[----:B-1----:R-:W-:Y:S01]  /*10d0*/  LOP3.LUT R27, R28, UR5, RZ, 0x30, !PT ;  /* 0x000000051c1b7c12 */ /* 0x002fe2000f8e30ff */
[--C-:B------:R-:W-:Y:S01]  /*10e0*/  IMAD R26, R7, 0x4, R4.reuse ;  /* 0x00000004071a7824 */ /* 0x100fe200078e0204 */
[----:B------:R-:W-:Y:S01]  /*10f0*/  LOP3.LUT R34, R17, 0x80000000, RZ, 0x3c, !PT ;  /* 0x8000000011227812 */ /* 0x000fe200078e3cff */
[--C-:B------:R-:W-:Y:S01]  /*1100*/  IMAD R28, R29, 0x4, R4.reuse ;  /* 0x000000041d1c7824 */ /* 0x100fe200078e0204 */
[----:B------:R-:W-:Y:S01]  /*1110*/  LOP3.LUT R48, R18, 0x80000000, RZ, 0x3c, !PT ;  /* 0x8000000012307812 */ /* 0x000fe200078e3cff */
[----:B------:R-:W-:Y:S01]  /*1120*/  IMAD R27, R27, 0x4, R4 ;  /* 0x000000041b1b7824 */ /* 0x000fe200078e0204 */
[----:B------:R-:W-:Y:S01]  /*1130*/  ATOMS.POPC.INC.32 RZ, [R25+URZ] ;  /* 0x0000000019ff7f8c */ /* 0x000fe2000d8000ff */
[----:B------:R-:W-:Y:S02]  /*1140*/  LOP3.LUT R33, R19, 0x80000000, RZ, 0x3c, !PT ;  /* 0x8000000013217812 */ /* 0x000fe400078e3cff */
[----:B------:R-:W-:Y:S01]  /*1150*/  LOP3.LUT R32, R20, 0x80000000, RZ, 0x3c, !PT ;  /* 0x8000000014207812 */ /* 0x000fe200078e3cff */
[----:B------:R-:W-:Y:S01]  /*1160*/  ATOMS.POPC.INC.32 RZ, [R5+URZ] ;  /* 0x0000000005ff7f8c */ /* 0x000fe2000d8000ff */
[----:B------:R-:W-:-:S02]  /*1170*/  LOP3.LUT R31, R21, 0x80000000, RZ, 0x3c, !PT ;  /* 0x80000000151f7812 */ /* 0x000fc400078e3cff */
[----:B------:R-:W-:Y:S01]  /*1180*/  SHF.R.U32.HI R53, RZ, UR6, R34 ;  /* 0x00000006ff357c19 */ /* 0x000fe20008011622 */
[----:B------:R-:W-:Y:S01]  /*1190*/  ATOMS.POPC.INC.32 RZ, [R26+URZ] ;  /* 0x000000001aff7f8c */ /* 0x000fe2000d8000ff */
[----:B------:R-:W-:Y:S02]  /*11a0*/  LOP3.LUT R30, R22, 0x80000000, RZ, 0x3c, !PT ;  /* 0x80000000161e7812 */ /* 0x000fe400078e3cff */
[----:B------:R-:W-:Y:S01]  /*11b0*/  SHF.R.U32.HI R48, RZ, UR6, R48 ;  /* 0x00000006ff307c19 */ /* 0x000fe20008011630 */
[----:B------:R0:W-:Y:S01]  /*11c0*/  ATOMS.POPC.INC.32 RZ, [R27+URZ] ;  /* 0x000000001bff7f8c */ /* 0x0001e2000d8000ff */
[----:B------:R-:W-:Y:S02]  /*11d0*/  LOP3.LUT R29, R23, 0x80000000, RZ, 0x3c, !PT ;  /* 0x80000000171d7812 */ /* 0x000fe400078e3cff */
[----:B------:R-:W-:Y:S01]  /*11e0*/  SHF.R.U32.HI R50, RZ, UR6, R33 ;  /* 0x00000006ff327c19 */ /* 0x000fe20008011621 */
[----:B------:R1:W-:Y:S01]  /*11f0*/  ATOMS.POPC.INC.32 RZ, [R28+URZ] ;  /* 0x000000001cff7f8c */ /* 0x0003e2000d8000ff */
[----:B------:R-:W-:-:S02]  /*1200*/  SHF.R.U32.HI R51, RZ, UR6, R32 ;  /* 0x00000006ff337c19 */ /* 0x000fc40008011620 */
[----:B------:R-:W-:Y:S02]  /*1210*/  LOP3.LUT R53, R53, UR5, RZ, 0x30, !PT ;  /* 0x0000000535357c12 */ /* 0x000fe4000f8e30ff */
[----:B0-----:R-:W-:Y:S02]  /*1220*/  SHF.R.U32.HI R27, RZ, UR6, R31 ;  /* 0x00000006ff1b7c19 */ /* 0x001fe4000801161f */
[----:B------:R-:W-:Y:S01]  /*1230*/  LOP3.LUT R48, R48, UR5, RZ, 0x30, !PT ;  /* 0x0000000530307c12 */ /* 0x000fe2000f8e30ff */
[----:B------:R-:W-:Y:S01]  /*1240*/  IMAD R26, R53, 0x4, R4 ;  /* 0x00000004351a7824 */ /* 0x000fe200078e0204 */
[----:B-1----:R-:W-:Y:S02]  /*1250*/  LOP3.LUT R28, R24, 0x80000000, RZ, 0x3c, !PT ;  /* 0x80000000181c7812 */ /* 0x002fe400078e3cff */
[----:B------:R-:W-:Y:S01]  /*1260*/  SHF.R.U32.HI R25, RZ, UR6, R30 ;  /* 0x00000006ff197c19 */ /* 0x000fe2000801161e */
[----:B------:R-:W-:Y:S01]  /*1270*/  IMAD R48, R48, 0x4, R4 ;  /* 0x0000000430307824 */ /* 0x000fe200078e0204 */
[----:B------:R-:W-:Y:S01]  /*1280*/  LOP3.LUT R50, R50, UR5, RZ, 0x30, !PT ;  /* 0x0000000532327c12 */ /* 0x000fe2000f8e30ff */
[----:B------:R0:W-:Y:S01]  /*1290*/  ATOMS.POPC.INC.32 RZ, [R26+URZ] ;  /* 0x000000001aff7f8c */ /* 0x0001e2000d8000ff */
[----:B------:R-:W-:-:S02]  /*12a0*/  SHF.R.U32.HI R5, RZ, UR6, R29 ;  /* 0x00000006ff057c19 */ /* 0x000fc4000801161d */
[----:B------:R-:W-:Y:S01]  /*12b0*/  LOP3.LUT R51, R51, UR5, RZ, 0x30, !PT ;  /* 0x0000000533337c12 */ /* 0x000fe2000f8e30ff */
[----:B------:R-:W-:Y:S01]  /*12c0*/  IMAD R50, R50, 0x4, R4 ;  /* 0x0000000432327824 */ /* 0x000fe200078e0204 */
[----:B------:R-:W-:Y:S01]  /*12d0*/  SHF.R.U32.HI R49, RZ, UR6, R28 ;  /* 0x00000006ff317c19 */ /* 0x000fe2000801161c */
[----:B------:R0:W-:Y:S01]  /*12e0*/  ATOMS.POPC.INC.32 RZ, [R48+URZ] ;  /* 0x0000000030ff7f8c */ /* 0x0001e2000d8000ff */
[----:B------:R-:W-:Y:S01]  /*12f0*/  LOP3.LUT R27, R27, UR5, RZ, 0x30, !PT ;  /* 0x000000051b1b7c12 */ /* 0x000fe2000f8e30ff */
[--C-:B------:R-:W-:Y:S01]  /*1300*/  IMAD R51, R51, 0x4, R4.reuse ;  /* 0x0000000433337824 */ /* 0x100fe200078e0204 */
[----:B------:R-:W-:Y:S01]  /*1310*/  LOP3.LUT R25, R25, UR5, RZ, 0x30, !PT ;  /* 0x0000000519197c12 */ /* 0x000fe2000f8e30ff */
[----:B------:R0:W-:Y:S01]  /*1320*/  ATOMS.POPC.INC.32 RZ, [R50+URZ] ;  /* 0x0000000032ff7f8c */ /* 0x0001e2000d8000ff */
[----:B------:R-:W-:Y:S01]  /*1330*/  LOP3.LUT R5, R5, UR5, RZ, 0x30, !PT ;  /* 0x0000000505057c12 */ /* 0x000fe2000f8e30ff */
[--C-:B------:R-:W-:Y:S01]  /*1340*/  IMAD R52, R27, 0x4, R4.reuse ;  /* 0x000000041b347824 */ /* 0x100fe200078e0204 */
[----:B------:R-:W-:Y:S01]  /*1350*/  ISETP.GT.U32.AND P1, PT, R3, 0xff, PT ;  /* 0x000000ff0300780c */ /* 0x000fe20003f24070 */
[--C-:B------:R-:W-:Y:S01]  /*1360*/  IMAD R25, R25, 0x4, R4.reuse ;  /* 0x0000000419197824 */ /* 0x100fe200078e0204 */
[----:B------:R-:W-:Y:S01]  /*1370*/  LOP3.LUT R49, R49, UR5, RZ, 0x30, !PT ;  /* 0x0000000531317c12 */ /* 0x000fe2000f8e30ff */
[----:B------:R-:W-:Y:S01]  /*1380*/  IMAD R5, R5, 0x4, R4 ;  /* 0x0000000405057824 */ /* 0x000fe200078e0204 */
[----:B------:R0:W-:Y:S01]  /*1390*/  ATOMS.POPC.INC.32 RZ, [R51+URZ] ;  /* 0x0000000033ff7f8c */ /* 0x0001e2000d8000ff */
[----:B------:R-:W-:Y:S01]  /*13a0*/  P2R R53, PR, RZ, 0x2 ;  /* 0x00000002ff357803 */ /* 0x000fe20000000000 */
[----:B------:R-:W-:-:S02]  /*13b0*/  IMAD.MOV.U32 R27, RZ, RZ, RZ ;  /* 0x000000ffff1b7224 */ /* 0x000fc400078e00ff */
[----:B------:R-:W-:Y:S01]  /*13c0*/  IMAD R49, R49, 0x4, R4 ;  /* 0x0000000431317824 */ /* 0x000fe200078e0204 */
[----:B------:R0:W-:Y:S01]  /*13d0*/  ATOMS.POPC.INC.32 RZ, [R52+URZ] ;  /* 0x0000000034ff7f8c */ /* 0x0001e2000d8000ff */
[----:B------:R-:W-:-:S03]  /*13e0*/  LEA R4, R3, UR4, 0x2 ;  /* 0x0000000403047c11 */ /* 0x000fc6000f8e10ff */
[----:B------:R0:W-:Y:S04]  /*13f0*/  ATOMS.POPC.INC.32 RZ, [R25+URZ] ;  /* 0x0000000019ff7f8c */ /* 0x0001e8000d8000ff */
[----:B------:R0:W-:Y:S04]  /*1400*/  ATOMS.POPC.INC.32 RZ, [R5+URZ] ;  /* 0x0000000005ff7f8c */ /* 0x0001e8000d8000ff */
[----:B------:R0:W-:Y:S01]  /*1410*/  ATOMS.POPC.INC.32 RZ, [R49+URZ] ;  /* 0x0000000031ff7f8c */ /* 0x0001e2000d8000ff */
[----:B------:R-:W-:Y:S06]  /*1420*/  BAR.SYNC.DEFER_BLOCKING 0x0 ;  /* 0x0000000000007b1d */ /* 0x000fec0000010000 */
[----:B------:R-:W-:Y:S05]  /*1430*/  @P1 BRA `(.L_x_55) ;  /* 0x00000000008c1947 */ /* 0x000fea0003800000 */
[----:B0-----:R-:W0:Y:S04]  /*1440*/  LDS R51, [R4] ;  /* 0x0000000004337984 */ /* 0x001e280000000800 */
[----:B------:R-:W1:Y:S04]  /*1450*/  LDS R26, [R4+0x400] ;  /* 0x00040000041a7984 */ /* 0x000e680000000800 */
[----:B------:R-:W2:Y:S04]  /*1460*/  LDS R5, [R4+0x800] ;  /* 0x0008000004057984 */ /* 0x000ea80000000800 */
[----:B------:R-:W3:Y:S04]  /*1470*/  LDS R48, [R4+0xc00] ;  /* 0x000c000004307984 */ /* 0x000ee80000000800 */
[----:B------:R-:W4:Y:S04]  /*1480*/  LDS R49, [R4+0x1000] ;  /* 0x0010000004317984 */ /* 0x000f280000000800 */
[----:B------:R-:W5:Y:S04]  /*1490*/  LDS R50, [R4+0x1400] ;  /* 0x0014000004327984 */ /* 0x000f680000000800 */
[----:B------:R-:W-:Y:S04]  /*14a0*/  LDS R27, [R4+0x2000] ;  /* 0x00200000041b7984 */ /* 0x000fe80000000800 */
[----:B------:R-:W-:Y:S04]  /*14b0*/  STS [R4], RZ ;  /* 0x000000ff04007388 */ /* 0x000fe80000000800 */
[----:B0-----:R-:W-:Y:S01]  /*14c0*/  STS [R4+0x400], R51 ;  /* 0x0004003304007388 */ /* 0x001fe20000000800 */
[----:B-1----:R-:W-:-:S03]  /*14d0*/  IMAD.IADD R52, R51, 0x1, R26 ;  /* 0x0000000133347824 */ /* 0x002fc600078e021a */
[----:B------:R-:W-:Y:S01]  /*14e0*/  LDS R26, [R4+0x2400] ;  /* 0x00240000041a7984 */ /* 0x000fe20000000800 */
[----:B--2---:R-:W-:-:S03]  /*14f0*/  IMAD.IADD R25, R52, 0x1, R5 ;  /* 0x0000000134197824 */ /* 0x004fc600078e0205 */
[----:B------:R-:W0:Y:S04]  /*1500*/  LDS R5, [R4+0x1800] ;  /* 0x0018000004057984 */ /* 0x000e280000000800 */
[----:B------:R3:W-:Y:S04]  /*1510*/  STS [R4+0x800], R52 ;  /* 0x0008003404007388 */ /* 0x0007e80000000800 */
[----:B------:R-:W-:Y:S01]  /*1520*/  STS [R4+0xc00], R25 ;  /* 0x000c001904007388 */ /* 0x000fe20000000800 */
[----:B---3--:R-:W-:-:S03]  /*1530*/  IMAD.IADD R52, R25, 0x1, R48 ;  /* 0x0000000119347824 */ /* 0x008fc600078e0230 */
[----:B------:R-:W1:Y:S01]  /*1540*/  LDS R48, [R4+0x1c00] ;  /* 0x001c000004307984 */ /* 0x000e620000000800 */
[----:B----4-:R-:W-:-:S03]  /*1550*/  IMAD.IADD R49, R52, 0x1, R49 ;  /* 0x0000000134317824 */ /* 0x010fc600078e0231 */
[----:B------:R-:W2:Y:S01]  /*1560*/  LDS R25, [R4+0x2800] ;  /* 0x0028000004197984 */ /* 0x000ea20000000800 */
[----:B-----5:R-:W-:-:S03]  /*1570*/  IMAD.IADD R51, R49, 0x1, R50 ;  /* 0x0000000131337824 */ /* 0x020fc600078e0232 */
[----:B------:R-:W3:Y:S04]  /*1580*/  LDS R50, [R4+0x2c00] ;  /* 0x002c000004327984 */ /* 0x000ee80000000800 */
[----:B------:R-:W-:Y:S04]  /*1590*/  STS [R4+0x1000], R52 ;  /* 0x0010003404007388 */ /* 0x000fe80000000800 */
[----:B------:R-:W-:Y:S04]  /*15a0*/  STS [R4+0x1400], R49 ;  /* 0x0014003104007388 */ /* 0x000fe80000000800 */
[----:B------:R-:W-:Y:S01]  /*15b0*/  STS [R4+0x1800], R51 ;  /* 0x0018003304007388 */ /* 0x000fe20000000800 */
[----:B0-----:R-:W-:-:S05]  /*15c0*/  IMAD.IADD R5, R51, 0x1, R5 ;  /* 0x0000000133057824 */ /* 0x001fca00078e0205 */
[----:B------:R-:W-:Y:S01]  /*15d0*/  STS [R4+0x1c00], R5 ;  /* 0x001c000504007388 */ /* 0x000fe20000000800 */
[----:B-1----:R-:W-:-:S04]  /*15e0*/  IMAD.IADD R48, R5, 0x1, R48 ;  /* 0x0000000105307824 */ /* 0x002fc800078e0230 */
[----:B------:R-:W-:Y:S01]  /*15f0*/  IMAD.IADD R27, R48, 0x1, R27 ;  /* 0x00000001301b7824 */ /* 0x000fe200078e021b */
[----:B------:R-:W-:Y:S03]  /*1600*/  STS [R4+0x2000], R48 ;  /* 0x0020003004007388 */ /* 0x000fe60000000800 */
[----:B------:R-:W-:Y:S01]  /*1610*/  IMAD.IADD R26, R27, 0x1, R26 ;  /* 0x000000011b1a7824 */ /* 0x000fe200078e021a */
[----:B------:R3:W-:Y:S03]  /*1620*/  STS [R4+0x2400], R27 ;  /* 0x0024001b04007388 */ /* 0x0007e60000000800 */
[----:B--2---:R-:W-:Y:S01]  /*1630*/  IMAD.IADD R25, R26, 0x1, R25 ;  /* 0x000000011a197824 */ /* 0x004fe200078e0219 */
[----:B------:R1:W-:Y:S04]  /*1640*/  STS [R4+0x2800], R26 ;  /* 0x0028001a04007388 */ /* 0x0003e80000000800 */
[----:B------:R1:W-:Y:S01]  /*1650*/  STS [R4+0x2c00], R25 ;  /* 0x002c001904007388 */ /* 0x0003e20000000800 */
[----:B---3--:R-:W-:-:S07]  /*1660*/  IMAD.IADD R27, R25, 0x1, R50 ;  /* 0x00000001191b7824 */ /* 0x008fce00078e0232 */
.L_x_55:
[----:B------:R-:W-:Y:S05]  /*1670*/  BSYNC.RECONVERGENT B0 ;  /* 0x0000000000007941 */ /* 0x000fea0003800200 */
.L_x_54:
[----:B01----:R-:W0:Y:S01]  /*1680*/  LDC.64 R4, c[0x0][0x380] ;  /* 0x0000e000ff047b82 */ /* 0x003e220000000a00 */
[C---:B------:R-:W-:Y:S01]  /*1690*/  ISETP.NE.AND P0, PT, R27.reuse, 0x1c80, PT ;  /* 0x00001c801b00780c */ /* 0x040fe20003f05270 */
[----:B------:R-:W-:Y:S01]  /*16a0*/  IMAD.U32 R25, RZ, RZ, UR7 ;  /* 0x00000007ff197e24 */ /* 0x000fe2000f8e00ff */
[----:B------:R-:W-:Y:S02]  /*16b0*/  @!P1 LOP3.LUT R49, R27, 0x40000000, RZ, 0xfc, !PT ;  /* 0x400000001b319812 */ /* 0x000fe400078efcff */
[----:B------:R-:W-:Y:S01]  /*16c0*/  ISETP.LT.U32.AND P0, PT, R3, 0x100, !P0 ;  /* 0x000001000300780c */ /* 0x000fe20004701070 */
[----:B------:R-:W-:Y:S01]  /*16d0*/  IMAD R25, R25, 0x100, R3 ;  /* 0x0000010019197824 */ /* 0x000fe200078e0203 */
[----:B------:R-:W-:-:S03]  /*16e0*/  LOP3.LUT R26, R18, 0x80000000, RZ, 0x3c, !PT ;  /* 0x80000000121a7812 */ /* 0x000fc600078e3cff */
[----:B0-----:R-:W-:Y:S01]  /*16f0*/  IMAD.WIDE R4, R25, 0x4, R4 ;  /* 0x0000000419047825 */ /* 0x001fe200078e0204 */
[----:B------:R-:W-:-:S04]  /*1700*/  LOP3.LUT R25, R12, 0x80000000, RZ, 0x3c, !PT ;  /* 0x800000000c197812 */ /* 0x000fc800078e3cff */
[----:B------:R0:W-:Y:S03]  /*1710*/  @!P1 STG.E.STRONG.SYS desc[UR8][R4.64], R49 ;  /* 0x0000003104009986 */ /* 0x0001e6000c115908 */
[----:B------:R-:W-:Y:S06]  /*1720*/  BAR.RED.OR.DEFER_BLOCKING 0x0, P0 ;  /* 0x0000000000007b1d */ /* 0x000fec0000014800 */
[----:B------:R-:W1:Y:S02]  /*1730*/  B2R.RESULT RZ, P0 ;  /* 0x0000000000ff731c */ /* 0x000e640000004000 */
[----:B01----:R-:W-:Y:S05]  /*1740*/  @!P0 BRA `(.L_x_56) ;  /* 0x0000000800908947 */ /* 0x003fea0003800000 */
[C---:B------:R-:W-:Y:S01]  /*1750*/  ISETP.GT.U32.AND P0, PT, R3.reuse, R47, PT ;  /* 0x0000002f0300720c */ /* 0x040fe20003f04070 */
[----:B------:R-:W-:Y:S01]  /*1760*/  BSSY B1, `(.L_x_57) ;  /* 0x000002e000017945 */ /* 0x000fe20003800000 */
[----:B------:R-:W-:Y:S02]  /*1770*/  LEA R11, R3, UR4, 0x3 ;  /* 0x00000004030b7c11 */ /* 0x000fe4000f8e18ff */
[----:B------:R-:W-:Y:S01]  /*1780*/  SEL R0, RZ, 0x1c80, !P0 ;  /* 0x00001c80ff007807 */ /* 0x000fe20004000000 */
[----:B------:R-:W-:Y:S08]  /*1790*/  @P1 BRA `(.L_x_58) ;  /* 0x0000000000a81947 */ /* 0x000ff00003800000 */
[----:B------:R-:W0:Y:S02]  /*17a0*/  LDC.64 R28, c[0x0][0x398] ;  /* 0x0000e600ff1c7b82 */ /* 0x000e240000000a00 */
[----:B0-----:R-:W-:-:S06]  /*17b0*/  IMAD.WIDE.U32 R28, R3, 0x8, R28 ;  /* 0x00000008031c7825 */ /* 0x001fcc00078e001c */
[----:B------:R-:W2:Y:S01]  /*17c0*/  LDG.E.64 R28, desc[UR8][R28.64] ;  /* 0x000000081c1c7981 */ /* 0x000ea2000c1e1b00 */
[----:B------:R-:W-:Y:S01]  /*17d0*/  UISETP.GE.AND UP0, UPT, UR7, 0x1, UPT ;  /* 0x000000010700788c */ /* 0x000fe2000bf06270 */
[----:B------:R-:W-:Y:S01]  /*17e0*/  IMAD.MOV.U32 R26, RZ, RZ, R27 ;  /* 0x000000ffff1a7224 */ /* 0x000fe200078e001b */
[----:B--2---:R-:W-:-:S04]  /*17f0*/  IADD3 R6, P0, PT, -R0, R28, RZ ;  /* 0x0000001c00067210 */ /* 0x004fc80007f1e1ff */
[----:B------:R-:W-:-:S05]  /*1800*/  IADD3.X R7, PT, PT, R29, -0x1, RZ, P0, !PT ;  /* 0xffffffff1d077810 */ /* 0x000fca00007fe4ff */
[----:B------:R0:W-:Y:S01]  /*1810*/  STS.64 [R11+0x7200], R6 ;  /* 0x007200060b007388 */ /* 0x0001e20000000a00 */
[----:B------:R-:W-:Y:S05]  /*1820*/  BRA.U !UP0, `(.L_x_59) ;  /* 0x00000001086c7547 */ /* 0x000fea000b800000 */
[----:B------:R-:W-:Y:S01]  /*1830*/  BSSY B0, `(.L_x_60) ;  /* 0x0000019000007945 */ /* 0x000fe20003800000 */
[----:B------:R-:W-:Y:S02]  /*1840*/  IMAD.MOV.U32 R25, RZ, RZ, -0x1 ;  /* 0xffffffffff197424 */ /* 0x000fe400078e00ff */
[----:B------:R-:W-:Y:S02]  /*1850*/  IMAD.U32 R28, RZ, RZ, UR7 ;  /* 0x00000007ff1c7e24 */ /* 0x000fe4000f8e00ff */
[----:B------:R-:W-:-:S07]  /*1860*/  IMAD.MOV.U32 R26, RZ, RZ, R27 ;  /* 0x000000ffff1a7224 */ /* 0x000fce00078e001b */
.L_x_64:
[----:B0-----:R-:W0:Y:S01]  /*1870*/  LDC.64 R6, c[0x0][0x380] ;  /* 0x0000e000ff067b82 */ /* 0x001e220000000a00 */
[----:B------:R-:W-:Y:S01]  /*1880*/  VIADD R31, R28, 0xffffffff ;  /* 0xffffffff1c1f7836 */ /* 0x000fe20000000000 */
[----:B------:R-:W-:Y:S03]  /*1890*/  BSSY B2, `(.L_x_61) ;  /* 0x0000008000027945 */ /* 0x000fe60003800000 */
[----:B------:R-:W-:-:S04]  /*18a0*/  IMAD R29, R31, 0x100, R3 ;  /* 0x000001001f1d7824 */ /* 0x000fc800078e0203 */
[----:B0-----:R-:W-:-:S07]  /*18b0*/  IMAD.WIDE R6, R29, 0x4, R6 ;  /* 0x000000041d067825 */ /* 0x001fce00078e0206 */
.L_x_62:
[----:B------:R-:W-:Y:S05]  /*18c0*/  YIELD ;  /* 0x0000000000007946 */ /* 0x000fea0003800000 */
[----:B------:R0:W-:Y:S06]  /*18d0*/  MEMBAR.SC.CTA ;  /* 0x0000000000007992 */ /* 0x0001ec0000000000 */
[----:B0-----:R-:W2:Y:S02]  /*18e0*/  LDG.E.STRONG.SYS R29, desc[UR8][R6.64] ;  /* 0x00000008061d7981 */ /* 0x001ea4000c1f5900 */
[----:B--2---:R-:W-:-:S13]  /*18f0*/  ISETP.NE.AND P0, PT, R29, RZ, PT ;  /* 0x000000ff1d00720c */ /* 0x004fda0003f05270 */
[----:B------:R-:W-:Y:S05]  /*1900*/  @!P0 BRA `(.L_x_62) ;  /* 0xfffffffc00ec8947 */ /* 0x000fea000383ffff */
[----:B------:R-:W-:Y:S05]  /*1910*/  BSYNC B2 ;  /* 0x0000000000027941 */ /* 0x000fea0003800000 */
.L_x_61:
[----:B------:R-:W-:Y:S01]  /*1920*/  BSSY.RECONVERGENT B2, `(.L_x_63) ;  /* 0x0000006000027945 */ /* 0x000fe20003800200 */
[C---:B------:R-:W-:Y:S02]  /*1930*/  ISETP.GT.AND P0, PT, R29.reuse, -0x1, PT ;  /* 0xffffffff1d00780c */ /* 0x040fe40003f04270 */
[----:B------:R-:W-:Y:S01]  /*1940*/  LOP3.LUT R29, R29, 0x3fffffff, RZ, 0xc0, !PT ;  /* 0x3fffffff1d1d7812 */ /* 0x000fe200078ec0ff */
[----:B------:R-:W-:Y:S05]  /*1950*/  WARPSYNC.EXCLUSIVE R25 ;  /* 0x0000000019007348 */ /* 0x000fea0003a00000 */
[----:B------:R-:W-:-:S05]  /*1960*/  IMAD.IADD R26, R29, 0x1, R26 ;  /* 0x000000011d1a7824 */ /* 0x000fca00078e021a */
[----:B------:R-:W-:-:S07]  /*1970*/  VOTE.ANY R25, PT, P0 ;  /* 0x0000000000197806 */ /* 0x000fce00000e0100 */
[----:B------:R-:W-:Y:S05]  /*1980*/  BSYNC.RECONVERGENT B2 ;  /* 0x0000000000027941 */ /* 0x000fea0003800200 */
.L_x_63:
[----:B------:R-:W-:Y:S01]  /*1990*/  ISETP.GT.U32.AND P1, PT, R28, 0x1, PT ;  /* 0x000000011c00780c */ /* 0x000fe20003f24070 */
[----:B------:R-:W-:-:S12]  /*19a0*/  IMAD.MOV.U32 R28, RZ, RZ, R31 ;  /* 0x000000ffff1c7224 */ /* 0x000fd800078e001f */
[----:B------:R-:W-:Y:S05]  /*19b0*/  @P0 BRA P1, `(.L_x_64) ;  /* 0xfffffffc00ac0947 */ /* 0x000fea000083ffff */
[----:B------:R-:W-:Y:S05]  /*19c0*/  BSYNC B0 ;  /* 0x0000000000007941 */ /* 0x000fea0003800000 */
.L_x_60:
[----:B------:R1:W2:Y:S02]  /*19d0*/  LDS.64 R6, [R11+0x7200] ;  /* 0x007200000b067984 */ /* 0x0002a40000000a00 */
.L_x_59:
[C---:B------:R-:W-:Y:S01]  /*19e0*/  IMAD.IADD R29, R26.reuse, 0x1, -R27 ;  /* 0x000000011a1d7824 */ /* 0x040fe200078e0a1b */
[----:B------:R-:W-:-:S04]  /*19f0*/  LOP3.LUT R25, R26, 0x80000000, RZ, 0xfc, !PT ;  /* 0x800000001a197812 */ /* 0x000fc800078efcff */
[C---:B0-2---:R-:W-:Y:S01]  /*1a00*/  IADD3 R6, P0, PT, R29.reuse, R6, RZ ;  /* 0x000000061d067210 */ /* 0x045fe20007f1e0ff */
[----:B------:R0:W-:Y:S03]  /*1a10*/  STG.E.STRONG.SYS desc[UR8][R4.64], R25 ;  /* 0x0000001904007986 */ /* 0x0001e6000c115908 */
[----:B------:R-:W-:-:S05]  /*1a20*/  LEA.HI.X.SX32 R7, R29, R7, 0x1, P0 ;  /* 0x000000071d077211 */ /* 0x000fca00000f0eff */
[----:B------:R0:W-:Y:S04]  /*1a30*/  STS.64 [R11+0x7200], R6 ;  /* 0x007200060b007388 */ /* 0x0001e80000000a00 */
.L_x_58:
[----:B------:R-:W-:Y:S05]  /*1a40*/  BSYNC B1 ;  /* 0x0000000000017941 */ /* 0x000fea0003800000 */
.L_x_57:
[----:B------:R-:W2:Y:S01]  /*1a50*/  LDC R26, c[0x0][0x3c0] ;  /* 0x0000f000ff1a7b82 */ /* 0x000ea20000000800 */
[----:B------:R-:W-:-:S07]  /*1a60*/  LEA R47, R47, UR4, 0x3 ;  /* 0x000000042f2f7c11 */ /* 0x000fce000f8e18ff */
[----:B0-----:R-:W0:Y:S01]  /*1a70*/  LDC.64 R4, c[0x0][0x390] ;  /* 0x0000e400ff047b82 */ /* 0x001e220000000a00 */
[----:B--2---:R-:W-:Y:S02]  /*1a80*/  ISETP.LE.AND P0, PT, R26, UR10, PT ;  /* 0x0000000a1a007c0c */ /* 0x004fe4000bf03270 */
[----:B0-----:R-:W-:-:S04]  /*1a90*/  ISETP.EQ.U32.AND P1, PT, R4, RZ, PT ;  /* 0x000000ff0400720c */ /* 0x001fc80003f22070 */
[----:B------:R-:W-:-:S04]  /*1aa0*/  ISETP.EQ.OR.EX P0, PT, R5, RZ, !P0, P1 ;  /* 0x000000ff0500720c */ /* 0x000fc80004702710 */
[----:B------:R-:W-:-:S13]  /*1ab0*/  ISETP.GT.U32.OR P0, PT, R3, 0xff, P0 ;  /* 0x000000ff0300780c */ /* 0x000fda0000704470 */
[----:B------:R-:W-:Y:S05]  /*1ac0*/  @P0 BRA `(.L_x_65) ;  /* 0x00000000001c0947 */ /* 0x000fea0003800000 */
[----:B------:R-:W0:Y:S01]  /*1ad0*/  LDS.64 R6, [R11+0x7200] ;  /* 0x007200000b067984 */ /* 0x000e220000000a00 */
[C---:B------:R-:W-:Y:S02]  /*1ae0*/  LEA R4, P2, R3.reuse, R4, 0x3 ;  /* 0x0000000403047211 */ /* 0x040fe400078418ff */
[--C-:B------:R-:W-:Y:S02]  /*1af0*/  SHF.R.S32.HI R25, RZ, 0x1f, R27.reuse ;  /* 0x0000001fff197819 */ /* 0x100fe4000001141b */
[----:B------:R-:W-:Y:S02]  /*1b00*/  LEA.HI.X R5, R3, R5, RZ, 0x3, P2 ;  /* 0x0000000503057211 */ /* 0x000fe400010f1cff */
[----:B0-----:R-:W-:-:S04]  /*1b10*/  IADD3 R6, P0, P1, R6, R0, R27 ;  /* 0x0000000006067210 */ /* 0x001fc8000791e01b */
[----:B------:R-:W-:-:S05]  /*1b20*/  IADD3.X R7, PT, PT, R7, RZ, R25, P0, P1 ;  /* 0x000000ff07077210 */ /* 0x000fca00007e2419 */
[----:B------:R0:W-:Y:S04]  /*1b30*/  STG.E.64 desc[UR8][R4.64], R6 ;  /* 0x0000000604007986 */ /* 0x0001e8000c101b08 */
.L_x_65:
[----:B------:R-:W-:Y:S05]  /*1b40*/  WARPSYNC.ALL ;  /* 0x0000000000007948 */ /* 0x000fea0003800000 */
[----:B------:R-:W-:Y:S01]  /*1b50*/  BAR.SYNC.DEFER_BLOCKING 0x0 ;  /* 0x0000000000007b1d */ /* 0x000fe20000010000 */
[----:B------:R-:W-:-:S05]  /*1b60*/  ISETP.LT.AND P0, PT, R26, UR10, PT ;  /* 0x0000000a1a007c0c */ /* 0x000fca000bf01270 */
[----:B0-----:R0:W2:Y:S08]  /*1b70*/  LDS.64 R4, [R47+0x7200] ;  /* 0x007200002f047984 */ /* 0x0010b00000000a00 */
[----:B0-----:R-:W-:Y:S05]  /*1b80*/  @P0 BRA `(.L_x_66) ;  /* 0x0000000000700947 */ /* 0x001fea0003800000 */
[----:B------:R-:W0:Y:S01]  /*1b90*/  LDCU.64 UR12, c[0x0][0x3a0] ;  /* 0x00007400ff0c77ac */ /* 0x000e220008000a00 */
[C---:B------:R-:W-:Y:S02]  /*1ba0*/  LOP3.LUT R7, R3.reuse, 0x3e0, RZ, 0xc0, !PT ;  /* 0x000003e003077812 */ /* 0x040fe400078ec0ff */
[----:B------:R-:W-:-:S05]  /*1bb0*/  LOP3.LUT R2, R3, 0x1f, RZ, 0xc0, !PT ;  /* 0x0000001f03027812 */ /* 0x000fca00078ec0ff */
[----:B------:R-:W-:-:S05]  /*1bc0*/  IMAD R7, R7, 0x13, R2 ;  /* 0x0000001307077824 */ /* 0x000fca00078e0202 */
[----:B--2---:R-:W-:-:S05]  /*1bd0*/  IADD3 R0, P0, PT, R7, R4, RZ ;  /* 0x0000000407007210 */ /* 0x004fca0007f1e0ff */
[----:B------:R-:W-:Y:S01]  /*1be0*/  IMAD.X R5, RZ, RZ, R5, P0 ;  /* 0x000000ffff057224 */ /* 0x000fe200000e0605 */
[----:B0-----:R-:W-:-:S04]  /*1bf0*/  LEA R2, P0, R0, UR12, 0x2 ;  /* 0x0000000c00027c11 */ /* 0x001fc8000f8010ff */
[----:B------:R-:W-:-:S05]  /*1c00*/  LEA.HI.X R3, R0, UR13, R5, 0x2, P0 ;  /* 0x0000000d00037c11 */ /* 0x000fca00080f1405 */
[----:B------:R-:W-:Y:S04]  /*1c10*/  STG.E desc[UR8][R2.64], R44 ;  /* 0x0000002c02007986 */ /* 0x000fe8000c101908 */
        /* <DEDUP_REMOVED lines=17> */
[----:B------:R-:W-:Y:S01]  /*1d30*/  STG.E desc[UR8][R2.64+0x900], R24 ;  /* 0x0009001802007986 */ /* 0x000fe2000c101908 */
[----:B------:R-:W-:Y:S05]  /*1d40*/  EXIT ;  /* 0x000000000000794d */ /* 0x000fea0003800000 */
.L_x_66:
[C---:B------:R-:W-:Y:S01]  /*1d50*/  LOP3.LUT R7, R3.reuse, 0x3e0, RZ, 0xc0, !PT ;  /* 0x000003e003077812 */ /* 0x040fe200078ec0ff */
[----:B------:R-:W0:Y:S01]  /*1d60*/  LDCU.64 UR12, c[0x0][0x3a0] ;  /* 0x00007400ff0c77ac */ /* 0x000e220008000a00 */
[----:B------:R-:W-:Y:S01]  /*1d70*/  LOP3.LUT R2, R3, 0x1f, RZ, 0xc0, !PT ;  /* 0x0000001f03027812 */ /* 0x000fe200078ec0ff */
[----:B-1----:R-:W-:-:S04]  /*1d80*/  IMAD.U32 R11, RZ, RZ, UR7 ;  /* 0x00000007ff0b7e24 */ /* 0x002fc8000f8e00ff */
[----:B------:R-:W-:Y:S02]  /*1d90*/  IMAD R7, R7, 0x13, R2 ;  /* 0x0000001307077824 */ /* 0x000fe400078e0202 */
[----:B------:R-:W-:Y:S02]  /*1da0*/  IMAD R0, R11, -0x1c80, R26 ;  /* 0xffffe3800b007824 */ /* 0x000fe400078e021a */
[C---:B------:R-:W-:Y:S01]  /*1db0*/  VIADD R11, R7.reuse, 0x20 ;  /* 0x00000020070b7836 */ /* 0x040fe20000000000 */
[C---:B--2---:R-:W-:Y:S01]  /*1dc0*/  IADD3 R3, P0, PT, R7.reuse, R4, RZ ;  /* 0x0000000407037210 */ /* 0x044fe20007f1e0ff */
[C---:B------:R-:W-:Y:S01]  /*1dd0*/  VIADD R25, R7.reuse, 0x60 ;  /* 0x0000006007197836 */ /* 0x040fe20000000000 */
[-C--:B------:R-:W-:Y:S02]  /*1de0*/  ISETP.GE.AND P1, PT, R7, R0.reuse, PT ;  /* 0x000000000700720c */ /* 0x080fe40003f26270 */
[-C--:B------:R-:W-:Y:S01]  /*1df0*/  ISETP.GE.AND P2, PT, R11, R0.reuse, PT ;  /* 0x000000000b00720c */ /* 0x080fe20003f46270 */
[----:B------:R-:W-:Y:S01]  /*1e00*/  IMAD.X R4, RZ, RZ, R5, P0 ;  /* 0x000000ffff047224 */ /* 0x000fe200000e0605 */
[----:B------:R-:W-:Y:S01]  /*1e10*/  ISETP.GE.AND P4, PT, R25, R0, PT ;  /* 0x000000001900720c */ /* 0x000fe20003f86270 */
[----:B------:R-:W-:Y:S01]  /*1e20*/  VIADD R5, R7, 0x40 ;  /* 0x0000004007057836 */ /* 0x000fe20000000000 */
[----:B0-----:R-:W-:Y:S01]  /*1e30*/  LEA R2, P0, R3, UR12, 0x2 ;  /* 0x0000000c03027c11 */ /* 0x001fe2000f8010ff */
[----:B------:R-:W-:-:S02]  /*1e40*/  VIADD R11, R7, 0xa0 ;  /* 0x000000a0070b7836 */ /* 0x000fc40000000000 */
[----:B------:R-:W-:Y:S01]  /*1e50*/  VIADD R25, R7, 0xc0 ;  /* 0x000000c007197836 */ /* 0x000fe20000000000 */
[-C--:B------:R-:W-:Y:S01]  /*1e60*/  ISETP.GE.AND P3, PT, R5, R0.reuse, PT ;  /* 0x000000000500720c */ /* 0x080fe20003f66270 */
[----:B------:R-:W-:Y:S01]  /*1e70*/  VIADD R5, R7, 0x80 ;  /* 0x0000008007057836 */ /* 0x000fe20000000000 */
[----:B------:R-:W-:Y:S02]  /*1e80*/  LEA.HI.X R3, R3, UR13, R4, 0x2, P0 ;  /* 0x0000000d03037c11 */ /* 0x000fe400080f1404 */
[-C--:B------:R-:W-:Y:S01]  /*1e90*/  ISETP.GE.AND P6, PT, R11, R0.reuse, PT ;  /* 0x000000000b00720c */ /* 0x080fe20003fc6270 */
[----:B------:R-:W-:Y:S01]  /*1ea0*/  VIADD R11, R7, 0x100 ;  /* 0x00000100070b7836 */ /* 0x000fe20000000000 */
[-C--:B------:R-:W-:Y:S01]  /*1eb0*/  ISETP.GE.AND P5, PT, R5, R0.reuse, PT ;  /* 0x000000000500720c */ /* 0x080fe20003fa6270 */
[----:B------:R-:W-:Y:S01]  /*1ec0*/  VIADD R5, R7, 0xe0 ;  /* 0x000000e007057836 */ /* 0x000fe20000000000 */
[----:B------:R-:W-:Y:S01]  /*1ed0*/  @!P1 STG.E desc[UR8][R2.64], R44 ;  /* 0x0000002c02009986 */ /* 0x000fe2000c101908 */
[----:B------:R-:W-:-:S03]  /*1ee0*/  ISETP.GE.AND P0, PT, R25, R0, PT ;  /* 0x000000001900720c */ /* 0x000fc60003f06270 */
[-C--:B------:R-:W-:Y:S01]  /*1ef0*/  ISETP.GE.AND P1, PT, R5, R0.reuse, PT ;  /* 0x000000000500720c */ /* 0x080fe20003f26270 */
[----:B------:R-:W-:Y:S01]  /*1f00*/  VIADD R5, R7, 0x120 ;  /* 0x0000012007057836 */ /* 0x000fe20000000000 */
[----:B------:R-:W-:Y:S04]  /*1f10*/  @!P3 STG.E desc[UR8][R2.64+0x100], R42 ;  /* 0x0001002a0200b986 */ /* 0x000fe8000c101908 */
[-C--:B------:R-:W-:Y:S01]  /*1f20*/  ISETP.GE.AND P3, PT, R5, R0.reuse, PT ;  /* 0x000000000500720c */ /* 0x080fe20003f66270 */
[----:B------:R-:W-:Y:S01]  /*1f30*/  VIADD R5, R7, 0x160 ;  /* 0x0000016007057836 */ /* 0x000fe20000000000 */
[----:B------:R-:W-:Y:S01]  /*1f40*/  @!P2 STG.E desc[UR8][R2.64+0x80], R43 ;  /* 0x0000802b0200a986 */ /* 0x000fe2000c101908 */
[----:B------:R-:W-:Y:S01]  /*1f50*/  ISETP.GE.AND P2, PT, R11, R0, PT ;  /* 0x000000000b00720c */ /* 0x000fe20003f46270 */
[----:B------:R-:W-:-:S02]  /*1f60*/  VIADD R11, R7, 0x140 ;  /* 0x00000140070b7836 */ /* 0x000fc40000000000 */
[----:B------:R0:W-:Y:S01]  /*1f70*/  @!P5 STG.E desc[UR8][R2.64+0x200], R9 ;  /* 0x000200090200d986 */ /* 0x0001e2000c101908 */
[-C--:B------:R-:W-:Y:S01]  /*1f80*/  ISETP.GE.AND P5, PT, R5, R0.reuse, PT ;  /* 0x000000000500720c */ /* 0x080fe20003fa6270 */
[----:B------:R-:W-:Y:S02]  /*1f90*/  VIADD R5, R7, 0x1a0 ;  /* 0x000001a007057836 */ /* 0x000fe40000000000 */
[----:B------:R1:W-:Y:S01]  /*1fa0*/  @!P4 STG.E desc[UR8][R2.64+0x180], R8 ;  /* 0x000180080200c986 */ /* 0x0003e2000c101908 */
[-C--:B------:R-:W-:Y:S01]  /*1fb0*/  ISETP.GE.AND P4, PT, R11, R0.reuse, PT ;  /* 0x000000000b00720c */ /* 0x080fe20003f86270 */
[----:B------:R-:W-:Y:S02]  /*1fc0*/  VIADD R11, R7, 0x180 ;  /* 0x00000180070b7836 */ /* 0x000fe40000000000 */
[----:B------:R1:W-:Y:S01]  /*1fd0*/  @!P0 STG.E desc[UR8][R2.64+0x300], R12 ;  /* 0x0003000c02008986 */ /* 0x0003e2000c101908 */
[----:B------:R-:W-:Y:S01]  /*1fe0*/  ISETP.GE.AND P0, PT, R5, R0, PT ;  /* 0x000000000500720c */ /* 0x000fe20003f06270 */
[----:B------:R-:W-:-:S02]  /*1ff0*/  VIADD R5, R7, 0x1e0 ;  /* 0x000001e007057836 */ /* 0x000fc40000000000 */
[----:B------:R1:W-:Y:S01]  /*2000*/  @!P6 STG.E desc[UR8][R2.64+0x280], R10 ;  /* 0x0002800a0200e986 */ /* 0x0003e2000c101908 */
[-C--:B------:R-:W-:Y:S01]  /*2010*/  ISETP.GE.AND P6, PT, R11, R0.reuse, PT ;  /* 0x000000000b00720c */ /* 0x080fe20003fc6270 */
[----:B------:R-:W-:Y:S02]  /*2020*/  VIADD R11, R7, 0x1c0 ;  /* 0x000001c0070b7836 */ /* 0x000fe40000000000 */
[----:B------:R1:W-:Y:S01]  /*2030*/  @!P2 STG.E desc[UR8][R2.64+0x400], R14 ;  /* 0x0004000e0200a986 */ /* 0x0003e2000c101908 */
[-C--:B------:R-:W-:Y:S01]  /*2040*/  ISETP.GE.AND P2, PT, R5, R0.reuse, PT ;  /* 0x000000000500720c */ /* 0x080fe20003f46270 */
[C---:B0-----:R-:W-:Y:S02]  /*2050*/  VIADD R9, R7.reuse, 0x200 ;  /* 0x0000020007097836 */ /* 0x041fe40000000000 */
[C---:B------:R-:W-:Y:S01]  /*2060*/  VIADD R5, R7.reuse, 0x220 ;  /* 0x0000022007057836 */ /* 0x040fe20000000000 */
[----:B------:R1:W-:Y:S01]  /*2070*/  @!P1 STG.E desc[UR8][R2.64+0x380], R13 ;  /* 0x0003800d02009986 */ /* 0x0003e2000c101908 */
[----:B------:R-:W-:Y:S01]  /*2080*/  VIADD R7, R7, 0x240 ;  /* 0x0000024007077836 */ /* 0x000fe20000000000 */
[----:B------:R-:W-:-:S02]  /*2090*/  ISETP.GE.AND P1, PT, R11, R0, PT ;  /* 0x000000000b00720c */ /* 0x000fc40003f26270 */
[----:B------:R1:W-:Y:S01]  /*20a0*/  @!P3 STG.E desc[UR8][R2.64+0x480], R15 ;  /* 0x0004800f0200b986 */ /* 0x0003e2000c101908 */
[----:B------:R-:W-:-:S03]  /*20b0*/  ISETP.GE.AND P3, PT, R9, R0, PT ;  /* 0x000000000900720c */ /* 0x000fc60003f66270 */
[----:B------:R1:W-:Y:S01]  /*20c0*/  @!P4 STG.E desc[UR8][R2.64+0x500], R16 ;  /* 0x000500100200c986 */ /* 0x0003e2000c101908 */
[----:B------:R-:W-:-:S03]  /*20d0*/  ISETP.GE.AND P4, PT, R5, R0, PT ;  /* 0x000000000500720c */ /* 0x000fc60003f86270 */
[----:B------:R1:W-:Y:S01]  /*20e0*/  @!P5 STG.E desc[UR8][R2.64+0x580], R17 ;  /* 0x000580110200d986 */ /* 0x0003e2000c101908 */
[----:B------:R-:W-:-:S03]  /*20f0*/  ISETP.GE.AND P5, PT, R7, R0, PT ;  /* 0x000000000700720c */ /* 0x000fc60003fa6270 */
        /* <DEDUP_REMOVED lines=9> */
.L_x_56:
[----:B------:R-:W-:Y:S01]  /*2190*/  IMAD.MOV.U32 R2, RZ, RZ, RZ ;  /* 0x000000ffff027224 */ /* 0x000fe200078e00ff */
[C---:B------:R-:W-:Y:S01]  /*21a0*/  ISETP.GT.U32.AND P0, PT, R3.reuse, 0x1f, PT ;  /* 0x0000001f0300780c */ /* 0x040fe20003f04070 */
[----:B------:R-:W-:Y:S05]  /*21b0*/  WARPSYNC.ALL ;  /* 0x0000000000007948 */ /* 0x000fea0003800000 */
[----:B------:R-:W-:-:S05]  /*21c0*/  IMAD.HI.U32 R24, R3, 0x15555556, R2 ;  /* 0x1555555603187827 */ /* 0x000fca00078e0002 */
[----:B------:R-:W-:-:S05]  /*21d0*/  LEA R24, R24, UR4, 0x2 ;  /* 0x0000000418187c11 */ /* 0x000fca000f8e10ff */
[----:B------:R0:W-:Y:S01]  /*21e0*/  STS [R24+0x3410], R27 ;  /* 0x0034101b18007388 */ /* 0x0001e20000000800 */
[----:B------:R-:W-:Y:S06]  /*21f0*/  BAR.SYNC.DEFER_BLOCKING 0x0 ;  /* 0x0000000000007b1d */ /* 0x000fec0000010000 */
[----:B------:R-:W-:Y:S05]  /*2200*/  @P0 BRA `(.L_x_67) ;  /* 0x0000000000e00947 */ /* 0x000fea0003800000 */
[----:B------:R-:W-:Y:S01]  /*2210*/  IMAD.MOV.U32 R5, RZ, RZ, 0x34 ;  /* 0x00000034ff057424 */ /* 0x000fe200078e00ff */
[----:B------:R-:W-:-:S03]  /*2220*/  UMOV UR11, 0xffffffff ;  /* 0xffffffff000b7882 */ /* 0x000fc60000000000 */
[----:B------:R-:W-:-:S05]  /*2230*/  IMAD R18, R3, R5, UR4 ;  /* 0x0000000403127e24 */ /* 0x000fca000f8e0205 */
[----:B------:R-:W-:Y:S04]  /*2240*/  LDS R16, [R18+0x3410] ;  /* 0x0034100012107984 */ /* 0x000fe80000000800 */
[----:B------:R-:W-:Y:S04]  /*2250*/  LDS R17, [R18+0x3414] ;  /* 0x0034140012117984 */ /* 0x000fe80000000800 */
[----:B------:R-:W1:Y:S04]  /*2260*/  LDS R14, [R18+0x3418] ;  /* 0x00341800120e7984 */ /* 0x000e680000000800 */
[----:B------:R-:W-:Y:S04]  /*2270*/  LDS R15, [R18+0x341c] ;  /* 0x00341c00120f7984 */ /* 0x000fe80000000800 */
[----:B------:R-:W2:Y:S04]  /*2280*/  LDS R12, [R18+0x3420] ;  /* 0x00342000120c7984 */ /* 0x000ea80000000800 */
[----:B------:R-:W-:Y:S04]  /*2290*/  LDS R13, [R18+0x3424] ;  /* 0x00342400120d7984 */ /* 0x000fe80000000800 */
[----:B------:R-:W3:Y:S04]  /*22a0*/  LDS R10, [R18+0x3428] ;  /* 0x00342800120a7984 */ /* 0x000ee80000000800 */
[----:B------:R-:W-:Y:S04]  /*22b0*/  LDS R9, [R18+0x342c] ;  /* 0x00342c0012097984 */ /* 0x000fe80000000800 */
[----:B------:R-:W4:Y:S04]  /*22c0*/  LDS R8, [R18+0x3430] ;  /* 0x0034300012087984 */ /* 0x000f280000000800 */
[----:B------:R-:W-:Y:S04]  /*22d0*/  LDS R5, [R18+0x3434] ;  /* 0x0034340012057984 */ /* 0x000fe80000000800 */
[----:B------:R-:W5:Y:S04]  /*22e0*/  LDS R4, [R18+0x3438] ;  /* 0x0034380012047984 */ /* 0x000f680000000800 */
[----:B------:R-:W0:Y:S01]  /*22f0*/  LDS R19, [R18+0x343c] ;  /* 0x00343c0012137984 */ /* 0x000e220000000800 */
[----:B-1----:R-:W-:-:S04]  /*2300*/  IADD3 R20, PT, PT, R14, R17, R16 ;  /* 0x000000110e147210 */ /* 0x002fc80007ffe010 */
[----:B--2---:R-:W-:-:S04]  /*2310*/  IADD3 R20, PT, PT, R12, R20, R15 ;  /* 0x000000140c147210 */ /* 0x004fc80007ffe00f */
[----:B---3--:R-:W-:-:S04]  /*2320*/  IADD3 R20, PT, PT, R10, R20, R13 ;  /* 0x000000140a147210 */ /* 0x008fc80007ffe00d */
[----:B----4-:R-:W-:-:S04]  /*2330*/  IADD3 R20, PT, PT, R8, R20, R9 ;  /* 0x0000001408147210 */ /* 0x010fc80007ffe009 */
[----:B-----5:R-:W-:-:S05]  /*2340*/  IADD3 R20, PT, PT, R4, R20, R5 ;  /* 0x0000001404147210 */ /* 0x020fca0007ffe005 */
[----:B0-----:R-:W-:Y:S01]  /*2350*/  IMAD.IADD R19, R19, 0x1, R20 ;  /* 0x0000000113137824 */ /* 0x001fe200078e0214 */
[----:B------:R-:W-:Y:S06]  /*2360*/  BRA.DIV UR11, `(.L_x_68) ;  /* 0x0000005e0be47947 */ /* 0x000fec000b800000 */
[----:B------:R-:W0:Y:S02]  /*2370*/  SHFL.UP P0, R20, R19, 0x1, RZ ;  /* 0x0420000013147989 */ /* 0x000e2400000000ff */
[----:B0-----:R-:W-:-:S05]  /*2380*/  @P0 IMAD.IADD R20, R19, 0x1, R20 ;  /* 0x0000000113140824 */ /* 0x001fca00078e0214 */
[----:B------:R-:W0:Y:S02]  /*2390*/  SHFL.UP P0, R21, R20, 0x2, RZ ;  /* 0x0440000014157989 */ /* 0x000e2400000000ff */
[----:B0-----:R-:W-:-:S05]  /*23a0*/  @P0 IMAD.IADD R21, R20, 0x1, R21 ;  /* 0x0000000114150824 */ /* 0x001fca00078e0215 */
[----:B------:R-:W0:Y:S02]  /*23b0*/  SHFL.UP P0, R22, R21, 0x4, RZ ;  /* 0x0480000015167989 */ /* 0x000e2400000000ff */
[----:B0-----:R-:W-:-:S05]  /*23c0*/  @P0 IMAD.IADD R22, R21, 0x1, R22 ;  /* 0x0000000115160824 */ /* 0x001fca00078e0216 */
[----:B------:R-:W0:Y:S02]  /*23d0*/  SHFL.UP P0, R23, R22, 0x8, RZ ;  /* 0x0500000016177989 */ /* 0x000e2400000000ff */
[----:B0-----:R-:W-:-:S05]  /*23e0*/  @P0 IMAD.IADD R23, R22, 0x1, R23 ;  /* 0x0000000116170824 */ /* 0x001fca00078e0217 */
[----:B------:R0:W1:Y:S02]  /*23f0*/  SHFL.UP P0, R48, R23, 0x10, RZ ;  /* 0x0600000017307989 */ /* 0x00006400000000ff */
.L_x_160:
[----:B-1----:R-:W-:-:S04]  /*2400*/  @P0 IMAD.IADD R48, R23, 0x1, R48 ;  /* 0x0000000117300824 */ /* 0x002fc800078e0230 */
[----:B------:R-:W-:-:S04]  /*2410*/  IMAD.IADD R19, R48, 0x1, -R19 ;  /* 0x0000000130137824 */ /* 0x000fc800078e0a13 */
[----:B------:R-:W-:Y:S01]  /*2420*/  IMAD.IADD R16, R16, 0x1, R19 ;  /* 0x0000000110107824 */ /* 0x000fe200078e0213 */
[----:B------:R1:W-:Y:S03]  /*2430*/  STS [R18+0x3410], R19 ;  /* 0x0034101312007388 */ /* 0x0003e60000000800 */
        /* <DEDUP_REMOVED lines=19> */
[----:B------:R1:W-:Y:S04]  /*2570*/  STS [R18+0x3438], R5 ;  /* 0x0034380512007388 */ /* 0x0003e80000000800 */
[----:B------:R1:W-:Y:S02]  /*2580*/  STS [R18+0x343c], R21 ;  /* 0x00343c1512007388 */ /* 0x0003e40000000800 */
.L_x_67:
[----:B------:R-:W-:Y:S05]  /*2590*/  WARPSYNC.ALL ;  /* 0x0000000000007948 */ /* 0x000fea0003800000 */
[----:B------:R-:W-:Y:S01]  /*25a0*/  BAR.SYNC.DEFER_BLOCKING 0x0 ;  /* 0x0000000000007b1d */ /* 0x000fe20000010000 */
[----:B------:R-:W-:Y:S02]  /*25b0*/  ISETP.NE.AND P0, PT, R53, RZ, PT ;  /* 0x000000ff3500720c */ /* 0x000fe40003f05270 */
[----:B-1----:R-:W-:-:S03]  /*25c0*/  SHF.R.U32.HI R5, RZ, UR6, R45 ;  /* 0x00000006ff057c19 */ /* 0x002fc6000801162d */
[----:B------:R-:W-:Y:S01]  /*25d0*/  BSSY.RECONVERGENT B0, `(.L_x_69) ;  /* 0x0000029000007945 */ /* 0x000fe20003800200 */
[----:B------:R-:W-:Y:S01]  /*25e0*/  LOP3.LUT R5, R5, UR5, RZ, 0x30, !PT ;  /* 0x0000000505057c12 */ /* 0x000fe2000f8e30ff */
[----:B0-----:R-:W0:Y:S06]  /*25f0*/  LDS R24, [R24+0x3410] ;  /* 0x0034100018187984 */ /* 0x001e2c0000000800 */
[----:B------:R-:W-:Y:S05]  /*2600*/  @P0 BRA `(.L_x_70) ;  /* 0x0000000000940947 */ /* 0x000fea0003800000 */
[----:B------:R-:W-:-:S05]  /*2610*/  LEA R4, R3, UR4, 0x2 ;  /* 0x0000000403047c11 */ /* 0x000fca000f8e10ff */
[----:B------:R-:W0:Y:S04]  /*2620*/  LDS R13, [R4] ;  /* 0x00000000040d7984 */ /* 0x000e280000000800 */
[----:B------:R-:W1:Y:S04]  /*2630*/  LDS R15, [R4+0x400] ;  /* 0x00040000040f7984 */ /* 0x000e680000000800 */
[----:B------:R-:W2:Y:S04]  /*2640*/  LDS R17, [R4+0x800] ;  /* 0x0008000004117984 */ /* 0x000ea80000000800 */
[----:B------:R-:W3:Y:S04]  /*2650*/  LDS R19, [R4+0xc00] ;  /* 0x000c000004137984 */ /* 0x000ee80000000800 */
[----:B------:R-:W4:Y:S04]  /*2660*/  LDS R21, [R4+0x1000] ;  /* 0x0010000004157984 */ /* 0x000f280000000800 */
[----:B------:R-:W5:Y:S04]  /*2670*/  LDS R23, [R4+0x1400] ;  /* 0x0014000004177984 */ /* 0x000f680000000800 */
[----:B------:R-:W5:Y:S04]  /*2680*/  LDS R45, [R4+0x1800] ;  /* 0x00180000042d7984 */ /* 0x000f680000000800 */
[----:B------:R-:W5:Y:S04]  /*2690*/  LDS R47, [R4+0x1c00] ;  /* 0x001c0000042f7984 */ /* 0x000f680000000800 */
[----:B------:R-:W5:Y:S04]  /*26a0*/  LDS R49, [R4+0x2000] ;  /* 0x0020000004317984 */ /* 0x000f680000000800 */
[----:B------:R-:W5:Y:S04]  /*26b0*/  LDS R51, [R4+0x2400] ;  /* 0x0024000004337984 */ /* 0x000f680000000800 */
[----:B------:R-:W5:Y:S01]  /*26c0*/  LDS R8, [R4+0x2800] ;  /* 0x0028000004087984 */ /* 0x000f620000000800 */
[----:B0-----:R-:W-:-:S03]  /*26d0*/  IMAD.IADD R13, R24, 0x1, R13 ;  /* 0x00000001180d7824 */ /* 0x001fc600078e020d */
[----:B------:R-:W0:Y:S01]  /*26e0*/  LDS R9, [R4+0x2c00] ;  /* 0x002c000004097984 */ /* 0x000e220000000800 */
[----:B-1----:R-:W-:-:S03]  /*26f0*/  IMAD.IADD R15, R24, 0x1, R15 ;  /* 0x00000001180f7824 */ /* 0x002fc600078e020f */
[----:B------:R1:W-:Y:S01]  /*2700*/  STS [R4], R13 ;  /* 0x0000000d04007388 */ /* 0x0003e20000000800 */
[C---:B--2---:R-:W-:Y:S02]  /*2710*/  IMAD.IADD R17, R24.reuse, 0x1, R17 ;  /* 0x0000000118117824 */ /* 0x044fe400078e0211 */
[C---:B---3--:R-:W-:Y:S01]  /*2720*/  IMAD.IADD R19, R24.reuse, 0x1, R19 ;  /* 0x0000000118137824 */ /* 0x048fe200078e0213 */
[----:B------:R2:W-:Y:S01]  /*2730*/  STS [R4+0x400], R15 ;  /* 0x0004000f04007388 */ /* 0x0005e20000000800 */
[----:B----4-:R-:W-:-:S03]  /*2740*/  IMAD.IADD R21, R24, 0x1, R21 ;  /* 0x0000000118157824 */ /* 0x010fc600078e0215 */
[----:B------:R2:W-:Y:S01]  /*2750*/  STS [R4+0x800], R17 ;  /* 0x0008001104007388 */ /* 0x0005e20000000800 */
[----:B-----5:R-:W-:-:S03]  /*2760*/  IMAD.IADD R23, R24, 0x1, R23 ;  /* 0x0000000118177824 */ /* 0x020fc600078e0217 */
[----:B------:R2:W-:Y:S01]  /*2770*/  STS [R4+0xc00], R19 ;  /* 0x000c001304007388 */ /* 0x0005e20000000800 */
[----:B------:R-:W-:-:S03]  /*2780*/  IMAD.IADD R45, R24, 0x1, R45 ;  /* 0x00000001182d7824 */ /* 0x000fc600078e022d */
[----:B------:R2:W-:Y:S01]  /*2790*/  STS [R4+0x1000], R21 ;  /* 0x0010001504007388 */ /* 0x0005e20000000800 */
[----:B------:R-:W-:-:S03]  /*27a0*/  IMAD.IADD R47, R24, 0x1, R47 ;  /* 0x00000001182f7824 */ /* 0x000fc600078e022f */
[----:B------:R2:W-:Y:S01]  /*27b0*/  STS [R4+0x1400], R23 ;  /* 0x0014001704007388 */ /* 0x0005e20000000800 */
[----:B------:R-:W-:-:S03]  /*27c0*/  IMAD.IADD R49, R24, 0x1, R49 ;  /* 0x0000000118317824 */ /* 0x000fc600078e0231 */
[----:B------:R2:W-:Y:S01]  /*27d0*/  STS [R4+0x1800], R45 ;  /* 0x0018002d04007388 */ /* 0x0005e20000000800 */
[----:B------:R-:W-:-:S03]  /*27e0*/  IMAD.IADD R51, R24, 0x1, R51 ;  /* 0x0000000118337824 */ /* 0x000fc600078e0233 */
[----:B------:R2:W-:Y:S01]  /*27f0*/  STS [R4+0x1c00], R47 ;  /* 0x001c002f04007388 */ /* 0x0005e20000000800 */
[----:B-1----:R-:W-:-:S03]  /*2800*/  IMAD.IADD R13, R24, 0x1, R8 ;  /* 0x00000001180d7824 */ /* 0x002fc600078e0208 */
[----:B------:R2:W-:Y:S01]  /*2810*/  STS [R4+0x2000], R49 ;  /* 0x0020003104007388 */ /* 0x0005e20000000800 */
[----:B0-----:R-:W-:-:S03]  /*2820*/  IMAD.IADD R9, R24, 0x1, R9 ;  /* 0x0000000118097824 */ /* 0x001fc600078e0209 */
[----:B------:R2:W-:Y:S04]  /*2830*/  STS [R4+0x2400], R51 ;  /* 0x0024003304007388 */ /* 0x0005e80000000800 */
[----:B------:R2:W-:Y:S04]  /*2840*/  STS [R4+0x2800], R13 ;  /* 0x0028000d04007388 */ /* 0x0005e80000000800 */
[----:B------:R2:W-:Y:S02]  /*2850*/  STS [R4+0x2c00], R9 ;  /* 0x002c000904007388 */ /* 0x0005e40000000800 */
.L_x_70:
[----:B------:R-:W-:Y:S05]  /*2860*/  BSYNC.RECONVERGENT B0 ;  /* 0x0000000000007941 */ /* 0x000fea0003800200 */
.L_x_69:
[----:B------:R-:W-:Y:S01]  /*2870*/  BAR.SYNC.DEFER_BLOCKING 0x0 ;  /* 0x0000000000007b1d */ /* 0x000fe20000010000 */
[----:B------:R-:W-:Y:S01]  /*2880*/  R2P PR, R5, 0x7f ;  /* 0x0000007f05007804 */ /* 0x000fe20000000000 */
[----:B------:R-:W-:-:S04]  /*2890*/  IMAD.MOV.U32 R8, RZ, RZ, RZ ;  /* 0x000000ffff087224 */ /* 0x000fc800078e00ff */
[----:B------:R-:W-:Y:S01]  /*28a0*/  BSSY.RECONVERGENT B0, `(.L_x_71) ;  /* 0x0000026000007945 */ /* 0x000fe20003800200 */
[----:B--2---:R-:W1:Y:S07]  /*28b0*/  S2R R23, SR_LEMASK ;  /* 0x0000000000177919 */ /* 0x004e6e0000003a00 */
[----:B------:R-:W-:Y:S02]  /*28c0*/  VOTE.ANY R4, PT, P0 ;  /* 0x0000000000047806 */ /* 0x000fe400000e0100 */
[----:B------:R-:W-:-:S02]  /*28d0*/  VOTE.ANY R9, PT, P1 ;  /* 0x0000000000097806 */ /* 0x000fc400008e0100 */
[----:B------:R-:W-:Y:S02]  /*28e0*/  @!P0 LOP3.LUT R4, RZ, R4, RZ, 0x33, !PT ;  /* 0x00000004ff048212 */ /* 0x000fe400078e33ff */
[----:B------:R-:W-:Y:S02]  /*28f0*/  VOTE.ANY R13, PT, P2 ;  /* 0x00000000000d7806 */ /* 0x000fe400010e0100 */
[----:B------:R-:W-:Y:S02]  /*2900*/  @!P1 LOP3.LUT R9, RZ, R9, RZ, 0x33, !PT ;  /* 0x00000009ff099212 */ /* 0x000fe400078e33ff */
[----:B------:R-:W-:Y:S02]  /*2910*/  VOTE.ANY R15, PT, P3 ;  /* 0x00000000000f7806 */ /* 0x000fe400018e0100 */
[----:B------:R-:W-:Y:S02]  /*2920*/  @!P2 LOP3.LUT R13, RZ, R13, RZ, 0x33, !PT ;  /* 0x0000000dff0da212 */ /* 0x000fe400078e33ff */
[----:B------:R-:W-:-:S02]  /*2930*/  LOP3.LUT R4, R9, R4, RZ, 0xc0, !PT ;  /* 0x0000000409047212 */ /* 0x000fc400078ec0ff */
[----:B------:R-:W-:Y:S02]  /*2940*/  @!P3 LOP3.LUT R15, RZ, R15, RZ, 0x33, !PT ;  /* 0x0000000fff0fb212 */ /* 0x000fe400078e33ff */
[----:B------:R-:W-:Y:S02]  /*2950*/  LOP3.LUT R4, R13, R4, RZ, 0xc0, !PT ;  /* 0x000000040d047212 */ /* 0x000fe400078ec0ff */
[----:B------:R-:W-:Y:S02]  /*2960*/  VOTE.ANY R9, PT, P4 ;  /* 0x0000000000097806 */ /* 0x000fe400020e0100 */
[----:B------:R-:W-:Y:S02]  /*2970*/  LOP3.LUT P0, RZ, R5, 0x80, RZ, 0xc0, !PT ;  /* 0x0000008005ff7812 */ /* 0x000fe4000780c0ff */
[----:B------:R-:W-:Y:S02]  /*2980*/  LOP3.LUT R4, R15, R4, RZ, 0xc0, !PT ;  /* 0x000000040f047212 */ /* 0x000fe400078ec0ff */
[----:B------:R-:W-:-:S02]  /*2990*/  VOTE.ANY R13, PT, P5 ;  /* 0x00000000000d7806 */ /* 0x000fc400028e0100 */
[----:B------:R-:W-:Y:S02]  /*29a0*/  @!P4 LOP3.LUT R9, RZ, R9, RZ, 0x33, !PT ;  /* 0x00000009ff09c212 */ /* 0x000fe400078e33ff */
[----:B------:R-:W-:Y:S02]  /*29b0*/  @!P5 LOP3.LUT R13, RZ, R13, RZ, 0x33, !PT ;  /* 0x0000000dff0dd212 */ /* 0x000fe400078e33ff */
[----:B------:R-:W-:Y:S02]  /*29c0*/  LOP3.LUT R4, R9, R4, RZ, 0xc0, !PT ;  /* 0x0000000409047212 */ /* 0x000fe400078ec0ff */
[----:B------:R-:W-:Y:S02]  /*29d0*/  VOTE.ANY R9, PT, P6 ;  /* 0x0000000000097806 */ /* 0x000fe400030e0100 */
[----:B------:R-:W-:Y:S02]  /*29e0*/  LOP3.LUT R4, R13, R4, RZ, 0xc0, !PT ;  /* 0x000000040d047212 */ /* 0x000fe400078ec0ff */
[----:B------:R-:W-:-:S02]  /*29f0*/  VOTE.ANY R13, PT, P0 ;  /* 0x00000000000d7806 */ /* 0x000fc400000e0100 */
[----:B------:R-:W-:Y:S02]  /*2a00*/  @!P6 LOP3.LUT R9, RZ, R9, RZ, 0x33, !PT ;  /* 0x00000009ff09e212 */ /* 0x000fe400078e33ff */
[----:B------:R-:W-:Y:S02]  /*2a10*/  @!P0 LOP3.LUT R13, RZ, R13, RZ, 0x33, !PT ;  /* 0x0000000dff0d8212 */ /* 0x000fe400078e33ff */
[----:B------:R-:W-:Y:S02]  /*2a20*/  LOP3.LUT R4, R9, R4, RZ, 0xc0, !PT ;  /* 0x0000000409047212 */ /* 0x000fe400078ec0ff */
[----:B------:R-:W-:Y:S02]  /*2a30*/  SHF.R.U32.HI R9, RZ, UR6, R6 ;  /* 0x00000006ff097c19 */ /* 0x000fe40008011606 */
[----:B------:R-:W-:Y:S01]  /*2a40*/  LOP3.LUT R10, R13, R4, RZ, 0xc0, !PT ;  /* 0x000000040d0a7212 */ /* 0x000fe200078ec0ff */
[----:B------:R-:W-:Y:S01]  /*2a50*/  IMAD.SHL.U32 R4, R3, 0x20, RZ ;  /* 0x0000002003047824 */ /* 0x000fe200078e00ff */
[----:B------:R-:W-:-:S02]  /*2a60*/  LOP3.LUT R9, R9, UR5, RZ, 0x30, !PT ;  /* 0x0000000509097c12 */ /* 0x000fc4000f8e30ff */
[----:B------:R-:W2:Y:S01]  /*2a70*/  FLO.U32 R15, R10 ;  /* 0x0000000a000f7300 */ /* 0x000ea200000e0000 */
[----:B-1----:R-:W-:Y:S02]  /*2a80*/  LOP3.LUT R14, R23, R10, RZ, 0xc0, !PT ;  /* 0x0000000a170e7212 */ /* 0x002fe400078ec0ff */
[----:B------:R-:W-:-:S05]  /*2a90*/  LOP3.LUT R4, R4, 0x7c00, RZ, 0xc0, !PT ;  /* 0x00007c0004047812 */ /* 0x000fca00078ec0ff */
[----:B------:R-:W1:Y:S01]  /*2aa0*/  POPC R14, R14 ;  /* 0x0000000e000e7309 */ /* 0x000e620000000000 */
[----:B------:R-:W-:Y:S01]  /*2ab0*/  VIADD R22, R4, UR4 ;  /* 0x0000000404167c36 */ /* 0x000fe20008000000 */
[----:B--2---:R-:W-:-:S13]  /*2ac0*/  ISETP.NE.AND P0, PT, R46, R15, PT ;  /* 0x0000000f2e00720c */ /* 0x004fda0003f05270 */
[----:B-1----:R-:W-:Y:S05]  /*2ad0*/  @P0 BRA `(.L_x_72) ;  /* 0x0000000000080947 */ /* 0x002fea0003800000 */
[----:B------:R-:W-:-:S05]  /*2ae0*/  IMAD R5, R5, 0x4, R22 ;  /* 0x0000000405057824 */ /* 0x000fca00078e0216 */
[----:B------:R1:W2:Y:S02]  /*2af0*/  ATOMS.ADD R8, [R5], R14 ;  /* 0x0000000e0508738c */ /* 0x0002a40000000000 */
.L_x_72:
[----:B------:R-:W-:Y:S05]  /*2b00*/  BSYNC.RECONVERGENT B0 ;  /* 0x0000000000007941 */ /* 0x000fea0003800200 */
.L_x_71:
[----:B------:R-:W-:Y:S01]  /*2b10*/  R2P PR, R9, 0x7f ;  /* 0x0000007f09007804 */ /* 0x000fe20000000000 */
[----:B--2---:R2:W3:Y:S01]  /*2b20*/  SHFL.IDX PT, R8, R8, R15, 0x1f ;  /* 0x00001f0f08087589 */ /* 0x0044e200000e0000 */
[----:B------:R-:W-:Y:S01]  /*2b30*/  BSSY.RECONVERGENT B0, `(.L_x_73) ;  /* 0x0000023000007945 */ /* 0x000fe20003800200 */
[----:B------:R-:W-:-:S10]  /*2b40*/  IMAD.MOV.U32 R12, RZ, RZ, RZ ;  /* 0x000000ffff0c7224 */ /* 0x000fd400078e00ff */
[----:B------:R-:W-:Y:S02]  /*2b50*/  VOTE.ANY R4, PT, P0 ;  /* 0x0000000000047806 */ /* 0x000fe400000e0100 */
[----:B-1----:R-:W-:Y:S02]  /*2b60*/  VOTE.ANY R5, PT, P1 ;  /* 0x0000000000057806 */ /* 0x002fe400008e0100 */
[----:B------:R-:W-:Y:S02]  /*2b70*/  @!P0 LOP3.LUT R4, RZ, R4, RZ, 0x33, !PT ;  /* 0x00000004ff048212 */ /* 0x000fe400078e33ff */
[----:B------:R-:W-:Y:S02]  /*2b80*/  VOTE.ANY R13, PT, P2 ;  /* 0x00000000000d7806 */ /* 0x000fe400010e0100 */
[----:B------:R-:W-:Y:S02]  /*2b90*/  @!P1 LOP3.LUT R5, RZ, R5, RZ, 0x33, !PT ;  /* 0x00000005ff059212 */ /* 0x000fe400078e33ff */
[----:B------:R-:W-:-:S02]  /*2ba0*/  @!P2 LOP3.LUT R13, RZ, R13, RZ, 0x33, !PT ;  /* 0x0000000dff0da212 */ /* 0x000fc400078e33ff */
[----:B------:R-:W-:Y:S02]  /*2bb0*/  LOP3.LUT R4, R5, R4, RZ, 0xc0, !PT ;  /* 0x0000000405047212 */ /* 0x000fe400078ec0ff */
[----:B------:R-:W-:Y:S02]  /*2bc0*/  VOTE.ANY R5, PT, P3 ;  /* 0x0000000000057806 */ /* 0x000fe400018e0100 */
[----:B------:R-:W-:Y:S02]  /*2bd0*/  LOP3.LUT R4, R13, R4, RZ, 0xc0, !PT ;  /* 0x000000040d047212 */ /* 0x000fe400078ec0ff */
[----:B------:R-:W-:Y:S02]  /*2be0*/  LOP3.LUT P0, RZ, R9, 0x80, RZ, 0xc0, !PT ;  /* 0x0000008009ff7812 */ /* 0x000fe4000780c0ff */
[----:B------:R-:W-:Y:S02]  /*2bf0*/  VOTE.ANY R13, PT, P4 ;  /* 0x00000000000d7806 */ /* 0x000fe400020e0100 */
[----:B------:R-:W-:-:S02]  /*2c00*/  @!P3 LOP3.LUT R5, RZ, R5, RZ, 0x33, !PT ;  /* 0x00000005ff05b212 */ /* 0x000fc400078e33ff */
[----:B------:R-:W-:Y:S02]  /*2c10*/  @!P4 LOP3.LUT R13, RZ, R13, RZ, 0x33, !PT ;  /* 0x0000000dff0dc212 */ /* 0x000fe400078e33ff */
[----:B------:R-:W-:Y:S02]  /*2c20*/  LOP3.LUT R4, R5, R4, RZ, 0xc0, !PT ;  /* 0x0000000405047212 */ /* 0x000fe400078ec0ff */
[----:B------:R-:W-:Y:S02]  /*2c30*/  VOTE.ANY R5, PT, P5 ;  /* 0x0000000000057806 */ /* 0x000fe400028e0100 */
[----:B------:R-:W-:Y:S02]  /*2c40*/  LOP3.LUT R4, R13, R4, RZ, 0xc0, !PT ;  /* 0x000000040d047212 */ /* 0x000fe400078ec0ff */
[----:B------:R-:W-:Y:S02]  /*2c50*/  VOTE.ANY R13, PT, P6 ;  /* 0x00000000000d7806 */ /* 0x000fe400030e0100 */
[----:B------:R-:W-:-:S02]  /*2c60*/  @!P5 LOP3.LUT R5, RZ, R5, RZ, 0x33, !PT ;  /* 0x00000005ff05d212 */ /* 0x000fc400078e33ff */
[----:B------:R-:W-:Y:S02]  /*2c70*/  VOTE.ANY R17, PT, P0 ;  /* 0x0000000000117806 */ /* 0x000fe400000e0100 */
[----:B------:R-:W-:Y:S02]  /*2c80*/  @!P6 LOP3.LUT R13, RZ, R13, RZ, 0x33, !PT ;  /* 0x0000000dff0de212 */ /* 0x000fe400078e33ff */
[----:B------:R-:W-:Y:S02]  /*2c90*/  LOP3.LUT R4, R5, R4, RZ, 0xc0, !PT ;  /* 0x0000000405047212 */ /* 0x000fe400078ec0ff */
[----:B------:R-:W-:Y:S02]  /*2ca0*/  @!P0 LOP3.LUT R17, RZ, R17, RZ, 0x33, !PT ;  /* 0x00000011ff118212 */ /* 0x000fe400078e33ff */
[----:B------:R-:W-:-:S04]  /*2cb0*/  LOP3.LUT R4, R13, R4, RZ, 0xc0, !PT ;  /* 0x000000040d047212 */ /* 0x000fc800078ec0ff */
[----:B------:R-:W-:Y:S02]  /*2cc0*/  LOP3.LUT R4, R17, R4, RZ, 0xc0, !PT ;  /* 0x0000000411047212 */ /* 0x000fe400078ec0ff */
[----:B------:R-:W-:Y:S02]  /*2cd0*/  SHF.R.U32.HI R17, RZ, UR6, R0 ;  /* 0x00000006ff117c19 */ /* 0x000fe40008011600 */
[----:B------:R-:W1:Y:S01]  /*2ce0*/  FLO.U32 R5, R4 ;  /* 0x0000000400057300 */ /* 0x000e6200000e0000 */
[----:B------:R-:W-:Y:S02]  /*2cf0*/  LOP3.LUT R13, R23, R4, RZ, 0xc0, !PT ;  /* 0x00000004170d7212 */ /* 0x000fe400078ec0ff */
[----:B------:R-:W-:-:S05]  /*2d00*/  LOP3.LUT R17, R17, UR5, RZ, 0x30, !PT ;  /* 0x0000000511117c12 */ /* 0x000fca000f8e30ff */
[----:B------:R-:W4:Y:S01]  /*2d10*/  POPC R13, R13 ;  /* 0x0000000d000d7309 */ /* 0x000f220000000000 */
[----:B-1----:R-:W-:-:S13]  /*2d20*/  ISETP.NE.AND P0, PT, R46, R5, PT ;  /* 0x000000052e00720c */ /* 0x002fda0003f05270 */
[----:B--234-:R-:W-:Y:S05]  /*2d30*/  @P0 BRA `(.L_x_74) ;  /* 0x0000000000080947 */ /* 0x01cfea0003800000 */
[----:B------:R-:W-:-:S06]  /*2d40*/  IMAD R12, R9, 0x4, R22 ;  /* 0x00000004090c7824 */ /* 0x000fcc00078e0216 */
[----:B------:R1:W2:Y:S02]  /*2d50*/  ATOMS.ADD R12, [R12], R13 ;  /* 0x0000000d0c0c738c */ /* 0x0002a40000000000 */
.L_x_74:
[----:B------:R-:W-:Y:S05]  /*2d60*/  BSYNC.RECONVERGENT B0 ;  /* 0x0000000000007941 */ /* 0x000fea0003800200 */
.L_x_73:
[----:B------:R-:W-:Y:S01]  /*2d70*/  R2P PR, R17, 0x7f ;  /* 0x0000007f11007804 */ /* 0x000fe20000000000 */
[----:B--2---:R2:W3:Y:S01]  /*2d80*/  SHFL.IDX PT, R12, R12, R5, 0x1f ;  /* 0x00001f050c0c7589 */ /* 0x0044e200000e0000 */
[----:B------:R-:W-:Y:S11]  /*2d90*/  BSSY.RECONVERGENT B0, `(.L_x_75) ;  /* 0x0000023000007945 */ /* 0x000ff60003800200 */
[----:B------:R-:W-:-:S02]  /*2da0*/  VOTE.ANY R0, PT, P0 ;  /* 0x0000000000007806 */ /* 0x000fc400000e0100 */
[----:B------:R-:W-:Y:S02]  /*2db0*/  VOTE.ANY R9, PT, P1 ;  /* 0x0000000000097806 */ /* 0x000fe400008e0100 */
[----:B------:R-:W-:Y:S02]  /*2dc0*/  @!P0 LOP3.LUT R0, RZ, R0, RZ, 0x33, !PT ;  /* 0x00000000ff008212 */ /* 0x000fe400078e33ff */
[----:B------:R-:W-:Y:S02]  /*2dd0*/  VOTE.ANY R15, PT, P2 ;  /* 0x00000000000f7806 */ /* 0x000fe400010e0100 */
[----:B------:R-:W-:Y:S02]  /*2de0*/  @!P1 LOP3.LUT R9, RZ, R9, RZ, 0x33, !PT ;  /* 0x00000009ff099212 */ /* 0x000fe400078e33ff */
[----:B------:R-:W-:Y:S02]  /*2df0*/  @!P2 LOP3.LUT R15, RZ, R15, RZ, 0x33, !PT ;  /* 0x0000000fff0fa212 */ /* 0x000fe400078e33ff */
[----:B------:R-:W-:-:S02]  /*2e00*/  LOP3.LUT R0, R9, R0, RZ, 0xc0, !PT ;  /* 0x0000000009007212 */ /* 0x000fc400078ec0ff */
[----:B------:R-:W-:Y:S02]  /*2e10*/  VOTE.ANY R9, PT, P3 ;  /* 0x0000000000097806 */ /* 0x000fe400018e0100 */
[----:B------:R-:W-:Y:S02]  /*2e20*/  LOP3.LUT R0, R15, R0, RZ, 0xc0, !PT ;  /* 0x000000000f007212 */ /* 0x000fe400078ec0ff */
[----:B------:R-:W-:Y:S02]  /*2e30*/  LOP3.LUT P0, RZ, R17, 0x80, RZ, 0xc0, !PT ;  /* 0x0000008011ff7812 */ /* 0x000fe4000780c0ff */
[----:B------:R-:W-:Y:S02]  /*2e40*/  VOTE.ANY R15, PT, P4 ;  /* 0x00000000000f7806 */ /* 0x000fe400020e0100 */
[----:B------:R-:W-:Y:S02]  /*2e50*/  @!P3 LOP3.LUT R9, RZ, R9, RZ, 0x33, !PT ;  /* 0x00000009ff09b212 */ /* 0x000fe400078e33ff */
[----:B------:R-:W-:-:S02]  /*2e60*/  @!P4 LOP3.LUT R15, RZ, R15, RZ, 0x33, !PT ;  /* 0x0000000fff0fc212 */ /* 0x000fc400078e33ff */
[----:B------:R-:W-:Y:S02]  /*2e70*/  LOP3.LUT R0, R9, R0, RZ, 0xc0, !PT ;  /* 0x0000000009007212 */ /* 0x000fe400078ec0ff */
[----:B------:R-:W-:Y:S02]  /*2e80*/  VOTE.ANY R9, PT, P5 ;  /* 0x0000000000097806 */ /* 0x000fe400028e0100 */
[----:B------:R-:W-:Y:S02]  /*2e90*/  LOP3.LUT R0, R15, R0, RZ, 0xc0, !PT ;  /* 0x000000000f007212 */ /* 0x000fe400078ec0ff */
[----:B------:R-:W-:Y:S02]  /*2ea0*/  VOTE.ANY R15, PT, P6 ;  /* 0x00000000000f7806 */ /* 0x000fe400030e0100 */
[----:B------:R-:W-:Y:S02]  /*2eb0*/  @!P5 LOP3.LUT R9, RZ, R9, RZ, 0x33, !PT ;  /* 0x00000009ff09d212 */ /* 0x000fe400078e33ff */
[----:B------:R-:W-:-:S02]  /*2ec0*/  VOTE.ANY R19, PT, P0 ;  /* 0x0000000000137806 */ /* 0x000fc400000e0100 */
[----:B------:R-:W-:Y:S02]  /*2ed0*/  @!P6 LOP3.LUT R15, RZ, R15, RZ, 0x33, !PT ;  /* 0x0000000fff0fe212 */ /* 0x000fe400078e33ff */
[----:B------:R-:W-:Y:S02]  /*2ee0*/  LOP3.LUT R0, R9, R0, RZ, 0xc0, !PT ;  /* 0x0000000009007212 */ /* 0x000fe400078ec0ff */
[----:B------:R-:W-:Y:S02]  /*2ef0*/  @!P0 LOP3.LUT R19, RZ, R19, RZ, 0x33, !PT ;  /* 0x00000013ff138212 */ /* 0x000fe400078e33ff */
[----:B------:R-:W-:Y:S02]  /*2f00*/  LOP3.LUT R0, R15, R0, RZ, 0xc0, !PT ;  /* 0x000000000f007212 */ /* 0x000fe400078ec0ff */
[----:B------:R-:W-:Y:S02]  /*2f10*/  SHF.R.U32.HI R15, RZ, UR6, R41 ;  /* 0x00000006ff0f7c19 */ /* 0x000fe40008011629 */
[----:B------:R-:W-:Y:S01]  /*2f20*/  LOP3.LUT R4, R19, R0, RZ, 0xc0, !PT ;  /* 0x0000000013047212 */ /* 0x000fe200078ec0ff */
[----:B------:R-:W-:Y:S01]  /*2f30*/  IMAD.MOV.U32 R0, RZ, RZ, RZ ;  /* 0x000000ffff007224 */ /* 0x000fe200078e00ff */
[----:B------:R-:W-:-:S02]  /*2f40*/  LOP3.LUT R15, R15, UR5, RZ, 0x30, !PT ;  /* 0x000000050f0f7c12 */ /* 0x000fc4000f8e30ff */
[----:B------:R-:W4:Y:S01]  /*2f50*/  FLO.U32 R51, R4 ;  /* 0x0000000400337300 */ /* 0x000f2200000e0000 */
[----:B------:R-:W-:-:S07]  /*2f60*/  LOP3.LUT R10, R23, R4, RZ, 0xc0, !PT ;  /* 0x00000004170a7212 */ /* 0x000fce00078ec0ff */
[----:B------:R-:W0:Y:S01]  /*2f70*/  POPC R10, R10 ;  /* 0x0000000a000a7309 */ /* 0x000e220000000000 */
[----:B----4-:R-:W-:-:S13]  /*2f80*/  ISETP.NE.AND P0, PT, R46, R51, PT ;  /* 0x000000332e00720c */ /* 0x010fda0003f05270 */
[----:B0-23--:R-:W-:Y:S05]  /*2f90*/  @P0 BRA `(.L_x_76) ;  /* 0x0000000000080947 */ /* 0x00dfea0003800000 */
[----:B------:R-:W-:-:S05]  /*2fa0*/  IMAD R17, R17, 0x4, R22 ;  /* 0x0000000411117824 */ /* 0x000fca00078e0216 */
[----:B------:R0:W2:Y:S02]  /*2fb0*/  ATOMS.ADD R0, [R17], R10 ;  /* 0x0000000a1100738c */ /* 0x0000a40000000000 */
.L_x_76:
[----:B------:R-:W-:Y:S05]  /*2fc0*/  BSYNC.RECONVERGENT B0 ;  /* 0x0000000000007941 */ /* 0x000fea0003800200 */
.L_x_75:
        /* <DEDUP_REMOVED lines=21> */
[----:B0-----:R-:W-:-:S02]  /*3120*/  VOTE.ANY R17, PT, P0 ;  /* 0x0000000000117806 */ /* 0x001fc400000e0100 */
[----:B------:R-:W-:Y:S02]  /*3130*/  @!P6 LOP3.LUT R9, RZ, R9, RZ, 0x33, !PT ;  /* 0x00000009ff09e212 */ /* 0x000fe400078e33ff */
[----:B------:R-:W-:Y:S02]  /*3140*/  LOP3.LUT R4, R5, R4, RZ, 0xc0, !PT ;  /* 0x0000000405047212 */ /* 0x000fe400078ec0ff */
[----:B------:R-:W-:Y:S02]  /*3150*/  @!P0 LOP3.LUT R17, RZ, R17, RZ, 0x33, !PT ;  /* 0x00000011ff118212 */ /* 0x000fe400078e33ff */
[----:B------:R-:W-:-:S04]  /*3160*/  LOP3.LUT R4, R9, R4, RZ, 0xc0, !PT ;  /* 0x0000000409047212 */ /* 0x000fc800078ec0ff */
[----:B------:R-:W-:Y:S01]  /*3170*/  LOP3.LUT R6, R17, R4, RZ, 0xc0, !PT ;  /* 0x0000000411067212 */ /* 0x000fe200078ec0ff */
[----:B------:R-:W-:Y:S01]  /*3180*/  IMAD.MOV.U32 R4, RZ, RZ, RZ ;  /* 0x000000ffff047224 */ /* 0x000fe200078e00ff */
[----:B------:R-:W-:Y:S02]  /*3190*/  SHF.R.U32.HI R17, RZ, UR6, R40 ;  /* 0x00000006ff117c19 */ /* 0x000fe40008011628 */
[----:B------:R-:W0:Y:S01]  /*31a0*/  FLO.U32 R45, R6 ;  /* 0x00000006002d7300 */ /* 0x000e2200000e0000 */
[----:B------:R-:W-:Y:S02]  /*31b0*/  LOP3.LUT R9, R23, R6, RZ, 0xc0, !PT ;  /* 0x0000000617097212 */ /* 0x000fe400078ec0ff */
[----:B------:R-:W-:-:S05]  /*31c0*/  LOP3.LUT R17, R17, UR5, RZ, 0x30, !PT ;  /* 0x0000000511117c12 */ /* 0x000fca000f8e30ff */
[----:B------:R-:W4:Y:S01]  /*31d0*/  POPC R9, R9 ;  /* 0x0000000900097309 */ /* 0x000f220000000000 */
[----:B0-----:R-:W-:-:S13]  /*31e0*/  ISETP.NE.AND P0, PT, R46, R45, PT ;  /* 0x0000002d2e00720c */ /* 0x001fda0003f05270 */
[----:B--234-:R-:W-:Y:S05]  /*31f0*/  @P0 BRA `(.L_x_78) ;  /* 0x0000000000080947 */ /* 0x01cfea0003800000 */
[----:B------:R-:W-:-:S06]  /*3200*/  IMAD R4, R15, 0x4, R22 ;  /* 0x000000040f047824 */ /* 0x000fcc00078e0216 */
[----:B------:R0:W2:Y:S02]  /*3210*/  ATOMS.ADD R4, [R4], R9 ;  /* 0x000000090404738c */ /* 0x0000a40000000000 */
.L_x_78:
[----:B------:R-:W-:Y:S05]  /*3220*/  BSYNC.RECONVERGENT B0 ;  /* 0x0000000000007941 */ /* 0x000fea0003800200 */
.L_x_77:
[----:B------:R-:W-:Y:S01]  /*3230*/  R2P PR, R17, 0x7f ;  /* 0x0000007f11007804 */ /* 0x000fe20000000000 */
[----:B--2---:R2:W3:Y:S01]  /*3240*/  SHFL.IDX PT, R45, R4, R45, 0x1f ;  /* 0x00001f2d042d7589 */ /* 0x0044e200000e0000 */
[----:B------:R-:W-:Y:S01]  /*3250*/  BSSY.RECONVERGENT B0, `(.L_x_79) ;  /* 0x0000023000007945 */ /* 0x000fe20003800200 */
[----:B------:R-:W-:-:S10]  /*3260*/  IMAD.MOV.U32 R6, RZ, RZ, RZ ;  /* 0x000000ffff067224 */ /* 0x000fd400078e00ff */
[----:B------:R-:W-:Y:S02]  /*3270*/  VOTE.ANY R0, PT, P0 ;  /* 0x0000000000007806 */ /* 0x000fe400000e0100 */
[----:B------:R-:W-:Y:S02]  /*3280*/  VOTE.ANY R5, PT, P1 ;  /* 0x0000000000057806 */ /* 0x000fe400008e0100 */
        /* <DEDUP_REMOVED lines=20> */
[----:B------:R-:W-:Y:S02]  /*33d0*/  LOP3.LUT R0, R15, R0, RZ, 0xc0, !PT ;  /* 0x000000000f007212 */ /* 0x000fe400078ec0ff */
[----:B------:R-:W-:-:S02]  /*33e0*/  SHF.R.U32.HI R15, RZ, UR6, R39 ;  /* 0x00000006ff0f7c19 */ /* 0x000fc40008011627 */
[----:B------:R-:W-:Y:S02]  /*33f0*/  LOP3.LUT R0, R19, R0, RZ, 0xc0, !PT ;  /* 0x0000000013007212 */ /* 0x000fe400078ec0ff */
[----:B------:R-:W-:Y:S02]  /*3400*/  LOP3.LUT R15, R15, UR5, RZ, 0x30, !PT ;  /* 0x000000050f0f7c12 */ /* 0x000fe4000f8e30ff */
[----:B------:R-:W4:Y:S01]  /*3410*/  FLO.U32 R19, R0 ;  /* 0x0000000000137300 */ /* 0x000f2200000e0000 */
[----:B------:R-:W-:-:S07]  /*3420*/  LOP3.LUT R5, R23, R0, RZ, 0xc0, !PT ;  /* 0x0000000017057212 */ /* 0x000fce00078ec0ff */
[----:B------:R-:W0:Y:S01]  /*3430*/  POPC R5, R5 ;  /* 0x0000000500057309 */ /* 0x000e220000000000 */
[----:B----4-:R-:W-:-:S13]  /*3440*/  ISETP.NE.AND P0, PT, R46, R19, PT ;  /* 0x000000132e00720c */ /* 0x010fda0003f05270 */
[----:B0-23--:R-:W-:Y:S05]  /*3450*/  @P0 BRA `(.L_x_80) ;  /* 0x0000000000080947 */ /* 0x00dfea0003800000 */
[----:B------:R-:W-:-:S06]  /*3460*/  IMAD R6, R17, 0x4, R22 ;  /* 0x0000000411067824 */ /* 0x000fcc00078e0216 */
[----:B------:R0:W2:Y:S02]  /*3470*/  ATOMS.ADD R6, [R6], R5 ;  /* 0x000000050606738c */ /* 0x0000a40000000000 */
.L_x_80:
[----:B------:R-:W-:Y:S05]  /*3480*/  BSYNC.RECONVERGENT B0 ;  /* 0x0000000000007941 */ /* 0x000fea0003800200 */
.L_x_79:
        /* <DEDUP_REMOVED lines=37> */
.L_x_82:
[----:B------:R-:W-:Y:S05]  /*36e0*/  BSYNC.RECONVERGENT B0 ;  /* 0x0000000000007941 */ /* 0x000fea0003800200 */
.L_x_81:
[----:B------:R-:W-:Y:S01]  /*36f0*/  R2P PR, R17, 0x7f ;  /* 0x0000007f11007804 */ /* 0x000fe20000000000 */
[----:B--2---:R2:W3:Y:S01]  /*3700*/  SHFL.IDX PT, R47, R0, R47, 0x1f ;  /* 0x00001f2f002f7589 */ /* 0x0044e200000e0000 */
[----:B------:R-:W-:Y:S11]  /*3710*/  BSSY.RECONVERGENT B0, `(.L_x_83) ;  /* 0x0000021000007945 */ /* 0x000ff60003800200 */
[----:B0-----:R-:W-:-:S02]  /*3720*/  VOTE.ANY R15, PT, P0 ;  /* 0x00000000000f7806 */ /* 0x001fc400000e0100 */
        /* <DEDUP_REMOVED lines=19> */
[----:B------:R-:W-:Y:S01]  /*3860*/  LOP3.LUT R15, R16, R15, RZ, 0xc0, !PT ;  /* 0x0000000f100f7212 */ /* 0x000fe200078ec0ff */
[----:B------:R-:W-:Y:S01]  /*3870*/  IMAD.MOV.U32 R16, RZ, RZ, RZ ;  /* 0x000000ffff107224 */ /* 0x000fe200078e00ff */
[----:B------:R-:W-:Y:S02]  /*3880*/  @!P0 LOP3.LUT R20, RZ, R20, RZ, 0x33, !PT ;  /* 0x00000014ff148212 */ /* 0x000fe400078e33ff */
[----:B------:R-:W-:-:S04]  /*3890*/  LOP3.LUT R15, R18, R15, RZ, 0xc0, !PT ;  /* 0x0000000f120f7212 */ /* 0x000fc800078ec0ff */
[----:B------:R-:W-:-:S04]  /*38a0*/  LOP3.LUT R20, R20, R15, RZ, 0xc0, !PT ;  /* 0x0000000f14147212 */ /* 0x000fc800078ec0ff */
[----:B------:R-:W0:Y:S01]  /*38b0*/  FLO.U32 R49, R20 ;  /* 0x0000001400317300 */ /* 0x000e2200000e0000 */
[----:B------:R-:W-:-:S07]  /*38c0*/  LOP3.LUT R50, R23, R20, RZ, 0xc0, !PT ;  /* 0x0000001417327212 */ /* 0x000fce00078ec0ff */
[----:B------:R-:W4:Y:S01]  /*38d0*/  POPC R50, R50 ;  /* 0x0000003200327309 */ /* 0x000f220000000000 */
[----:B0-----:R-:W-:-:S13]  /*38e0*/  ISETP.NE.AND P0, PT, R46, R49, PT ;  /* 0x000000312e00720c */ /* 0x001fda0003f05270 */
[----:B--234-:R-:W-:Y:S05]  /*38f0*/  @P0 BRA `(.L_x_84) ;  /* 0x0000000000080947 */ /* 0x01cfea0003800000 */
[----:B------:R-:W-:-:S05]  /*3900*/  IMAD R17, R17, 0x4, R22 ;  /* 0x0000000411117824 */ /* 0x000fca00078e0216 */
[----:B------:R0:W2:Y:S02]  /*3910*/  ATOMS.ADD R16, [R17], R50 ;  /* 0x000000321110738c */ /* 0x0000a40000000000 */
.L_x_84:
[----:B------:R-:W-:Y:S05]  /*3920*/  BSYNC.RECONVERGENT B0 ;  /* 0x0000000000007941 */ /* 0x000fea0003800200 */
.L_x_83:
[----:B------:R-:W-:Y:S01]  /*3930*/  R2P PR, R11, 0x7f ;  /* 0x0000007f0b007804 */ /* 0x000fe20000000000 */
[----:B--2---:R2:W3:Y:S01]  /*3940*/  SHFL.IDX PT, R49, R16, R49, 0x1f ;  /* 0x00001f3110317589 */ /* 0x0044e200000e0000 */
[----:B------:R-:W-:Y:S01]  /*3950*/  BSSY.RECONVERGENT B0, `(.L_x_85) ;  /* 0x0000021000007945 */ /* 0x000fe20003800200 */
[----:B------:R-:W-:-:S10]  /*3960*/  IMAD.MOV.U32 R20, RZ, RZ, RZ ;  /* 0x000000ffff147224 */ /* 0x000fd400078e00ff */
[----:B------:R-:W-:Y:S02]  /*3970*/  VOTE.ANY R0, PT, P0 ;  /* 0x0000000000007806 */ /* 0x000fe400000e0100 */
[----:B------:R-:W-:Y:S02]  /*3980*/  VOTE.ANY R15, PT, P1 ;  /* 0x00000000000f7806 */ /* 0x000fe400008e0100 */
[----:B------:R-:W-:Y:S02]  /*3990*/  @!P0 LOP3.LUT R0, RZ, R0, RZ, 0x33, !PT ;  /* 0x00000000ff008212 */ /* 0x000fe400078e33ff */
[----:B0-----:R-:W-:Y:S02]  /*39a0*/  VOTE.ANY R17, PT, P2 ;  /* 0x0000000000117806 */ /* 0x001fe400010e0100 */
        /* <DEDUP_REMOVED lines=25> */
[----:B------:R-:W-:-:S06]  /*3b40*/  IMAD R20, R11, 0x4, R22 ;  /* 0x000000040b147824 */ /* 0x000fcc00078e0216 */
[----:B------:R0:W2:Y:S02]  /*3b50*/  ATOMS.ADD R20, [R20], R21 ;  /* 0x000000151414738c */ /* 0x0000a40000000000 */
.L_x_86:
[----:B------:R-:W-:Y:S05]  /*3b60*/  BSYNC.RECONVERGENT B0 ;  /* 0x0000000000007941 */ /* 0x000fea0003800200 */
.L_x_85:
[----:B------:R-:W-:Y:S01]  /*3b70*/  R2P PR, R7, 0x7f ;  /* 0x0000007f07007804 */ /* 0x000fe20000000000 */
[----:B--2---:R2:W3:Y:S01]  /*3b80*/  SHFL.IDX PT, R20, R20, R15, 0x1f ;  /* 0x00001f0f14147589 */ /* 0x0044e200000e0000 */
[----:B------:R-:W-:Y:S01]  /*3b90*/  BSSY.RECONVERGENT B0, `(.L_x_87) ;  /* 0x0000023000007945 */ /* 0x000fe20003800200 */
[----:B------:R-:W-:-:S10]  /*3ba0*/  IMAD.MOV.U32 R16, RZ, RZ, RZ ;  /* 0x000000ffff107224 */ /* 0x000fd400078e00ff */
[----:B------:R-:W-:Y:S02]  /*3bb0*/  VOTE.ANY R0, PT, P0 ;  /* 0x0000000000007806 */ /* 0x000fe400000e0100 */
[----:B------:R-:W-:Y:S02]  /*3bc0*/  VOTE.ANY R11, PT, P1 ;  /* 0x00000000000b7806 */ /* 0x000fe400008e0100 */
[----:B------:R-:W-:Y:S02]  /*3bd0*/  @!P0 LOP3.LUT R0, RZ, R0, RZ, 0x33, !PT ;  /* 0x00000000ff008212 */ /* 0x000fe400078e33ff */
[----:B------:R-:W-:Y:S02]  /*3be0*/  @!P1 LOP3.LUT R11, RZ, R11, RZ, 0x33, !PT ;  /* 0x0000000bff0b9212 */ /* 0x000fe400078e33ff */
[----:B------:R-:W-:Y:S02]  /*3bf0*/  VOTE.ANY R17, PT, P2 ;  /* 0x0000000000117806 */ /* 0x000fe400010e0100 */
[----:B------:R-:W-:-:S02]  /*3c00*/  LOP3.LUT R0, R11, R0, RZ, 0xc0, !PT ;  /* 0x000000000b007212 */ /* 0x000fc400078ec0ff */
[----:B------:R-:W-:Y:S02]  /*3c10*/  VOTE.ANY R11, PT, P3 ;  /* 0x00000000000b7806 */ /* 0x000fe400018e0100 */
[----:B------:R-:W-:Y:S02]  /*3c20*/  @!P2 LOP3.LUT R17, RZ, R17, RZ, 0x33, !PT ;  /* 0x00000011ff11a212 */ /* 0x000fe400078e33ff */
[----:B------:R-:W-:Y:S02]  /*3c30*/  @!P3 LOP3.LUT R11, RZ, R11, RZ, 0x33, !PT ;  /* 0x0000000bff0bb212 */ /* 0x000fe400078e33ff */
[----:B------:R-:W-:Y:S02]  /*3c40*/  LOP3.LUT R0, R17, R0, RZ, 0xc0, !PT ;  /* 0x0000000011007212 */ /* 0x000fe400078ec0ff */
[----:B------:R-:W-:Y:S02]  /*3c50*/  LOP3.LUT P0, RZ, R7, 0x80, RZ, 0xc0, !PT ;  /* 0x0000008007ff7812 */ /* 0x000fe4000780c0ff */
[----:B------:R-:W-:-:S02]  /*3c60*/  VOTE.ANY R17, PT, P4 ;  /* 0x0000000000117806 */ /* 0x000fc400020e0100 */
[----:B------:R-:W-:Y:S02]  /*3c70*/  LOP3.LUT R0, R11, R0, RZ, 0xc0, !PT ;  /* 0x000000000b007212 */ /* 0x000fe400078ec0ff */
[----:B------:R-:W-:Y:S02]  /*3c80*/  VOTE.ANY R11, PT, P5 ;  /* 0x00000000000b7806 */ /* 0x000fe400028e0100 */
[----:B------:R-:W-:Y:S02]  /*3c90*/  @!P4 LOP3.LUT R17, RZ, R17, RZ, 0x33, !PT ;  /* 0x00000011ff11c212 */ /* 0x000fe400078e33ff */
[----:B------:R-:W-:Y:S02]  /*3ca0*/  @!P5 LOP3.LUT R11, RZ, R11, RZ, 0x33, !PT ;  /* 0x0000000bff0bd212 */ /* 0x000fe400078e33ff */
[----:B------:R-:W-:Y:S02]  /*3cb0*/  LOP3.LUT R0, R17, R0, RZ, 0xc0, !PT ;  /* 0x0000000011007212 */ /* 0x000fe400078ec0ff */
[----:B------:R-:W-:-:S02]  /*3cc0*/  VOTE.ANY R17, PT, P6 ;  /* 0x0000000000117806 */ /* 0x000fc400030e0100 */
[----:B------:R-:W-:Y:S02]  /*3cd0*/  LOP3.LUT R0, R11, R0, RZ, 0xc0, !PT ;  /* 0x000000000b007212 */ /* 0x000fe400078ec0ff */
[----:B------:R-:W-:Y:S02]  /*3ce0*/  VOTE.ANY R11, PT, P0 ;  /* 0x00000000000b7806 */ /* 0x000fe400000e0100 */
[----:B------:R-:W-:Y:S02]  /*3cf0*/  @!P6 LOP3.LUT R17, RZ, R17, RZ, 0x33, !PT ;  /* 0x00000011ff11e212 */ /* 0x000fe400078e33ff */
[----:B------:R-:W-:Y:S02]  /*3d00*/  @!P0 LOP3.LUT R11, RZ, R11, RZ, 0x33, !PT ;  /* 0x0000000bff0b8212 */ /* 0x000fe400078e33ff */
[----:B------:R-:W-:-:S04]  /*3d10*/  LOP3.LUT R0, R17, R0, RZ, 0xc0, !PT ;  /* 0x0000000011007212 */ /* 0x000fc800078ec0ff */
[----:B------:R-:W-:Y:S02]  /*3d20*/  LOP3.LUT R48, R11, R0, RZ, 0xc0, !PT ;  /* 0x000000000b307212 */ /* 0x000fe400078ec0ff */
[----:B------:R-:W-:Y:S02]  /*3d30*/  SHF.R.U32.HI R0, RZ, UR6, R36 ;  /* 0x00000006ff007c19 */ /* 0x000fe40008011624 */
[----:B------:R-:W4:Y:S01]  /*3d40*/  FLO.U32 R18, R48 ;  /* 0x0000003000127300 */ /* 0x000f2200000e0000 */
[----:B------:R-:W-:Y:S02]  /*3d50*/  LOP3.LUT R19, R23, R48, RZ, 0xc0, !PT ;  /* 0x0000003017137212 */ /* 0x000fe400078ec0ff */
[----:B------:R-:W-:-:S05]  /*3d60*/  LOP3.LUT R0, R0, UR5, RZ, 0x30, !PT ;  /* 0x0000000500007c12 */ /* 0x000fca000f8e30ff */
[----:B------:R-:W0:Y:S01]  /*3d70*/  POPC R19, R19 ;  /* 0x0000001300137309 */ /* 0x000e220000000000 */
[----:B----4-:R-:W-:-:S13]  /*3d80*/  ISETP.NE.AND P0, PT, R46, R18, PT ;  /* 0x000000122e00720c */ /* 0x010fda0003f05270 */
[----:B0-23--:R-:W-:Y:S05]  /*3d90*/  @P0 BRA `(.L_x_88) ;  /* 0x0000000000080947 */ /* 0x00dfea0003800000 */
[----:B------:R-:W-:-:S06]  /*3da0*/  IMAD R16, R7, 0x4, R22 ;  /* 0x0000000407107824 */ /* 0x000fcc00078e0216 */
[----:B------:R0:W2:Y:S02]  /*3db0*/  ATOMS.ADD R16, [R16], R19 ;  /* 0x000000131010738c */ /* 0x0000a40000000000 */
.L_x_88:
[----:B------:R-:W-:Y:S05]  /*3dc0*/  BSYNC.RECONVERGENT B0 ;  /* 0x0000000000007941 */ /* 0x000fea0003800200 */
.L_x_87:
[----:B------:R-:W-:Y:S01]  /*3dd0*/  R2P PR, R0, 0x7f ;  /* 0x0000007f00007804 */ /* 0x000fe20000000000 */
[----:B--2---:R2:W3:Y:S01]  /*3de0*/  SHFL.IDX PT, R18, R16, R18, 0x1f ;  /* 0x00001f1210127589 */ /* 0x0044e200000e0000 */
[----:B------:R-:W-:Y:S01]  /*3df0*/  SHF.R.U32.HI R11, RZ, UR6, R35 ;  /* 0x00000006ff0b7c19 */ /* 0x000fe20008011623 */
[----:B------:R-:W-:Y:S01]  /*3e00*/  BSSY.RECONVERGENT B0, `(.L_x_89) ;  /* 0x0000022000007945 */ /* 0x000fe20003800200 */
[----:B------:R-:W-:Y:S02]  /*3e10*/  IMAD.MOV.U32 R15, RZ, RZ, RZ ;  /* 0x000000ffff0f7224 */ /* 0x000fe400078e00ff */
[----:B------:R-:W-:-:S07]  /*3e20*/  LOP3.LUT R11, R11, UR5, RZ, 0x30, !PT ;  /* 0x000000050b0b7c12 */ /* 0x000fce000f8e30ff */
[----:B------:R-:W-:Y:S02]  /*3e30*/  VOTE.ANY R7, PT, P0 ;  /* 0x0000000000077806 */ /* 0x000fe400000e0100 */
[----:B------:R-:W-:Y:S02]  /*3e40*/  VOTE.ANY R48, PT, P1 ;  /* 0x0000000000307806 */ /* 0x000fe400008e0100 */
[----:B------:R-:W-:Y:S02]  /*3e50*/  @!P0 LOP3.LUT R7, RZ, R7, RZ, 0x33, !PT ;  /* 0x00000007ff078212 */ /* 0x000fe400078e33ff */
[----:B------:R-:W-:Y:S02]  /*3e60*/  @!P1 LOP3.LUT R48, RZ, R48, RZ, 0x33, !PT ;  /* 0x00000030ff309212 */ /* 0x000fe400078e33ff */
[----:B------:R-:W-:Y:S02]  /*3e70*/  LOP3.LUT P0, RZ, R0, 0x80, RZ, 0xc0, !PT ;  /* 0x0000008000ff7812 */ /* 0x000fe4000780c0ff */
[----:B------:R-:W-:-:S02]  /*3e80*/  LOP3.LUT R7, R48, R7, RZ, 0xc0, !PT ;  /* 0x0000000730077212 */ /* 0x000fc400078ec0ff */
[----:B------:R-:W-:-:S04]  /*3e90*/  VOTE.ANY R48, PT, P2 ;  /* 0x0000000000307806 */ /* 0x000fc800010e0100 */
[----:B------:R-:W-:-:S04]  /*3ea0*/  @!P2 LOP3.LUT R48, RZ, R48, RZ, 0x33, !PT ;  /* 0x00000030ff30a212 */ /* 0x000fc800078e33ff */
[----:B------:R-:W-:Y:S02]  /*3eb0*/  LOP3.LUT R7, R48, R7, RZ, 0xc0, !PT ;  /* 0x0000000730077212 */ /* 0x000fe400078ec0ff */
        /* <DEDUP_REMOVED lines=14> */
[----:B------:R-:W-:-:S04]  /*3fa0*/  LOP3.LUT R48, R48, R7, RZ, 0xc0, !PT ;  /* 0x0000000730307212 */ /* 0x000fc800078ec0ff */
[----:B------:R-:W4:Y:S01]  /*3fb0*/  FLO.U32 R52, R48 ;  /* 0x0000003000347300 */ /* 0x000f2200000e0000 */
[----:B------:R-:W-:-:S07]  /*3fc0*/  LOP3.LUT R17, R23, R48, RZ, 0xc0, !PT ;  /* 0x0000003017117212 */ /* 0x000fce00078ec0ff */
[----:B------:R-:W0:Y:S01]  /*3fd0*/  POPC R17, R17 ;  /* 0x0000001100117309 */ /* 0x000e220000000000 */
[----:B----4-:R-:W-:-:S13]  /*3fe0*/  ISETP.NE.AND P0, PT, R46, R52, PT ;  /* 0x000000342e00720c */ /* 0x010fda0003f05270 */
[----:B0-23--:R-:W-:Y:S05]  /*3ff0*/  @P0 BRA `(.L_x_90) ;  /* 0x0000000000080947 */ /* 0x00dfea0003800000 */
[----:B------:R-:W-:-:S05]  /*4000*/  IMAD R0, R0, 0x4, R22 ;  /* 0x0000000400007824 */ /* 0x000fca00078e0216 */
[----:B------:R0:W2:Y:S02]  /*4010*/  ATOMS.ADD R15, [R0], R17 ;  /* 0x00000011000f738c */ /* 0x0000a40000000000 */
.L_x_90:
[----:B------:R-:W-:Y:S05]  /*4020*/  BSYNC.RECONVERGENT B0 ;  /* 0x0000000000007941 */ /* 0x000fea0003800200 */
.L_x_89:
[----:B------:R-:W-:Y:S01]  /*4030*/  R2P PR, R11, 0x7f ;  /* 0x0000007f0b007804 */ /* 0x000fe20000000000 */
[----:B--2---:R2:W3:Y:S01]  /*4040*/  SHFL.IDX PT, R16, R15, R52, 0x1f ;  /* 0x00001f340f107589 */ /* 0x0044e200000e0000 */
[----:B------:R-:W-:Y:S11]  /*4050*/  BSSY.RECONVERGENT B0, `(.L_x_91) ;  /* 0x0000023000007945 */ /* 0x000ff60003800200 */
[----:B0-----:R-:W-:-:S02]  /*4060*/  VOTE.ANY R0, PT, P0 ;  /* 0x0000000000007806 */ /* 0x001fc400000e0100 */
[----:B------:R-:W-:Y:S02]  /*4070*/  VOTE.ANY R7, PT, P1 ;  /* 0x0000000000077806 */ /* 0x000fe400008e0100 */
[----:B------:R-:W-:Y:S02]  /*4080*/  @!P0 LOP3.LUT R0, RZ, R0, RZ, 0x33, !PT ;  /* 0x00000000ff008212 */ /* 0x000fe400078e33ff */
[----:B------:R-:W-:Y:S02]  /*4090*/  @!P1 LOP3.LUT R7, RZ, R7, RZ, 0x33, !PT ;  /* 0x00000007ff079212 */ /* 0x000fe400078e33ff */
[----:B------:R-:W-:Y:S02]  /*40a0*/  LOP3.LUT P0, RZ, R11, 0x80, RZ, 0xc0, !PT ;  /* 0x000000800bff7812 */ /* 0x000fe4000780c0ff */
        /* <DEDUP_REMOVED lines=19> */
[----:B------:R0:W4:Y:S01]  /*41e0*/  FLO.U32 R7, R0 ;  /* 0x0000000000077300 */ /* 0x00012200000e0000 */
[----:B------:R-:W-:-:S07]  /*41f0*/  LOP3.LUT R48, R23, R0, RZ, 0xc0, !PT ;  /* 0x0000000017307212 */ /* 0x000fce00078ec0ff */
[----:B--2---:R2:W1:Y:S01]  /*4200*/  POPC R15, R48 ;  /* 0x00000030000f7309 */ /* 0x0044620000000000 */
[----:B0-----:R-:W-:-:S04]  /*4210*/  SHF.R.U32.HI R0, RZ, UR6, R34 ;  /* 0x00000006ff007c19 */ /* 0x001fc80008011622 */
[----:B------:R-:W-:Y:S02]  /*4220*/  LOP3.LUT R0, R0, UR5, RZ, 0x30, !PT ;  /* 0x0000000500007c12 */ /* 0x000fe4000f8e30ff */
[----:B----4-:R-:W-:Y:S01]  /*4230*/  ISETP.NE.AND P0, PT, R46, R7, PT ;  /* 0x000000072e00720c */ /* 0x010fe20003f05270 */
[----:B--2---:R-:W-:-:S12]  /*4240*/  IMAD.MOV.U32 R48, RZ, RZ, RZ ;  /* 0x000000ffff307224 */ /* 0x004fd800078e00ff */
[----:B-1-3--:R-:W-:Y:S05]  /*4250*/  @P0 BRA `(.L_x_92) ;  /* 0x0000000000080947 */ /* 0x00afea0003800000 */
[----:B------:R-:W-:-:S06]  /*4260*/  IMAD R48, R11, 0x4, R22 ;  /* 0x000000040b307824 */ /* 0x000fcc00078e0216 */
[----:B------:R0:W1:Y:S02]  /*4270*/  ATOMS.ADD R48, [R48], R15 ;  /* 0x0000000f3030738c */ /* 0x0000640000000000 */
.L_x_92:
[----:B------:R-:W-:Y:S05]  /*4280*/  BSYNC.RECONVERGENT B0 ;  /* 0x0000000000007941 */ /* 0x000fea0003800200 */
.L_x_91:
[----:B------:R-:W-:Y:S01]  /*4290*/  R2P PR, R0, 0x7f ;  /* 0x0000007f00007804 */ /* 0x000fe20000000000 */
[----:B------:R-:W-:Y:S01]  /*42a0*/  IMAD.IADD R14, R14, 0x1, R8 ;  /* 0x000000010e0e7824 */ /* 0x000fe200078e0208 */
[----:B------:R-:W-:Y:S01]  /*42b0*/  BSSY.RECONVERGENT B0, `(.L_x_93) ;  /* 0x0000025000007945 */ /* 0x000fe20003800200 */
[----:B------:R-:W-:Y:S02]  /*42c0*/  IMAD.IADD R13, R13, 0x1, R12 ;  /* 0x000000010d0d7824 */ /* 0x000fe400078e020c */
[----:B-1----:R1:W2:Y:S08]  /*42d0*/  SHFL.IDX PT, R12, R48, R7, 0x1f ;  /* 0x00001f07300c7589 */ /* 0x0022b000000e0000 */
[----:B------:R-:W-:-:S02]  /*42e0*/  VOTE.ANY R11, PT, P0 ;  /* 0x00000000000b7806 */ /* 0x000fc400000e0100 */
[----:B------:R-:W-:Y:S01]  /*42f0*/  VOTE.ANY R8, PT, P1 ;  /* 0x0000000000087806 */ /* 0x000fe200008e0100 */
[----:B-1----:R-:W-:Y:S01]  /*4300*/  IMAD.MOV.U32 R7, RZ, RZ, RZ ;  /* 0x000000ffff077224 */ /* 0x002fe200078e00ff */
        /* <DEDUP_REMOVED lines=22> */
[----:B------:R1:W3:Y:S01]  /*4470*/  FLO.U32 R8, R52 ;  /* 0x0000003400087300 */ /* 0x0002e200000e0000 */
[----:B------:R-:W-:-:S07]  /*4480*/  LOP3.LUT R11, R23, R52, RZ, 0xc0, !PT ;  /* 0x00000034170b7212 */ /* 0x000fce00078ec0ff */
[----:B------:R-:W4:Y:S01]  /*4490*/  POPC R11, R11 ;  /* 0x0000000b000b7309 */ /* 0x000f220000000000 */
[----:B-1----:R-:W-:-:S04]  /*44a0*/  SHF.R.U32.HI R52, RZ, UR6, R26 ;  /* 0x00000006ff347c19 */ /* 0x002fc8000801161a */
[----:B------:R-:W-:Y:S02]  /*44b0*/  LOP3.LUT R48, R52, UR5, RZ, 0x30, !PT ;  /* 0x0000000534307c12 */ /* 0x000fe4000f8e30ff */
[----:B---3--:R-:W-:-:S13]  /*44c0*/  ISETP.NE.AND P0, PT, R46, R8, PT ;  /* 0x000000082e00720c */ /* 0x008fda0003f05270 */
[----:B--2-4-:R-:W-:Y:S05]  /*44d0*/  @P0 BRA `(.L_x_94) ;  /* 0x0000000000080947 */ /* 0x014fea0003800000 */
[----:B------:R-:W-:-:S05]  /*44e0*/  IMAD R0, R0, 0x4, R22 ;  /* 0x0000000400007824 */ /* 0x000fca00078e0216 */
[----:B------:R1:W2:Y:S02]  /*44f0*/  ATOMS.ADD R7, [R0], R11 ;  /* 0x0000000b0007738c */ /* 0x0002a40000000000 */
.L_x_94:
[----:B------:R-:W-:Y:S05]  /*4500*/  BSYNC.RECONVERGENT B0 ;  /* 0x0000000000007941 */ /* 0x000fea0003800200 */
.L_x_93:
[----:B------:R-:W-:Y:S01]  /*4510*/  R2P PR, R48, 0x7f ;  /* 0x0000007f30007804 */ /* 0x000fe20000000000 */
[----:B------:R-:W-:Y:S01]  /*4520*/  IMAD.IADD R10, R10, 0x1, R51 ;  /* 0x000000010a0a7824 */ /* 0x000fe200078e0233 */
[----:B--2---:R2:W3:Y:S01]  /*4530*/  SHFL.IDX PT, R8, R7, R8, 0x1f ;  /* 0x00001f0807087589 */ /* 0x0044e200000e0000 */
[----:B------:R-:W-:Y:S01]  /*4540*/  BSSY.RECONVERGENT B0, `(.L_x_95) ;  /* 0x0000024000007945 */ /* 0x000fe20003800200 */
[----:B------:R-:W-:Y:S02]  /*4550*/  IMAD.IADD R9, R9, 0x1, R45 ;  /* 0x0000000109097824 */ /* 0x000fe400078e022d */
[----:B------:R-:W-:-:S07]  /*4560*/  IMAD.MOV.U32 R45, RZ, RZ, RZ ;  /* 0x000000ffff2d7224 */ /* 0x000fce00078e00ff */
[----:B-1----:R-:W-:Y:S02]  /*4570*/  VOTE.ANY R0, PT, P0 ;  /* 0x0000000000007806 */ /* 0x002fe400000e0100 */
        /* <DEDUP_REMOVED lines=23> */
[----:B------:R-:W-:Y:S02]  /*46f0*/  SHF.R.U32.HI R51, RZ, UR6, R33 ;  /* 0x00000006ff337c19 */ /* 0x000fe40008011621 */
[----:B------:R1:W4:Y:S02]  /*4700*/  FLO.U32 R0, R52 ;  /* 0x0000003400007300 */ /* 0x00032400000e0000 */
[----:B------:R-:W-:Y:S02]  /*4710*/  LOP3.LUT R51, R51, UR5, RZ, 0x30, !PT ;  /* 0x0000000533337c12 */ /* 0x000fe4000f8e30ff */
[----:B-1----:R-:W-:-:S04]  /*4720*/  LOP3.LUT R52, R23, R52, RZ, 0xc0, !PT ;  /* 0x0000003417347212 */ /* 0x002fc800078ec0ff */
[----:B--2---:R1:W2:Y:S01]  /*4730*/  POPC R7, R52 ;  /* 0x0000003400077309 */ /* 0x0042a20000000000 */
[----:B----4-:R-:W-:-:S13]  /*4740*/  ISETP.NE.AND P0, PT, R46, R0, PT ;  /* 0x000000002e00720c */ /* 0x010fda0003f05270 */
[----:B-123--:R-:W-:Y:S05]  /*4750*/  @P0 BRA `(.L_x_96) ;  /* 0x0000000000080947 */ /* 0x00efea0003800000 */
[----:B------:R-:W-:-:S05]  /*4760*/  IMAD R48, R48, 0x4, R22 ;  /* 0x0000000430307824 */ /* 0x000fca00078e0216 */
[----:B------:R1:W2:Y:S02]  /*4770*/  ATOMS.ADD R45, [R48], R7 ;  /* 0x00000007302d738c */ /* 0x0002a40000000000 */
.L_x_96:
[----:B------:R-:W-:Y:S05]  /*4780*/  BSYNC.RECONVERGENT B0 ;  /* 0x0000000000007941 */ /* 0x000fea0003800200 */
.L_x_95:
[----:B------:R-:W-:Y:S01]  /*4790*/  R2P PR, R51, 0x7f ;  /* 0x0000007f33007804 */ /* 0x000fe20000000000 */
[----:B------:R-:W-:Y:S01]  /*47a0*/  IMAD.IADD R6, R5, 0x1, R6 ;  /* 0x0000000105067824 */ /* 0x000fe200078e0206 */
[----:B--2---:R2:W3:Y:S01]  /*47b0*/  SHFL.IDX PT, R0, R45, R0, 0x1f ;  /* 0x00001f002d007589 */ /* 0x0044e200000e0000 */
[----:B------:R-:W-:Y:S01]  /*47c0*/  IMAD.IADD R4, R4, 0x1, R47 ;  /* 0x0000000104047824 */ /* 0x000fe200078e022f */
[----:B------:R-:W-:Y:S01]  /*47d0*/  SHF.R.U32.HI R47, RZ, UR6, R32 ;  /* 0x00000006ff2f7c19 */ /* 0x000fe20008011620 */
[----:B------:R-:W-:Y:S03]  /*47e0*/  BSSY.RECONVERGENT B0, `(.L_x_97) ;  /* 0x0000022000007945 */ /* 0x000fe60003800200 */
[----:B------:R-:W-:-:S05]  /*47f0*/  LOP3.LUT R47, R47, UR5, RZ, 0x30, !PT ;  /* 0x000000052f2f7c12 */ /* 0x000fca000f8e30ff */
        /* <DEDUP_REMOVED lines=9> */
[----:B------:R-:W-:Y:S02]  /*4890*/  VOTE.ANY R48, PT, P3 ;  /* 0x0000000000307806 */ /* 0x000fe400018e0100 */
[----:B------:R-:W-:Y:S02]  /*48a0*/  VOTE.ANY R52, PT, P0 ;  /* 0x0000000000347806 */ /* 0x000fe400000e0100 */
[----:B------:R-:W-:Y:S02]  /*48b0*/  @!P3 LOP3.LUT R48, RZ, R48, RZ, 0x33, !PT ;  /* 0x00000030ff30b212 */ /* 0x000fe400078e33ff */
[----:B------:R-:W-:Y:S02]  /*48c0*/  @!P0 LOP3.LUT R52, RZ, R52, RZ, 0x33, !PT ;  /* 0x00000034ff348212 */ /* 0x000fe400078e33ff */
        /* <DEDUP_REMOVED lines=9> */
[----:B------:R-:W-:Y:S01]  /*4960*/  LOP3.LUT R5, R48, R5, RZ, 0xc0, !PT ;  /* 0x0000000530057212 */ /* 0x000fe200078ec0ff */
[----:B------:R-:W-:-:S03]  /*4970*/  IMAD.MOV.U32 R48, RZ, RZ, RZ ;  /* 0x000000ffff307224 */ /* 0x000fc600078e00ff */
[----:B------:R-:W-:-:S04]  /*4980*/  LOP3.LUT R52, R52, R5, RZ, 0xc0, !PT ;  /* 0x0000000534347212 */ /* 0x000fc800078ec0ff */
[----:B------:R1:W4:Y:S02]  /*4990*/  FLO.U32 R5, R52 ;  /* 0x0000003400057300 */ /* 0x00032400000e0000 */
[----:B-1----:R-:W-:-:S06]  /*49a0*/  LOP3.LUT R52, R23, R52, RZ, 0xc0, !PT ;  /* 0x0000003417347212 */ /* 0x002fcc00078ec0ff */
[----:B--2---:R1:W2:Y:S01]  /*49b0*/  POPC R45, R52 ;  /* 0x00000034002d7309 */ /* 0x0042a20000000000 */
[----:B----4-:R-:W-:-:S13]  /*49c0*/  ISETP.NE.AND P0, PT, R46, R5, PT ;  /* 0x000000052e00720c */ /* 0x010fda0003f05270 */
[----:B-1-3--:R-:W-:Y:S05]  /*49d0*/  @P0 BRA `(.L_x_98) ;  /* 0x0000000000080947 */ /* 0x00afea0003800000 */
[----:B------:R-:W-:-:S06]  /*49e0*/  IMAD R48, R51, 0x4, R22 ;  /* 0x0000000433307824 */ /* 0x000fcc00078e0216 */
[----:B--2---:R1:W3:Y:S02]  /*49f0*/  ATOMS.ADD R48, [R48], R45 ;  /* 0x0000002d3030738c */ /* 0x0042e40000000000 */
.L_x_98:
[----:B------:R-:W-:Y:S05]  /*4a00*/  BSYNC.RECONVERGENT B0 ;  /* 0x0000000000007941 */ /* 0x000fea0003800200 */
.L_x_97:
[----:B------:R-:W-:Y:S01]  /*4a10*/  R2P PR, R47, 0x7f ;  /* 0x0000007f2f007804 */ /* 0x000fe20000000000 */
[----:B------:R-:W-:Y:S01]  /*4a20*/  IMAD.IADD R50, R50, 0x1, R49 ;  /* 0x0000000132327824 */ /* 0x000fe200078e0231 */
[----:B---3--:R3:W4:Y:S01]  /*4a30*/  SHFL.IDX PT, R48, R48, R5, 0x1f ;  /* 0x00001f0530307589 */ /* 0x00872200000e0000 */
[----:B------:R-:W-:Y:S01]  /*4a40*/  IMAD.IADD R20, R21, 0x1, R20 ;  /* 0x0000000115147824 */ /* 0x000fe200078e0214 */
[----:B------:R-:W-:Y:S01]  /*4a50*/  SHF.R.U32.HI R21, RZ, UR6, R31 ;  /* 0x00000006ff157c19 */ /* 0x000fe2000801161f */
[----:B------:R-:W-:Y:S03]  /*4a60*/  BSSY.RECONVERGENT B0, `(.L_x_99) ;  /* 0x0000022000007945 */ /* 0x000fe60003800200 */
[----:B---3--:R-:W-:Y:S01]  /*4a70*/  LOP3.LUT R5, R21, UR5, RZ, 0x30, !PT ;  /* 0x0000000515057c12 */ /* 0x008fe2000f8e30ff */
[----:B------:R-:W-:-:S04]  /*4a80*/  IMAD.MOV.U32 R21, RZ, RZ, RZ ;  /* 0x000000ffff157224 */ /* 0x000fc800078e00ff */
        /* <DEDUP_REMOVED lines=23> */
[----:B------:R-:W-:-:S04]  /*4c00*/  LOP3.LUT R52, R49, R52, RZ, 0xc0, !PT ;  /* 0x0000003431347212 */ /* 0x000fc800078ec0ff */
[----:B------:R-:W3:Y:S01]  /*4c10*/  FLO.U32 R49, R52 ;  /* 0x0000003400317300 */ /* 0x000ee200000e0000 */
[----:B------:R-:W-:-:S07]  /*4c20*/  LOP3.LUT R51, R23, R52, RZ, 0xc0, !PT ;  /* 0x0000003417337212 */ /* 0x000fce00078ec0ff */
[----:B------:R-:W0:Y:S01]  /*4c30*/  POPC R51, R51 ;  /* 0x0000003300337309 */ /* 0x000e220000000000 */
[----:B---3--:R-:W-:-:S13]  /*4c40*/  ISETP.NE.AND P0, PT, R46, R49, PT ;  /* 0x000000312e00720c */ /* 0x008fda0003f05270 */
[----:B0---4-:R-:W-:Y:S05]  /*4c50*/  @P0 BRA `(.L_x_100) ;  /* 0x0000000000080947 */ /* 0x011fea0003800000 */
[----:B------:R-:W-:-:S05]  /*4c60*/  IMAD R52, R47, 0x4, R22 ;  /* 0x000000042f347824 */ /* 0x000fca00078e0216 */
[----:B------:R0:W3:Y:S02]  /*4c70*/  ATOMS.ADD R21, [R52], R51 ;  /* 0x000000333415738c */ /* 0x0000e40000000000 */
.L_x_100:
[----:B------:R-:W-:Y:S05]  /*4c80*/  BSYNC.RECONVERGENT B0 ;  /* 0x0000000000007941 */ /* 0x000fea0003800200 */
.L_x_99:
        /* <DEDUP_REMOVED lines=9> */
[----:B0-----:R-:W-:Y:S02]  /*4d20*/  VOTE.ANY R52, PT, P1 ;  /* 0x0000000000347806 */ /* 0x001fe400008e0100 */
        /* <DEDUP_REMOVED lines=22> */
[----:B------:R-:W0:Y:S01]  /*4e90*/  FLO.U32 R19, R52 ;  /* 0x0000003400137300 */ /* 0x000e2200000e0000 */
[----:B------:R-:W-:-:S07]  /*4ea0*/  LOP3.LUT R47, R23, R52, RZ, 0xc0, !PT ;  /* 0x00000034172f7212 */ /* 0x000fce00078ec0ff */
[----:B------:R-:W3:Y:S01]  /*4eb0*/  POPC R47, R47 ;  /* 0x0000002f002f7309 */ /* 0x000ee20000000000 */
[----:B0-----:R-:W-:-:S13]  /*4ec0*/  ISETP.NE.AND P0, PT, R46, R19, PT ;  /* 0x000000132e00720c */ /* 0x001fda0003f05270 */
[----:B---34-:R-:W-:Y:S05]  /*4ed0*/  @P0 BRA `(.L_x_102) ;  /* 0x0000000000080947 */ /* 0x018fea0003800000 */
[----:B------:R-:W-:-:S05]  /*4ee0*/  IMAD R52, R5, 0x4, R22 ;  /* 0x0000000405347824 */ /* 0x000fca00078e0216 */
[----:B------:R0:W3:Y:S02]  /*4ef0*/  ATOMS.ADD R17, [R52], R47 ;  /* 0x0000002f3411738c */ /* 0x0000e40000000000 */
.L_x_102:
[----:B------:R-:W-:Y:S05]  /*4f00*/  BSYNC.RECONVERGENT B0 ;  /* 0x0000000000007941 */ /* 0x000fea0003800200 */
.L_x_101:
        /* <DEDUP_REMOVED lines=39> */
.L_x_104:
[----:B------:R-:W-:Y:S05]  /*5180*/  BSYNC.RECONVERGENT B0 ;  /* 0x0000000000007941 */ /* 0x000fea0003800200 */
.L_x_103:
[----:B------:R-:W-:Y:S01]  /*5190*/  R2P PR, R19, 0x7f ;  /* 0x0000007f13007804 */ /* 0x000fe20000000000 */
[----:B------:R-:W-:Y:S01]  /*51a0*/  IMAD.IADD R0, R7, 0x1, R0 ;  /* 0x0000000107007824 */ /* 0x000fe200078e0200 */
[----:B---3--:R3:W4:Y:S01]  /*51b0*/  SHFL.IDX PT, R11, R11, R5, 0x1f ;  /* 0x00001f050b0b7589 */ /* 0x00872200000e0000 */
[----:B--2---:R-:W-:Y:S01]  /*51c0*/  IMAD.IADD R48, R45, 0x1, R48 ;  /* 0x000000012d307824 */ /* 0x004fe200078e0230 */
[----:B-1----:R-:W-:Y:S01]  /*51d0*/  SHF.R.U32.HI R45, RZ, UR6, R28 ;  /* 0x00000006ff2d7c19 */ /* 0x002fe2000801161c */
[----:B------:R-:W-:Y:S03]  /*51e0*/  BSSY.RECONVERGENT B0, `(.L_x_105) ;  /* 0x0000022000007945 */ /* 0x000fe60003800200 */
[----:B------:R-:W-:-:S05]  /*51f0*/  LOP3.LUT R45, R45, UR5, RZ, 0x30, !PT ;  /* 0x000000052d2d7c12 */ /* 0x000fca000f8e30ff */
        /* <DEDUP_REMOVED lines=24> */
[----:B------:R0:W1:Y:S01]  /*5380*/  FLO.U32 R7, R52 ;  /* 0x0000003400077300 */ /* 0x00006200000e0000 */
[----:B------:R-:W-:-:S07]  /*5390*/  LOP3.LUT R49, R23, R52, RZ, 0xc0, !PT ;  /* 0x0000003417317212 */ /* 0x000fce00078ec0ff */
[----:B------:R-:W2:Y:S01]  /*53a0*/  POPC R49, R49 ;  /* 0x0000003100317309 */ /* 0x000ea20000000000 */
[----:B0-----:R-:W-:Y:S01]  /*53b0*/  IMAD.MOV.U32 R52, RZ, RZ, RZ ;  /* 0x000000ffff347224 */ /* 0x001fe200078e00ff */
[----:B-1----:R-:W-:-:S13]  /*53c0*/  ISETP.NE.AND P0, PT, R46, R7, PT ;  /* 0x000000072e00720c */ /* 0x002fda0003f05270 */
[----:B--234-:R-:W-:Y:S05]  /*53d0*/  @P0 BRA `(.L_x_106) ;  /* 0x0000000000080947 */ /* 0x01cfea0003800000 */
[----:B------:R-:W-:-:S06]  /*53e0*/  IMAD R52, R19, 0x4, R22 ;  /* 0x0000000413347824 */ /* 0x000fcc00078e0216 */
[----:B------:R0:W1:Y:S02]  /*53f0*/  ATOMS.ADD R52, [R52], R49 ;  /* 0x000000313434738c */ /* 0x0000640000000000 */
.L_x_106:
[----:B------:R-:W-:Y:S05]  /*5400*/  BSYNC.RECONVERGENT B0 ;  /* 0x0000000000007941 */ /* 0x000fea0003800200 */
.L_x_105:
[----:B------:R-:W-:Y:S01]  /*5410*/  R2P PR, R45, 0x7f ;  /* 0x0000007f2d007804 */ /* 0x000fe20000000000 */
[----:B-1----:R1:W2:Y:S01]  /*5420*/  SHFL.IDX PT, R52, R52, R7, 0x1f ;  /* 0x00001f0734347589 */ /* 0x0022a200000e0000 */
[----:B------:R-:W-:Y:S11]  /*5430*/  BSSY.RECONVERGENT B0, `(.L_x_107) ;  /* 0x0000021000007945 */ /* 0x000ff60003800200 */
[----:B------:R-:W-:-:S02]  /*5440*/  VOTE.ANY R5, PT, P0 ;  /* 0x0000000000057806 */ /* 0x000fc400000e0100 */
[----:B------:R-:W-:Y:S02]  /*5450*/  VOTE.ANY R19, PT, P1 ;  /* 0x0000000000137806 */ /* 0x000fe400008e0100 */
[----:B------:R-:W-:Y:S02]  /*5460*/  @!P0 LOP3.LUT R5, RZ, R5, RZ, 0x33, !PT ;  /* 0x00000005ff058212 */ /* 0x000fe400078e33ff */
[----:B------:R-:W-:Y:S02]  /*5470*/  @!P1 LOP3.LUT R19, RZ, R19, RZ, 0x33, !PT ;  /* 0x00000013ff139212 */ /* 0x000fe400078e33ff */
[----:B-1----:R-:W-:Y:S02]  /*5480*/  VOTE.ANY R7, PT, P5 ;  /* 0x0000000000077806 */ /* 0x002fe400028e0100 */
[----:B------:R-:W-:Y:S02]  /*5490*/  LOP3.LUT R5, R19, R5, RZ, 0xc0, !PT ;  /* 0x0000000513057212 */ /* 0x000fe400078ec0ff */
[----:B------:R-:W-:-:S02]  /*54a0*/  VOTE.ANY R19, PT, P2 ;  /* 0x0000000000137806 */ /* 0x000fc400010e0100 */
        /* <DEDUP_REMOVED lines=9> */
[----:B------:R-:W-:-:S04]  /*5540*/  LOP3.LUT R5, R19, R5, RZ, 0xc0, !PT ;  /* 0x0000000513057212 */ /* 0x000fc800078ec0ff */
[----:B------:R-:W-:Y:S02]  /*5550*/  LOP3.LUT R5, R7, R5, RZ, 0xc0, !PT ;  /* 0x0000000507057212 */ /* 0x000fe400078ec0ff */
[----:B------:R-:W-:-:S04]  /*5560*/  VOTE.ANY R7, PT, P6 ;  /* 0x0000000000077806 */ /* 0x000fc800030e0100 */
[----:B------:R-:W-:-:S04]  /*5570*/  @!P6 LOP3.LUT R7, RZ, R7, RZ, 0x33, !PT ;  /* 0x00000007ff07e212 */ /* 0x000fc800078e33ff */
[----:B------:R-:W-:Y:S02]  /*5580*/  LOP3.LUT R5, R7, R5, RZ, 0xc0, !PT ;  /* 0x0000000507057212 */ /* 0x000fe400078ec0ff */
[----:B------:R-:W-:-:S04]  /*5590*/  VOTE.ANY R7, PT, P0 ;  /* 0x0000000000077806 */ /* 0x000fc800000e0100 */
[----:B------:R-:W-:-:S04]  /*55a0*/  @!P0 LOP3.LUT R7, RZ, R7, RZ, 0x33, !PT ;  /* 0x00000007ff078212 */ /* 0x000fc800078e33ff */
[----:B------:R-:W-:-:S04]  /*55b0*/  LOP3.LUT R19, R7, R5, RZ, 0xc0, !PT ;  /* 0x0000000507137212 */ /* 0x000fc800078ec0ff */
[----:B------:R-:W1:Y:S01]  /*55c0*/  FLO.U32 R7, R19 ;  /* 0x0000001300077300 */ /* 0x000e6200000e0000 */
[----:B------:R-:W-:-:S07]  /*55d0*/  LOP3.LUT R5, R23, R19, RZ, 0xc0, !PT ;  /* 0x0000001317057212 */ /* 0x000fce00078ec0ff */
[----:B------:R-:W3:Y:S01]  /*55e0*/  POPC R5, R5 ;  /* 0x0000000500057309 */ /* 0x000ee20000000000 */
[----:B-1----:R-:W-:Y:S01]  /*55f0*/  ISETP.NE.AND P0, PT, R46, R7, PT ;  /* 0x000000072e00720c */ /* 0x002fe20003f05270 */
[----:B------:R-:W-:-:S12]  /*5600*/  IMAD.MOV.U32 R46, RZ, RZ, RZ ;  /* 0x000000ffff2e7224 */ /* 0x000fd800078e00ff */
[----:B--23--:R-:W-:Y:S05]  /*5610*/  @P0 BRA `(.L_x_108) ;  /* 0x0000000000080947 */ /* 0x00cfea0003800000 */
[----:B------:R-:W-:-:S05]  /*5620*/  IMAD R22, R45, 0x4, R22 ;  /* 0x000000042d167824 */ /* 0x000fca00078e0216 */
[----:B------:R1:W2:Y:S02]  /*5630*/  ATOMS.ADD R46, [R22], R5 ;  /* 0x00000005162e738c */ /* 0x0002a40000000000 */
.L_x_108:
[----:B------:R-:W-:Y:S05]  /*5640*/  BSYNC.RECONVERGENT B0 ;  /* 0x0000000000007941 */ /* 0x000fea0003800200 */
.L_x_107:
[----:B-12---:R1:W2:Y:S01]  /*5650*/  SHFL.IDX PT, R22, R46, R7, 0x1f ;  /* 0x00001f072e167589 */ /* 0x0062a200000e0000 */
[----:B------:R-:W-:Y:S01]  /*5660*/  LOP3.LUT R19, R44, 0x80000000, RZ, 0x3c, !PT ;  /* 0x800000002c137812 */ /* 0x000fe200078e3cff */
[----:B------:R-:W-:Y:S01]  /*5670*/  IMAD.IADD R11, R15, 0x1, R11 ;  /* 0x000000010f0b7824 */ /* 0x000fe200078e020b */
[----:B------:R-:W-:Y:S01]  /*5680*/  LEA R14, R14, UR4, 0x2 ;  /* 0x000000040e0e7c11 */ /* 0x000fe2000f8e10ff */
[----:B------:R-:W-:Y:S01]  /*5690*/  BAR.SYNC.DEFER_BLOCKING 0x0 ;  /* 0x0000000000007b1d */ /* 0x000fe20000010000 */
[----:B------:R-:W-:Y:S01]  /*56a0*/  LOP3.LUT R43, R43, 0x80000000, RZ, 0x3c, !PT ;  /* 0x800000002b2b7812 */ /* 0x000fe200078e3cff */
[----:B------:R-:W-:Y:S01]  /*56b0*/  IMAD.IADD R21, R51, 0x1, R21 ;  /* 0x0000000133157824 */ /* 0x000fe200078e0215 */
[----:B------:R-:W-:Y:S01]  /*56c0*/  LEA R13, R13, UR4, 0x2 ;  /* 0x000000040d0d7c11 */ /* 0x000fe2000f8e10ff */
[----:B------:R-:W-:Y:S01]  /*56d0*/  IMAD.IADD R17, R47, 0x1, R17 ;  /* 0x000000012f117824 */ /* 0x000fe200078e0211 */
[----:B------:R-:W-:Y:S01]  /*56e0*/  LOP3.LUT R15, R42, 0x80000000, RZ, 0x3c, !PT ;  /* 0x800000002a0f7812 */ /* 0x000fe200078e3cff */
[----:B------:R-:W-:Y:S01]  /*56f0*/  IMAD.IADD R52, R49, 0x1, R52 ;  /* 0x0000000131347824 */ /* 0x000fe200078e0234 */
[----:B------:R-:W-:Y:S01]  /*5700*/  LEA R10, R10, UR4, 0x2 ;  /* 0x000000040a0a7c11 */ /* 0x000fe2000f8e10ff */
[----:B------:R-:W-:Y:S01]  /*5710*/  BSSY B1, `(.L_x_109) ;  /* 0x0000058000017945 */ /* 0x000fe20003800000 */
[----:B------:R-:W-:-:S02]  /*5720*/  LEA R42, R9, UR4, 0x2 ;  /* 0x00000004092a7c11 */ /* 0x000fc4000f8e10ff */
[----:B------:R-:W-:Y:S02]  /*5730*/  LEA R4, R4, UR4, 0x2 ;  /* 0x0000000404047c11 */ /* 0x000fe4000f8e10ff */
[----:B------:R-:W-:Y:S02]  /*5740*/  LEA R50, R50, UR4, 0x2 ;  /* 0x0000000432327c11 */ /* 0x000fe4000f8e10ff */
[----:B-1----:R-:W-:Y:S02]  /*5750*/  LEA R7, R20, UR4, 0x2 ;  /* 0x0000000414077c11 */ /* 0x002fe4000f8e10ff */
[----:B------:R-:W-:Y:S02]  /*5760*/  LEA R18, R18, UR4, 0x2 ;  /* 0x0000000412127c11 */ /* 0x000fe4000f8e10ff */
[----:B------:R-:W-:Y:S01]  /*5770*/  LEA R9, R16, UR4, 0x2 ;  /* 0x0000000410097c11 */ /* 0x000fe2000f8e10ff */
[----:B--2---:R-:W-:Y:S01]  /*5780*/  IMAD.IADD R22, R5, 0x1, R22 ;  /* 0x0000000105167824 */ /* 0x004fe200078e0216 */
[----:B------:R-:W-:-:S02]  /*5790*/  LEA R5, R6, UR4, 0x2 ;  /* 0x0000000406057c11 */ /* 0x000fc4000f8e10ff */
[----:B------:R-:W-:Y:S01]  /*57a0*/  LEA R12, R12, UR4, 0x2 ;  /* 0x000000040c0c7c11 */ /* 0x000fe2000f8e10ff */
[----:B------:R-:W-:Y:S01]  /*57b0*/  STS [R14+-0x4], R19 ;  /* 0xfffffc130e007388 */ /* 0x000fe20000000800 */
[----:B------:R-:W-:Y:S02]  /*57c0*/  LEA R48, R48, UR4, 0x2 ;  /* 0x0000000430307c11 */ /* 0x000fe4000f8e10ff */
[----:B------:R-:W-:Y:S01]  /*57d0*/  LEA R21, R21, UR4, 0x2 ;  /* 0x0000000415157c11 */ /* 0x000fe2000f8e10ff */
[----:B------:R1:W-:Y:S01]  /*57e0*/  STS [R13+-0x4], R43 ;  /* 0xfffffc2b0d007388 */ /* 0x0003e20000000800 */
[----:B------:R-:W-:Y:S02]  /*57f0*/  LEA R11, R11, UR4, 0x2 ;  /* 0x000000040b0b7c11 */ /* 0x000fe4000f8e10ff */
[----:B------:R-:W-:Y:S01]  /*5800*/  LEA R52, R52, UR4, 0x2 ;  /* 0x0000000434347c11 */ /* 0x000fe2000f8e10ff */
[----:B------:R2:W-:Y:S01]  /*5810*/  STS [R10+-0x4], R15 ;  /* 0xfffffc0f0a007388 */ /* 0x0005e20000000800 */
[----:B------:R-:W-:-:S03]  /*5820*/  ISETP.NE.AND P0, PT, R53, RZ, PT ;  /* 0x000000ff3500720c */ /* 0x000fc60003f05270 */
[----:B------:R-:W-:Y:S01]  /*5830*/  STS [R42+-0x4], R41 ;  /* 0xfffffc292a007388 */ /* 0x000fe20000000800 */
[----:B-1----:R-:W-:-:S03]  /*5840*/  LEA R13, R8, UR4, 0x2 ;  /* 0x00000004080d7c11 */ /* 0x002fc6000f8e10ff */
[----:B------:R1:W-:Y:S01]  /*5850*/  STS [R5+-0x4], R40 ;  /* 0xfffffc2805007388 */ /* 0x0003e20000000800 */
[----:B--2---:R-:W-:-:S03]  /*5860*/  LEA R15, R0, UR4, 0x2 ;  /* 0x00000004000f7c11 */ /* 0x004fc6000f8e10ff */
[----:B------:R-:W-:Y:S01]  /*5870*/  STS [R4+-0x4], R39 ;  /* 0xfffffc2704007388 */ /* 0x000fe20000000800 */
[----:B------:R-:W-:-:S03]  /*5880*/  LEA R0, R17, UR4, 0x2 ;  /* 0x0000000411007c11 */ /* 0x000fc6000f8e10ff */
[----:B------:R-:W-:Y:S01]  /*5890*/  STS [R50+-0x4], R25 ;  /* 0xfffffc1932007388 */ /* 0x000fe20000000800 */
[----:B-1----:R-:W-:-:S03]  /*58a0*/  LEA R5, R22, UR4, 0x2 ;  /* 0x0000000416057c11 */ /* 0x002fc6000f8e10ff */
[----:B------:R-:W-:Y:S04]  /*58b0*/  STS [R7+-0x4], R38 ;  /* 0xfffffc2607007388 */ /* 0x000fe80000000800 */
[----:B------:R-:W-:Y:S04]  /*58c0*/  STS [R18+-0x4], R37 ;  /* 0xfffffc2512007388 */ /* 0x000fe80000000800 */
[----:B------:R-:W-:Y:S04]  /*58d0*/  STS [R9+-0x4], R36 ;  /* 0xfffffc2409007388 */ /* 0x000fe80000000800 */
[----:B------:R-:W-:Y:S04]  /*58e0*/  STS [R12+-0x4], R35 ;  /* 0xfffffc230c007388 */ /* 0x000fe80000000800 */
[----:B------:R1:W-:Y:S04]  /*58f0*/  STS [R13+-0x4], R34 ;  /* 0xfffffc220d007388 */ /* 0x0003e80000000800 */
[----:B------:R2:W-:Y:S04]  /*5900*/  STS [R15+-0x4], R26 ;  /* 0xfffffc1a0f007388 */ /* 0x0005e80000000800 */
[----:B------:R2:W-:Y:S01]  /*5910*/  STS [R48+-0x4], R33 ;  /* 0xfffffc2130007388 */ /* 0x0005e20000000800 */
[----:B-1----:R-:W-:-:S03]  /*5920*/  LEA R13, R3, UR4, 0x3 ;  /* 0x00000004030d7c11 */ /* 0x002fc6000f8e18ff */
[----:B------:R2:W-:Y:S04]  /*5930*/  STS [R21+-0x4], R32 ;  /* 0xfffffc2015007388 */ /* 0x0005e80000000800 */
[----:B------:R2:W-:Y:S04]  /*5940*/  STS [R0+-0x4], R31 ;  /* 0xfffffc1f00007388 */ /* 0x0005e80000000800 */
[----:B------:R2:W-:Y:S04]  /*5950*/  STS [R11+-0x4], R30 ;  /* 0xfffffc1e0b007388 */ /* 0x0005e80000000800 */
[----:B------:R2:W-:Y:S04]  /*5960*/  STS [R52+-0x4], R29 ;  /* 0xfffffc1d34007388 */ /* 0x0005e80000000800 */
[----:B------:R2:W-:Y:S01]  /*5970*/  STS [R5+-0x4], R28 ;  /* 0xfffffc1c05007388 */ /* 0x0005e20000000800 */
[----:B------:R-:W-:Y:S05]  /*5980*/  @P0 BRA `(.L_x_110) ;  /* 0x0000000000c00947 */ /* 0x000fea0003800000 */
[----:B------:R-:W1:Y:S02]  /*5990*/  LDCU.64 UR10, c[0x0][0x398] ;  /* 0x00007300ff0a77ac */ /* 0x000e640008000a00 */
[----:B-1----:R-:W-:-:S04]  /*59a0*/  LEA R6, P0, R3, UR10, 0x3 ;  /* 0x0000000a03067c11 */ /* 0x002fc8000f8018ff */
[----:B------:R-:W-:-:S05]  /*59b0*/  LEA.HI.X R7, R3, UR11, RZ, 0x3, P0 ;  /* 0x0000000b03077c11 */ /* 0x000fca00080f1cff */
[----:B--2---:R-:W2:Y:S01]  /*59c0*/  LDG.E.64 R4, desc[UR8][R6.64] ;  /* 0x0000000806047981 */ /* 0x004ea2000c1e1b00 */
[----:B------:R-:W-:Y:S01]  /*59d0*/  SHF.R.S32.HI R9, RZ, 0x1f, R24 ;  /* 0x0000001fff097819 */ /* 0x000fe20000011418 */
[----:B------:R-:W-:Y:S01]  /*59e0*/  UISETP.GE.AND UP0, UPT, UR7, 0x1, UPT ;  /* 0x000000010700788c */ /* 0x000fe2000bf06270 */
[----:B------:R-:W-:Y:S01]  /*59f0*/  IMAD.MOV.U32 R0, RZ, RZ, R27 ;  /* 0x000000ffff007224 */ /* 0x000fe200078e001b */
[----:B--2---:R-:W-:-:S05]  /*5a00*/  IADD3 R4, P0, PT, -R24, R4, RZ ;  /* 0x0000000418047210 */ /* 0x004fca0007f1e1ff */
[----:B------:R-:W-:-:S05]  /*5a10*/  IMAD.X R5, R5, 0x1, ~R9, P0 ;  /* 0x0000000105057824 */ /* 0x000fca00000e0e09 */
[----:B------:R1:W-:Y:S01]  /*5a20*/  STS.64 [R13+0x7200], R4 ;  /* 0x007200040d007388 */ /* 0x0003e20000000a00 */
[----:B------:R-:W-:Y:S05]  /*5a30*/  BRA.U !UP0, `(.L_x_111) ;  /* 0x00000001086c7547 */ /* 0x000fea000b800000 */
[----:B------:R-:W-:Y:S01]  /*5a40*/  BSSY B0, `(.L_x_112) ;  /* 0x0000019000007945 */ /* 0x000fe20003800000 */
[----:B------:R-:W-:Y:S02]  /*5a50*/  IMAD.MOV.U32 R6, RZ, RZ, -0x1 ;  /* 0xffffffffff067424 */ /* 0x000fe400078e00ff */
[----:B------:R-:W-:Y:S02]  /*5a60*/  IMAD.U32 R7, RZ, RZ, UR7 ;  /* 0x00000007ff077e24 */ /* 0x000fe4000f8e00ff */
[----:B------:R-:W-:-:S07]  /*5a70*/  IMAD.MOV.U32 R0, RZ, RZ, R27 ;  /* 0x000000ffff007224 */ /* 0x000fce00078e001b */
.L_x_116:
[----:B-1----:R-:W1:Y:S01]  /*5a80*/  LDC.64 R4, c[0x0][0x380] ;  /* 0x0000e000ff047b82 */ /* 0x002e620000000a00 */
[----:B------:R-:W-:Y:S01]  /*5a90*/  VIADD R11, R7, 0xffffffff ;  /* 0xffffffff070b7836 */ /* 0x000fe20000000000 */
[----:B------:R-:W-:Y:S03]  /*5aa0*/  BSSY B2, `(.L_x_113) ;  /* 0x0000008000027945 */ /* 0x000fe60003800000 */
[----:B------:R-:W-:-:S04]  /*5ab0*/  IMAD R9, R11, 0x100, R3 ;  /* 0x000001000b097824 */ /* 0x000fc800078e0203 */
[----:B-1----:R-:W-:-:S07]  /*5ac0*/  IMAD.WIDE R4, R9, 0x4, R4 ;  /* 0x0000000409047825 */ /* 0x002fce00078e0204 */
.L_x_114:
[----:B------:R-:W-:Y:S05]  /*5ad0*/  YIELD ;  /* 0x0000000000007946 */ /* 0x000fea0003800000 */
[----:B------:R1:W-:Y:S06]  /*5ae0*/  MEMBAR.SC.CTA ;  /* 0x0000000000007992 */ /* 0x0003ec0000000000 */
[----:B-1----:R-:W2:Y:S02]  /*5af0*/  LDG.E.STRONG.SYS R8, desc[UR8][R4.64] ;  /* 0x0000000804087981 */ /* 0x002ea4000c1f5900 */
[----:B--2---:R-:W-:-:S13]  /*5b00*/  ISETP.NE.AND P0, PT, R8, RZ, PT ;  /* 0x000000ff0800720c */ /* 0x004fda0003f05270 */
[----:B------:R-:W-:Y:S05]  /*5b10*/  @!P0 BRA `(.L_x_114) ;  /* 0xfffffffc00ec8947 */ /* 0x000fea000383ffff */
[----:B------:R-:W-:Y:S05]  /*5b20*/  BSYNC B2 ;  /* 0x0000000000027941 */ /* 0x000fea0003800000 */
.L_x_113:
[----:B------:R-:W-:Y:S01]  /*5b30*/  BSSY.RECONVERGENT B2, `(.L_x_115) ;  /* 0x0000006000027945 */ /* 0x000fe20003800200 */
[C---:B------:R-:W-:Y:S02]  /*5b40*/  ISETP.GT.AND P0, PT, R8.reuse, -0x1, PT ;  /* 0xffffffff0800780c */ /* 0x040fe40003f04270 */
[----:B------:R-:W-:Y:S01]  /*5b50*/  LOP3.LUT R5, R8, 0x3fffffff, RZ, 0xc0, !PT ;  /* 0x3fffffff08057812 */ /* 0x000fe200078ec0ff */
[----:B------:R-:W-:Y:S05]  /*5b60*/  WARPSYNC.EXCLUSIVE R6 ;  /* 0x0000000006007348 */ /* 0x000fea0003a00000 */
[----:B------:R-:W-:-:S05]  /*5b70*/  IMAD.IADD R0, R5, 0x1, R0 ;  /* 0x0000000105007824 */ /* 0x000fca00078e0200 */
[----:B------:R-:W-:-:S07]  /*5b80*/  VOTE.ANY R6, PT, P0 ;  /* 0x0000000000067806 */ /* 0x000fce00000e0100 */
[----:B------:R-:W-:Y:S05]  /*5b90*/  BSYNC.RECONVERGENT B2 ;  /* 0x0000000000027941 */ /* 0x000fea0003800200 */
.L_x_115:
[----:B------:R-:W-:Y:S01]  /*5ba0*/  ISETP.GT.U32.AND P1, PT, R7, 0x1, PT ;  /* 0x000000010700780c */ /* 0x000fe20003f24070 */
[----:B------:R-:W-:-:S12]  /*5bb0*/  IMAD.MOV.U32 R7, RZ, RZ, R11 ;  /* 0x000000ffff077224 */ /* 0x000fd800078e000b */
[----:B------:R-:W-:Y:S05]  /*5bc0*/  @P0 BRA P1, `(.L_x_116) ;  /* 0xfffffffc00ac0947 */ /* 0x000fea000083ffff */
[----:B------:R-:W-:Y:S05]  /*5bd0*/  BSYNC B0 ;  /* 0x0000000000007941 */ /* 0x000fea0003800000 */
.L_x_112:
[----:B------:R2:W3:Y:S02]  /*5be0*/  LDS.64 R4, [R13+0x7200] ;  /* 0x007200000d047984 */ /* 0x0004e40000000a00 */
.L_x_111:
[----:B------:R-:W4:Y:S01]  /*5bf0*/  LDC.64 R6, c[0x0][0x380] ;  /* 0x0000e000ff067b82 */ /* 0x000f220000000a00 */
[C---:B------:R-:W-:Y:S01]  /*5c00*/  IMAD.IADD R11, R0.reuse, 0x1, -R27 ;  /* 0x00000001000b7824 */ /* 0x040fe200078e0a1b */
[----:B------:R-:W-:Y:S01]  /*5c10*/  LOP3.LUT R9, R0, 0x80000000, RZ, 0xfc, !PT ;  /* 0x8000000000097812 */ /* 0x000fe200078efcff */
[----:B------:R-:W-:-:S03]  /*5c20*/  IMAD.U32 R15, RZ, RZ, UR7 ;  /* 0x00000007ff0f7e24 */ /* 0x000fc6000f8e00ff */
[----:B-1-3--:R-:W-:Y:S01]  /*5c30*/  IADD3 R4, P0, PT, R11, R4, RZ ;  /* 0x000000040b047210 */ /* 0x00afe20007f1e0ff */
[----:B------:R-:W-:-:S03]  /*5c40*/  IMAD R15, R15, 0x100, R3 ;  /* 0x000001000f0f7824 */ /* 0x000fc600078e0203 */
[----:B------:R-:W-:-:S05]  /*5c50*/  LEA.HI.X.SX32 R5, R11, R5, 0x1, P0 ;  /* 0x000000050b057211 */ /* 0x000fca00000f0eff */
[----:B------:R1:W-:Y:S01]  /*5c60*/  STS.64 [R13+0x7200], R4 ;  /* 0x007200040d007388 */ /* 0x0003e20000000a00 */
[----:B----4-:R-:W-:-:S05]  /*5c70*/  IMAD.WIDE R6, R15, 0x4, R6 ;  /* 0x000000040f067825 */ /* 0x010fca00078e0206 */
[----:B------:R1:W-:Y:S02]  /*5c80*/  STG.E.STRONG.SYS desc[UR8][R6.64], R9 ;  /* 0x0000000906007986 */ /* 0x0003e4000c115908 */
.L_x_110:
[----:B------:R-:W-:Y:S05]  /*5c90*/  BSYNC B1 ;  /* 0x0000000000017941 */ /* 0x000fea0003800000 */
.L_x_109:
[----:B-1----:R-:W1:Y:S01]  /*5ca0*/  LDC.64 R6, c[0x0][0x390] ;  /* 0x0000e400ff067b82 */ /* 0x002e620000000a00 */
[----:B------:R-:W-:-:S06]  /*5cb0*/  UIMAD UR6, UR7, 0x1c80, URZ ;  /* 0x00001c80070678a4 */ /* 0x000fcc000f8e02ff */
[----:B--2---:R-:W-:Y:S01]  /*5cc0*/  IMAD.U32 R0, RZ, RZ, UR6 ;  /* 0x00000006ff007e24 */ /* 0x004fe2000f8e00ff */
[----:B------:R-:W2:Y:S03]  /*5cd0*/  LDC R9, c[0x0][0x3c0] ;  /* 0x0000f000ff097b82 */ /* 0x000ea60000000800 */
[----:B------:R-:W-:Y:S01]  /*5ce0*/  VIADD R0, R0, 0x1c80 ;  /* 0x00001c8000007836 */ /* 0x000fe20000000000 */
[----:B-1----:R-:W-:-:S04]  /*5cf0*/  ISETP.EQ.U32.AND P1, PT, R6, RZ, PT ;  /* 0x000000ff0600720c */ /* 0x002fc80003f22070 */
[CC--:B--2---:R-:W-:Y:S02]  /*5d00*/  ISETP.GE.AND P0, PT, R0.reuse, R9.reuse, PT ;  /* 0x000000090000720c */ /* 0x0c4fe40003f06270 */
[----:B------:R-:W-:Y:S02]  /*5d10*/  ISETP.GT.AND P3, PT, R0, R9, PT ;  /* 0x000000090000720c */ /* 0x000fe40003f64270 */
[----:B------:R-:W-:Y:S02]  /*5d20*/  ISETP.EQ.OR.EX P0, PT, R7, RZ, !P0, P1 ;  /* 0x000000ff0700720c */ /* 0x000fe40004702710 */
[C---:B------:R-:W-:Y:S02]  /*5d30*/  LEA R0, R3.reuse, UR4, 0x2 ;  /* 0x0000000403007c11 */ /* 0x040fe4000f8e10ff */
[----:B------:R-:W-:-:S13]  /*5d40*/  ISETP.GT.U32.OR P0, PT, R3, 0xff, P0 ;  /* 0x000000ff0300780c */ /* 0x000fda0000704470 */
[----:B------:R-:W-:Y:S05]  /*5d50*/  @P0 BRA `(.L_x_117) ;  /* 0x0000000000200947 */ /* 0x000fea0003800000 */
[----:B------:R-:W1:Y:S01]  /*5d60*/  LDS.64 R4, [R13+0x7200] ;  /* 0x007200000d047984 */ /* 0x000e620000000a00 */
[C---:B------:R-:W-:Y:S02]  /*5d70*/  LEA R6, P2, R3.reuse, R6, 0x3 ;  /* 0x0000000603067211 */ /* 0x040fe400078418ff */
[--C-:B------:R-:W-:Y:S02]  /*5d80*/  SHF.R.S32.HI R11, RZ, 0x1f, R27.reuse ;  /* 0x0000001fff0b7819 */ /* 0x100fe4000001141b */
[----:B------:R-:W-:Y:S02]  /*5d90*/  LEA.HI.X R7, R3, R7, RZ, 0x3, P2 ;  /* 0x0000000703077211 */ /* 0x000fe400010f1cff */
[----:B-1----:R-:W-:Y:S02]  /*5da0*/  IADD3 R4, P0, P1, R4, R24, R27 ;  /* 0x0000001804047210 */ /* 0x002fe4000791e01b */
[----:B------:R-:W-:-:S04]  /*5db0*/  SHF.R.S32.HI R24, RZ, 0x1f, R24 ;  /* 0x0000001fff187819 */ /* 0x000fc80000011418 */
[----:B------:R-:W-:-:S05]  /*5dc0*/  IADD3.X R5, PT, PT, R5, R24, R11, P0, P1 ;  /* 0x0000001805057210 */ /* 0x000fca00007e240b */
[----:B------:R1:W-:Y:S02]  /*5dd0*/  STG.E.64 desc[UR8][R6.64], R4 ;  /* 0x0000000406007986 */ /* 0x0003e4000c101b08 */
.L_x_117:
[----:B------:R-:W-:Y:S05]  /*5de0*/  WARPSYNC.ALL ;  /* 0x0000000000007948 */ /* 0x000fea0003800000 */
[----:B------:R-:W-:Y:S06]  /*5df0*/  BAR.SYNC.DEFER_BLOCKING 0x0 ;  /* 0x0000000000007b1d */ /* 0x000fec0000010000 */
[----:B------:R-:W-:Y:S05]  /*5e00*/  @P3 BRA `(.L_x_118) ;  /* 0x0000000c009c3947 */ /* 0x000fea0003800000 */
[----:B------:R-:W1:Y:S01]  /*5e10*/  LDS R2, [R0] ;  /* 0x0000000000027984 */ /* 0x000e620000000800 */
[----:B------:R-:W1:Y:S01]  /*5e20*/  LDCU UR6, c[0x0][0x3c4] ;  /* 0x00007880ff0677ac */ /* 0x000e620008000800 */
[----:B------:R-:W2:Y:S01]  /*5e30*/  LDCU.64 UR10, c[0x0][0x3a0] ;  /* 0x00007400ff0a77ac */ /* 0x000ea20008000a00 */
[----:B-1----:R-:W-:Y:S02]  /*5e40*/  SHF.R.U32.HI R4, RZ, UR6, R2 ;  /* 0x00000006ff047c19 */ /* 0x002fe40008011602 */
[----:B------:R-:W-:Y:S02]  /*5e50*/  LOP3.LUT R11, R2, 0x80000000, RZ, 0x3c, !PT ;  /* 0x80000000020b7812 */ /* 0x000fe400078e3cff */
[----:B------:R-:W-:-:S04]  /*5e60*/  LOP3.LUT R4, R4, UR5, RZ, 0x30, !PT ;  /* 0x0000000504047c12 */ /* 0x000fc8000f8e30ff */
[----:B------:R-:W-:-:S06]  /*5e70*/  LEA R5, R4, UR4, 0x3 ;  /* 0x0000000404057c11 */ /* 0x000fcc000f8e18ff */
[----:B------:R-:W1:Y:S02]  /*5e80*/  LDS.64 R4, [R5+0x7200] ;  /* 0x0072000005047984 */ /* 0x000e640000000a00 */
[----:B-1----:R-:W-:-:S05]  /*5e90*/  IADD3 R4, P0, PT, R4, R3, RZ ;  /* 0x0000000304047210 */ /* 0x002fca0007f1e0ff */
[----:B------:R-:W-:Y:S01]  /*5ea0*/  IMAD.X R7, RZ, RZ, R5, P0 ;  /* 0x000000ffff077224 */ /* 0x000fe200000e0605 */
[----:B--2---:R-:W-:-:S04]  /*5eb0*/  LEA R6, P0, R4, UR10, 0x2 ;  /* 0x0000000a04067c11 */ /* 0x004fc8000f8010ff */
[----:B------:R-:W-:-:S05]  /*5ec0*/  LEA.HI.X R7, R4, UR11, R7, 0x2, P0 ;  /* 0x0000000b04077c11 */ /* 0x000fca00080f1407 */
[----:B------:R-:W-:Y:S01]  /*5ed0*/  STG.E desc[UR8][R6.64], R11 ;  /* 0x0000000b06007986 */ /* 0x000fe2000c101908 */
[----:B------:R-:W-:-:S03]  /*5ee0*/  NOP ;  /* 0x0000000000007918 */ /* 0x000fc60000000000 */
[----:B------:R-:W1:Y:S02]  /*5ef0*/  LDS R2, [R0+0x600] ;  /* 0x0006000000027984 */ /* 0x000e640000000800 */
[----:B-1----:R-:W-:Y:S02]  /*5f00*/  SHF.R.U32.HI R4, RZ, UR6, R2 ;  /* 0x00000006ff047c19 */ /* 0x002fe40008011602 */
[----:B------:R-:W-:Y:S02]  /*5f10*/  LOP3.LUT R11, R2, 0x80000000, RZ, 0x3c, !PT ;  /* 0x80000000020b7812 */ /* 0x000fe400078e3cff */
[----:B------:R-:W-:-:S04]  /*5f20*/  LOP3.LUT R4, R4, UR5, RZ, 0x30, !PT ;  /* 0x0000000504047c12 */ /* 0x000fc8000f8e30ff */
[----:B------:R-:W-:-:S06]  /*5f30*/  LEA R5, R4, UR4, 0x3 ;  /* 0x0000000404057c11 */ /* 0x000fcc000f8e18ff */
[----:B------:R-:W1:Y:S02]  /*5f40*/  LDS.64 R4, [R5+0x7200] ;  /* 0x0072000005047984 */ /* 0x000e640000000a00 */
[----:B-1----:R-:W-:-:S05]  /*5f50*/  IADD3 R4, P0, PT, R4, R3, RZ ;  /* 0x0000000304047210 */ /* 0x002fca0007f1e0ff */
[----:B------:R-:W-:Y:S01]  /*5f60*/  IMAD.X R9, RZ, RZ, R5, P0 ;  /* 0x000000ffff097224 */ /* 0x000fe200000e0605 */
[----:B------:R-:W-:-:S04]  /*5f70*/  LEA R8, P0, R4, UR10, 0x2 ;  /* 0x0000000a04087c11 */ /* 0x000fc8000f8010ff */
        /* <DEDUP_REMOVED lines=196> */
[----:B-1----:R-:W-:-:S04]  /*6bc0*/  SHF.R.U32.HI R2, RZ, UR6, R0 ;  /* 0x00000006ff027c19 */ /* 0x002fc80008011600 */
[----:B------:R-:W-:-:S04]  /*6bd0*/  LOP3.LUT R2, R2, UR5, RZ, 0x30, !PT ;  /* 0x0000000502027c12 */ /* 0x000fc8000f8e30ff */
[----:B------:R-:W-:-:S06]  /*6be0*/  LEA R4, R2, UR4, 0x3 ;  /* 0x0000000402047c11 */ /* 0x000fcc000f8e18ff */
[----:B------:R-:W1:Y:S02]  /*6bf0*/  LDS.64 R4, [R4+0x7200] ;  /* 0x0072000004047984 */ /* 0x000e640000000a00 */
[----:B-1----:R-:W-:-:S05]  /*6c00*/  IADD3 R3, P0, PT, R4, R3, RZ ;  /* 0x0000000304037210 */ /* 0x002fca0007f1e0ff */
[----:B------:R-:W-:Y:S01]  /*6c10*/  IMAD.X R6, RZ, RZ, R5, P0 ;  /* 0x000000ffff067224 */ /* 0x000fe200000e0605 */
[C---:B------:R-:W-:Y:S02]  /*6c20*/  LEA R2, P0, R3.reuse, UR10, 0x2 ;  /* 0x0000000a03027c11 */ /* 0x040fe4000f8010ff */
[----:B------:R-:W-:Y:S02]  /*6c30*/  LOP3.LUT R5, R0, 0x80000000, RZ, 0x3c, !PT ;  /* 0x8000000000057812 */ /* 0x000fe400078e3cff */
[----:B------:R-:W-:-:S05]  /*6c40*/  LEA.HI.X R3, R3, UR11, R6, 0x2, P0 ;  /* 0x0000000b03037c11 */ /* 0x000fca00080f1406 */
[----:B------:R-:W-:Y:S01]  /*6c50*/  STG.E desc[UR8][R2.64+0x6c00], R5 ;  /* 0x006c000502007986 */ /* 0x000fe2000c101908 */
[----:B------:R-:W-:Y:S01]  /*6c60*/  NOP ;  /* 0x0000000000007918 */ /* 0x000fe20000000000 */
[----:B------:R-:W-:Y:S05]  /*6c70*/  EXIT ;  /* 0x000000000000794d */ /* 0x000fea0003800000 */
.L_x_118:
[----:B-1----:R-:W-:Y:S01]  /*6c80*/  IMAD.U32 R4, RZ, RZ, UR7 ;  /* 0x00000007ff047e24 */ /* 0x002fe2000f8e00ff */
[----:B------:R-:W-:Y:S01]  /*6c90*/  BSSY.RECONVERGENT B0, `(.L_x_119) ;  /* 0x000001e000007945 */ /* 0x000fe20003800200 */
[C---:B------:R-:W-:Y:S02]  /*6ca0*/  VIADD R6, R3.reuse, 0x300 ;  /* 0x0000030003067836 */ /* 0x040fe40000000000 */
[----:B------:R-:W-:Y:S02]  /*6cb0*/  IMAD R5, R4, -0x1c80, R9 ;  /* 0xffffe38004057824 */ /* 0x000fe400078e0209 */
[C---:B------:R-:W-:Y:S02]  /*6cc0*/  VIADD R4, R3.reuse, 0x180 ;  /* 0x0000018003047836 */ /* 0x040fe40000000000 */
[C---:B------:R-:W-:Y:S01]  /*6cd0*/  VIADD R8, R3.reuse, 0x480 ;  /* 0x0000048003087836 */ /* 0x040fe20000000000 */
[CC--:B------:R-:W-:Y:S01]  /*6ce0*/  ISETP.GE.AND P1, PT, R3.reuse, R5.reuse, PT ;  /* 0x000000050300720c */ /* 0x0c0fe20003f26270 */
[C---:B------:R-:W-:Y:S01]  /*6cf0*/  VIADD R10, R3.reuse, 0xa80 ;  /* 0x00000a80030a7836 */ /* 0x040fe20000000000 */
[-C--:B------:R-:W-:Y:S01]  /*6d00*/  ISETP.GE.AND P2, PT, R4, R5.reuse, PT ;  /* 0x000000050400720c */ /* 0x080fe20003f46270 */
[C---:B------:R-:W-:Y:S01]  /*6d10*/  VIADD R4, R3.reuse, 0x600 ;  /* 0x0000060003047836 */ /* 0x040fe20000000000 */
[-C--:B------:R-:W-:Y:S01]  /*6d20*/  ISETP.GE.AND P3, PT, R6, R5.reuse, PT ;  /* 0x000000050600720c */ /* 0x080fe20003f66270 */
[C---:B------:R-:W-:Y:S01]  /*6d30*/  VIADD R6, R3.reuse, 0x780 ;  /* 0x0000078003067836 */ /* 0x040fe20000000000 */
[-C--:B------:R-:W-:Y:S01]  /*6d40*/  ISETP.GE.AND P4, PT, R8, R5.reuse, PT ;  /* 0x000000050800720c */ /* 0x080fe20003f86270 */
[----:B------:R-:W-:Y:S01]  /*6d50*/  VIADD R8, R3, 0x900 ;  /* 0x0000090003087836 */ /* 0x000fe20000000000 */
[----:B------:R-:W-:-:S02]  /*6d60*/  ISETP.GE.AND P5, PT, R4, R5, PT ;  /* 0x000000050400720c */ /* 0x000fc40003fa6270 */
[-C--:B------:R-:W-:Y:S02]  /*6d70*/  ISETP.GE.AND P6, PT, R6, R5.reuse, PT ;  /* 0x000000050600720c */ /* 0x080fe40003fc6270 */
[----:B------:R-:W-:Y:S01]  /*6d80*/  ISETP.GE.AND P0, PT, R8, R5, PT ;  /* 0x000000050800720c */ /* 0x000fe20003f06270 */
[----:B------:R-:W-:-:S12]  /*6d90*/  @P1 BRA `(.L_x_120) ;  /* 0x0000000000341947 */ /* 0x000fd80003800000 */
[----:B------:R-:W1:Y:S01]  /*6da0*/  LDS R4, [R0] ;  /* 0x0000000000047984 */ /* 0x000e620000000800 */
[----:B------:R-:W1:Y:S01]  /*6db0*/  LDCU UR6, c[0x0][0x3c4] ;  /* 0x00007880ff0677ac */ /* 0x000e620008000800 */
[----:B------:R-:W2:Y:S01]  /*6dc0*/  LDCU.64 UR10, c[0x0][0x3a0] ;  /* 0x00007400ff0a77ac */ /* 0x000ea20008000a00 */
[----:B-1----:R-:W-:-:S04]  /*6dd0*/  SHF.R.U32.HI R6, RZ, UR6, R4 ;  /* 0x00000006ff067c19 */ /* 0x002fc80008011604 */
[----:B------:R-:W-:-:S04]  /*6de0*/  LOP3.LUT R6, R6, UR5, RZ, 0x30, !PT ;  /* 0x0000000506067c12 */ /* 0x000fc8000f8e30ff */
[----:B------:R-:W-:-:S05]  /*6df0*/  LEA R8, R6, UR4, 0x3 ;  /* 0x0000000406087c11 */ /* 0x000fca000f8e18ff */
[----:B------:R-:W1:Y:S02]  /*6e00*/  LDS.64 R6, [R8+0x7200] ;  /* 0x0072000008067984 */ /* 0x000e640000000a00 */
[----:B-1----:R-:W-:-:S05]  /*6e10*/  IADD3 R9, P1, PT, R6, R3, RZ ;  /* 0x0000000306097210 */ /* 0x002fca0007f3e0ff */
[----:B------:R-:W-:Y:S01]  /*6e20*/  IMAD.X R12, RZ, RZ, R7, P1 ;  /* 0x000000ffff0c7224 */ /* 0x000fe200008e0607 */
[----:B--2---:R-:W-:-:S04]  /*6e30*/  LEA R6, P1, R9, UR10, 0x2 ;  /* 0x0000000a09067c11 */ /* 0x004fc8000f8210ff */
[----:B------:R-:W-:Y:S02]  /*6e40*/  LEA.HI.X R7, R9, UR11, R12, 0x2, P1 ;  /* 0x0000000b09077c11 */ /* 0x000fe400088f140c */
[----:B------:R-:W-:-:S05]  /*6e50*/  LOP3.LUT R9, R4, 0x80000000, RZ, 0x3c, !PT ;  /* 0x8000000004097812 */ /* 0x000fca00078e3cff */
[----:B------:R1:W-:Y:S02]  /*6e60*/  STG.E desc[UR8][R6.64], R9 ;  /* 0x0000000906007986 */ /* 0x0003e4000c101908 */
.L_x_120:
[----:B------:R-:W-:Y:S05]  /*6e70*/  BSYNC.RECONVERGENT B0 ;  /* 0x0000000000007941 */ /* 0x000fea0003800200 */
.L_x_119:
[----:B------:R-:W-:Y:S01]  /*6e80*/  NOP ;  /* 0x0000000000007918 */ /* 0x000fe20000000000 */
[----:B------:R-:W-:Y:S01]  /*6e90*/  BSSY.RECONVERGENT B0, `(.L_x_121) ;  /* 0x0000011000007945 */ /* 0x000fe20003800200 */
[----:B------:R-:W-:Y:S02]  /*6ea0*/  ISETP.GE.AND P1, PT, R10, R5, PT ;  /* 0x000000050a00720c */ /* 0x000fe40003f26270 */
[----:B------:R-:W-:Y:S01]  /*6eb0*/  LOP3.LUT R10, R3, 0xc00, RZ, 0xfc, !PT ;  /* 0x00000c00030a7812 */ /* 0x000fe200078efcff */
[----:B------:R-:W-:Y:S10]  /*6ec0*/  @P2 BRA `(.L_x_122) ;  /* 0x0000000000342947 */ /* 0x000ff40003800000 */
[----:B------:R-:W1:Y:S01]  /*6ed0*/  LDS R4, [R0+0x600] ;  /* 0x0006000000047984 */ /* 0x000e620000000800 */
        /* <DEDUP_REMOVED lines=12> */
.L_x_122:
[----:B------:R-:W-:Y:S05]  /*6fa0*/  BSYNC.RECONVERGENT B0 ;  /* 0x0000000000007941 */ /* 0x000fea0003800200 */
.L_x_121:
[----:B------:R-:W-:Y:S01]  /*6fb0*/  NOP ;  /* 0x0000000000007918 */ /* 0x000fe20000000000 */
[----:B------:R-:W-:Y:S01]  /*6fc0*/  BSSY.RECONVERGENT B0, `(.L_x_123) ;  /* 0x0000011000007945 */ /* 0x000fe20003800200 */
[----:B------:R-:W-:Y:S01]  /*6fd0*/  ISETP.GE.AND P2, PT, R10, R5, PT ;  /* 0x000000050a00720c */ /* 0x000fe20003f46270 */
[----:B------:R-:W-:Y:S02]  /*6fe0*/  VIADD R10, R3, 0xd80 ;  /* 0x00000d80030a7836 */ /* 0x000fe40000000000 */
[----:B------:R-:W-:Y:S10]  /*6ff0*/  @P3 BRA `(.L_x_124) ;  /* 0x0000000000343947 */ /* 0x000ff40003800000 */
[----:B------:R-:W1:Y:S01]  /*7000*/  LDS R4, [R0+0xc00] ;  /* 0x000c000000047984 */ /* 0x000e620000000800 */
[----:B------:R-:W1:Y:S01]  /*7010*/  LDCU UR6, c[0x0][0x3c4] ;  /* 0x00007880ff0677ac */ /* 0x000e620008000800 */
[----:B------:R-:W3:Y:S01]  /*7020*/  LDCU.64 UR10, c[0x0][0x3a0] ;  /* 0x00007400ff0a77ac */ /* 0x000ee20008000a00 */
[----:B-12---:R-:W-:-:S04]  /*7030*/  SHF.R.U32.HI R6, RZ, UR6, R4 ;  /* 0x00000006ff067c19 */ /* 0x006fc80008011604 */
[----:B------:R-:W-:-:S04]  /*7040*/  LOP3.LUT R6, R6, UR5, RZ, 0x30, !PT ;  /* 0x0000000506067c12 */ /* 0x000fc8000f8e30ff */
[----:B------:R-:W-:-:S05]  /*7050*/  LEA R8, R6, UR4, 0x3 ;  /* 0x0000000406087c11 */ /* 0x000fca000f8e18ff */
[----:B------:R-:W1:Y:S02]  /*7060*/  LDS.64 R6, [R8+0x7200] ;  /* 0x0072000008067984 */ /* 0x000e640000000a00 */
[----:B-1----:R-:W-:-:S05]  /*7070*/  IADD3 R9, P3, PT, R6, R3, RZ ;  /* 0x0000000306097210 */ /* 0x002fca0007f7e0ff */
[----:B------:R-:W-:Y:S01]  /*7080*/  IMAD.X R12, RZ, RZ, R7, P3 ;  /* 0x000000ffff0c7224 */ /* 0x000fe200018e0607 */
[----:B---3--:R-:W-:-:S04]  /*7090*/  LEA R6, P3, R9, UR10, 0x2 ;  /* 0x0000000a09067c11 */ /* 0x008fc8000f8610ff */
[----:B------:R-:W-:Y:S02]  /*70a0*/  LEA.HI.X R7, R9, UR11, R12, 0x2, P3 ;  /* 0x0000000b09077c11 */ /* 0x000fe400098f140c */
[----:B------:R-:W-:-:S05]  /*70b0*/  LOP3.LUT R9, R4, 0x80000000, RZ, 0x3c, !PT ;  /* 0x8000000004097812 */ /* 0x000fca00078e3cff */
[----:B------:R3:W-:Y:S02]  /*70c0*/  STG.E desc[UR8][R6.64+0xc00], R9 ;  /* 0x000c000906007986 */ /* 0x0007e4000c101908 */
.L_x_124:
[----:B------:R-:W-:Y:S05]  /*70d0*/  BSYNC.RECONVERGENT B0 ;  /* 0x0000000000007941 */ /* 0x000fea0003800200 */
.L_x_123:
[----:B------:R-:W-:Y:S01]  /*70e0*/  NOP ;  /* 0x0000000000007918 */ /* 0x000fe20000000000 */
[----:B------:R-:W-:Y:S01]  /*70f0*/  BSSY.RECONVERGENT B0, `(.L_x_125) ;  /* 0x0000011000007945 */ /* 0x000fe20003800200 */
[----:B------:R-:W-:Y:S01]  /*7100*/  ISETP.GE.AND P3, PT, R10, R5, PT ;  /* 0x000000050a00720c */ /* 0x000fe20003f66270 */
[----:B------:R-:W-:Y:S02]  /*7110*/  VIADD R10, R3, 0xf00 ;  /* 0x00000f00030a7836 */ /* 0x000fe40000000000 */
[----:B------:R-:W-:Y:S10]  /*7120*/  @P4 BRA `(.L_x_126) ;  /* 0x0000000000344947 */ /* 0x000ff40003800000 */
[----:B------:R-:W1:Y:S01]  /*7130*/  LDS R4, [R0+0x1200] ;  /* 0x0012000000047984 */ /* 0x000e620000000800 */
[----:B------:R-:W1:Y:S01]  /*7140*/  LDCU UR6, c[0x0][0x3c4] ;  /* 0x00007880ff0677ac */ /* 0x000e620008000800 */
[----:B------:R-:W4:Y:S01]  /*7150*/  LDCU.64 UR10, c[0x0][0x3a0] ;  /* 0x00007400ff0a77ac */ /* 0x000f220008000a00 */
[----:B-123--:R-:W-:-:S04]  /*7160*/  SHF.R.U32.HI R6, RZ, UR6, R4 ;  /* 0x00000006ff067c19 */ /* 0x00efc80008011604 */
[----:B------:R-:W-:-:S04]  /*7170*/  LOP3.LUT R6, R6, UR5, RZ, 0x30, !PT ;  /* 0x0000000506067c12 */ /* 0x000fc8000f8e30ff */
[----:B------:R-:W-:-:S05]  /*7180*/  LEA R8, R6, UR4, 0x3 ;  /* 0x0000000406087c11 */ /* 0x000fca000f8e18ff */
[----:B------:R-:W1:Y:S02]  /*7190*/  LDS.64 R6, [R8+0x7200] ;  /* 0x0072000008067984 */ /* 0x000e640000000a00 */
[----:B-1----:R-:W-:-:S05]  /*71a0*/  IADD3 R9, P4, PT, R6, R3, RZ ;  /* 0x0000000306097210 */ /* 0x002fca0007f9e0ff */
[----:B------:R-:W-:Y:S01]  /*71b0*/  IMAD.X R12, RZ, RZ, R7, P4 ;  /* 0x000000ffff0c7224 */ /* 0x000fe200020e0607 */
[----:B----4-:R-:W-:-:S04]  /*71c0*/  LEA R6, P4, R9, UR10, 0x2 ;  /* 0x0000000a09067c11 */ /* 0x010fc8000f8810ff */
[----:B------:R-:W-:Y:S02]  /*71d0*/  LEA.HI.X R7, R9, UR11, R12, 0x2, P4 ;  /* 0x0000000b09077c11 */ /* 0x000fe4000a0f140c */
[----:B------:R-:W-:-:S05]  /*71e0*/  LOP3.LUT R9, R4, 0x80000000, RZ, 0x3c, !PT ;  /* 0x8000000004097812 */ /* 0x000fca00078e3cff */
[----:B------:R4:W-:Y:S02]  /*71f0*/  STG.E desc[UR8][R6.64+0x1200], R9 ;  /* 0x0012000906007986 */ /* 0x0009e4000c101908 */
.L_x_126:
[----:B------:R-:W-:Y:S05]  /*7200*/  BSYNC.RECONVERGENT B0 ;  /* 0x0000000000007941 */ /* 0x000fea0003800200 */
.L_x_125:
[----:B------:R-:W-:Y:S01]  /*7210*/  NOP ;  /* 0x0000000000007918 */ /* 0x000fe20000000000 */
[----:B------:R-:W-:Y:S01]  /*7220*/  BSSY.RECONVERGENT B0, `(.L_x_127) ;  /* 0x0000011000007945 */ /* 0x000fe20003800200 */
[----:B------:R-:W-:Y:S01]  /*7230*/  ISETP.GE.AND P4, PT, R10, R5, PT ;  /* 0x000000050a00720c */ /* 0x000fe20003f86270 */
[----:B------:R-:W-:Y:S02]  /*7240*/  VIADD R10, R3, 0x1080 ;  /* 0x00001080030a7836 */ /* 0x000fe40000000000 */
[----:B------:R-:W-:Y:S10]  /*7250*/  @P5 BRA `(.L_x_128) ;  /* 0x0000000000345947 */ /* 0x000ff40003800000 */
[----:B------:R-:W1:Y:S01]  /*7260*/  LDS R4, [R0+0x1800] ;  /* 0x0018000000047984 */ /* 0x000e620000000800 */
[----:B------:R-:W1:Y:S01]  /*7270*/  LDCU UR6, c[0x0][0x3c4] ;  /* 0x00007880ff0677ac */ /* 0x000e620008000800 */
[----:B------:R-:W5:Y:S01]  /*7280*/  LDCU.64 UR10, c[0x0][0x3a0] ;  /* 0x00007400ff0a77ac */ /* 0x000f620008000a00 */
[----:B-1234-:R-:W-:-:S04]  /*7290*/  SHF.R.U32.HI R6, RZ, UR6, R4 ;  /* 0x00000006ff067c19 */ /* 0x01efc80008011604 */
[----:B------:R-:W-:-:S04]  /*72a0*/  LOP3.LUT R6, R6, UR5, RZ, 0x30, !PT ;  /* 0x0000000506067c12 */ /* 0x000fc8000f8e30ff */
[----:B------:R-:W-:-:S05]  /*72b0*/  LEA R8, R6, UR4, 0x3 ;  /* 0x0000000406087c11 */ /* 0x000fca000f8e18ff */
[----:B------:R-:W1:Y:S02]  /*72c0*/  LDS.64 R6, [R8+0x7200] ;  /* 0x0072000008067984 */ /* 0x000e640000000a00 */
[----:B-1----:R-:W-:-:S05]  /*72d0*/  IADD3 R9, P5, PT, R6, R3, RZ ;  /* 0x0000000306097210 */ /* 0x002fca0007fbe0ff */
[----:B------:R-:W-:Y:S01]  /*72e0*/  IMAD.X R12, RZ, RZ, R7, P5 ;  /* 0x000000ffff0c7224 */ /* 0x000fe200028e0607 */
[----:B-----5:R-:W-:-:S04]  /*72f0*/  LEA R6, P5, R9, UR10, 0x2 ;  /* 0x0000000a09067c11 */ /* 0x020fc8000f8a10ff */
[----:B------:R-:W-:Y:S02]  /*7300*/  LEA.HI.X R7, R9, UR11, R12, 0x2, P5 ;  /* 0x0000000b09077c11 */ /* 0x000fe4000a8f140c */
[----:B------:R-:W-:-:S05]  /*7310*/  LOP3.LUT R9, R4, 0x80000000, RZ, 0x3c, !PT ;  /* 0x8000000004097812 */ /* 0x000fca00078e3cff */
[----:B------:R1:W-:Y:S02]  /*7320*/  STG.E desc[UR8][R6.64+0x1800], R9 ;  /* 0x0018000906007986 */ /* 0x0003e4000c101908 */
.L_x_128:
[----:B------:R-:W-:Y:S05]  /*7330*/  BSYNC.RECONVERGENT B0 ;  /* 0x0000000000007941 */ /* 0x000fea0003800200 */
.L_x_127:
        /* <DEDUP_REMOVED lines=18> */
.L_x_130:
[----:B------:R-:W-:Y:S05]  /*7460*/  BSYNC.RECONVERGENT B0 ;  /* 0x0000000000007941 */ /* 0x000fea0003800200 */
.L_x_129:
        /* <DEDUP_REMOVED lines=18> */
.L_x_132:
[----:B------:R-:W-:Y:S05]  /*7590*/  BSYNC.RECONVERGENT B0 ;  /* 0x0000000000007941 */ /* 0x000fea0003800200 */
.L_x_131:
        /* <DEDUP_REMOVED lines=18> */
.L_x_134:
[----:B------:R-:W-:Y:S05]  /*76c0*/  BSYNC.RECONVERGENT B0 ;  /* 0x0000000000007941 */ /* 0x000fea0003800200 */
.L_x_133:
        /* <DEDUP_REMOVED lines=18> */
.L_x_136:
[----:B------:R-:W-:Y:S05]  /*77f0*/  BSYNC.RECONVERGENT B0 ;  /* 0x0000000000007941 */ /* 0x000fea0003800200 */
.L_x_135:
[----:B------:R-:W-:Y:S01]  /*7800*/  NOP ;  /* 0x0000000000007918 */ /* 0x000fe20000000000 */
[----:B------:R-:W-:Y:S01]  /*7810*/  BSSY.RECONVERGENT B0, `(.L_x_137) ;  /* 0x0000011000007945 */ /* 0x000fe20003800200 */
[----:B------:R-:W-:Y:S02]  /*7820*/  ISETP.GE.AND P2, PT, R10, R5, PT ;  /* 0x000000050a00720c */ /* 0x000fe40003f46270 */
[----:B------:R-:W-:Y:S01]  /*7830*/  LOP3.LUT R10, R3, 0x1800, RZ, 0xfc, !PT ;  /* 0x00001800030a7812 */ /* 0x000fe200078efcff */
        /* <DEDUP_REMOVED lines=14> */
.L_x_138:
[----:B------:R-:W-:Y:S05]  /*7920*/  BSYNC.RECONVERGENT B0 ;  /* 0x0000000000007941 */ /* 0x000fea0003800200 */
.L_x_137:
        /* <DEDUP_REMOVED lines=18> */
.L_x_140:
[----:B------:R-:W-:Y:S05]  /*7a50*/  BSYNC.RECONVERGENT B0 ;  /* 0x0000000000007941 */ /* 0x000fea0003800200 */
.L_x_139:
[----:B------:R-:W-:Y:S01]  /*7a60*/  NOP ;  /* 0x0000000000007918 */ /* 0x000fe20000000000 */
[----:B------:R-:W-:Y:S01]  /*7a70*/  BSSY.RECONVERGENT B0, `(.L_x_141) ;  /* 0x0000010000007945 */ /* 0x000fe20003800200 */
[----:B------:R-:W-:-:S03]  /*7a80*/  ISETP.GE.AND P4, PT, R10, R5, PT ;  /* 0x000000050a00720c */ /* 0x000fc60003f86270 */
        /* <DEDUP_REMOVED lines=14> */
.L_x_142:
[----:B------:R-:W-:Y:S05]  /*7b70*/  BSYNC.RECONVERGENT B0 ;  /* 0x0000000000007941 */ /* 0x000fea0003800200 */
.L_x_141:
[----:B------:R-:W-:Y:S01]  /*7b80*/  NOP ;  /* 0x0000000000007918 */ /* 0x000fe20000000000 */
[----:B------:R-:W-:Y:S04]  /*7b90*/  BSSY.RECONVERGENT B0, `(.L_x_143) ;  /* 0x000000f000007945 */ /* 0x000fe80003800200 */
[----:B------:R-:W-:Y:S05]  /*7ba0*/  @P6 BRA `(.L_x_144) ;  /* 0x0000000000346947 */ /* 0x000fea0003800000 */
        /* <DEDUP_REMOVED lines=13> */
.L_x_144:
[----:B------:R-:W-:Y:S05]  /*7c80*/  BSYNC.RECONVERGENT B0 ;  /* 0x0000000000007941 */ /* 0x000fea0003800200 */
.L_x_143:
        /* <DEDUP_REMOVED lines=16> */
.L_x_146:
[----:B------:R-:W-:Y:S05]  /*7d90*/  BSYNC.RECONVERGENT B0 ;  /* 0x0000000000007941 */ /* 0x000fea0003800200 */
.L_x_145:
        /* <DEDUP_REMOVED lines=16> */
.L_x_148:
[----:B------:R-:W-:Y:S05]  /*7ea0*/  BSYNC.RECONVERGENT B0 ;  /* 0x0000000000007941 */ /* 0x000fea0003800200 */
.L_x_147:
        /* <DEDUP_REMOVED lines=16> */
.L_x_150:
[----:B------:R-:W-:Y:S05]  /*7fb0*/  BSYNC.RECONVERGENT B0 ;  /* 0x0000000000007941 */ /* 0x000fea0003800200 */
.L_x_149:
        /* <DEDUP_REMOVED lines=16> */
.L_x_152:
[----:B------:R-:W-:Y:S05]  /*80c0*/  BSYNC.RECONVERGENT B0 ;  /* 0x0000000000007941 */ /* 0x000fea0003800200 */
.L_x_151:
        /* <DEDUP_REMOVED lines=16> */
.L_x_154:
[----:B------:R-:W-:Y:S05]  /*81d0*/  BSYNC.RECONVERGENT B0 ;  /* 0x0000000000007941 */ /* 0x000fea0003800200 */
.L_x_153:
[----:B------:R-:W-:Y:S01]  /*81e0*/  NOP ;  /* 0x0000000000007918 */ /* 0x000fe20000000000 */
[----:B------:R-:W5:Y:S01]  /*81f0*/  LDS R0, [R0+0x6c00] ;  /* 0x006c000000007984 */ /* 0x000f620000000800 */
[----:B------:R-:W5:Y:S02]  /*8200*/  LDCU UR6, c[0x0][0x3c4] ;  /* 0x00007880ff0677ac */ /* 0x000f640008000800 */
[----:B-----5:R-:W-:-:S04]  /*8210*/  SHF.R.U32.HI R2, RZ, UR6, R0 ;  /* 0x00000006ff027c19 */ /* 0x020fc80008011600 */
[----:B------:R-:W-:-:S04]  /*8220*/  LOP3.LUT R2, R2, UR5, RZ, 0x30, !PT ;  /* 0x0000000502027c12 */ /* 0x000fc8000f8e30ff */
[----:B-1234-:R-:W-:Y:S01]  /*8230*/  LEA R6, R2, UR4, 0x3 ;  /* 0x0000000402067c11 */ /* 0x01efe2000f8e18ff */
[----:B------:R-:W-:-:S05]  /*8240*/  VIADD R2, R3, 0x1b00 ;  /* 0x00001b0003027836 */ /* 0x000fca0000000000 */
[----:B------:R-:W1:Y:S01]  /*8250*/  LDS.64 R6, [R6+0x7200] ;  /* 0x0072000006067984 */ /* 0x000e620000000a00 */
[----:B------:R-:W-:-:S13]  /*8260*/  ISETP.GE.AND P0, PT, R2, R5, PT ;  /* 0x000000050200720c */ /* 0x000fda0003f06270 */
[----:B------:R-:W2:Y:S01]  /*8270*/  @!P0 LDC.64 R8, c[0x0][0x3a0] ;  /* 0x0000e800ff088b82 */ /* 0x000ea20000000a00 */
[----:B------:R-:W-:Y:S02]  /*8280*/  @!P0 LOP3.LUT R5, R0, 0x80000000, RZ, 0x3c, !PT ;  /* 0x8000000000058812 */ /* 0x000fe400078e3cff */
[----:B-1----:R-:W-:-:S05]  /*8290*/  IADD3 R3, P1, PT, R6, R3, RZ ;  /* 0x0000000306037210 */ /* 0x002fca0007f3e0ff */
[----:B------:R-:W-:Y:S01]  /*82a0*/  IMAD.X R4, RZ, RZ, R7, P1 ;  /* 0x000000ffff047224 */ /* 0x000fe200008e0607 */
[----:B--2---:R-:W-:-:S04]  /*82b0*/  @!P0 LEA R2, P1, R3, R8, 0x2 ;  /* 0x0000000803028211 */ /* 0x004fc800078210ff */
[----:B------:R-:W-:-:S05]  /*82c0*/  @!P0 LEA.HI.X R3, R3, R9, R4, 0x2, P1 ;  /* 0x0000000903038211 */ /* 0x000fca00008f1404 */
[----:B------:R-:W-:Y:S01]  /*82d0*/  @!P0 STG.E desc[UR8][R2.64+0x6c00], R5 ;  /* 0x006c000502008986 */ /* 0x000fe2000c101908 */
[----:B------:R-:W-:Y:S01]  /*82e0*/  NOP ;  /* 0x0000000000007918 */ /* 0x000fe20000000000 */
[----:B------:R-:W-:Y:S05]  /*82f0*/  EXIT ;  /* 0x000000000000794d */ /* 0x000fea0003800000 */
.L_x_68:
[----:B------:R-:W-:Y:S02]  /*8300*/  IMAD.MOV.U32 R50, RZ, RZ, R19 ;  /* 0x000000ffff327224 */ /* 0x000fe400078e0013 */
[----:B------:R-:W-:Y:S02]  /*8310*/  IMAD.MOV.U32 R49, RZ, RZ, 0x1 ;  /* 0x00000001ff317424 */ /* 0x000fe400078e00ff */
[----:B------:R-:W-:Y:S02]  /*8320*/  IMAD.MOV.U32 R52, RZ, RZ, RZ ;  /* 0x000000ffff347224 */ /* 0x000fe400078e00ff */
[----:B------:R-:W-:-:S07]  /*8330*/  IMAD.MOV.U32 R47, RZ, RZ, -0x1 ;  /* 0xffffffffff2f7424 */ /* 0x000fce00078e00ff */
[----:B------:R-:W-:Y:S05]  /*8340*/  WARPSYNC.COLLECTIVE R47, `(.L_x_155) ;  /* 0x000000002f087348 */ /* 0x000fea0003c00000 */
[----:B------:R0:W1:Y:S02]  /*8350*/  SHFL.UP P0, R48, R50, R49, R52 ;  /* 0x0400003132307389 */ /* 0x0000640000000034 */
[----:B01----:R-:W-:Y:S05]  /*8360*/  ENDCOLLECTIVE ;  /* 0x000000000000791b */ /* 0x003fea0003800000 */
.L_x_155:
[----:B------:R-:W-:Y:S02]  /*8370*/  IMAD.MOV.U32 R49, RZ, RZ, 0x2 ;  /* 0x00000002ff317424 */ /* 0x000fe400078e00ff */
[----:B------:R-:W-:-:S04]  /*8380*/  IMAD.MOV.U32 R20, RZ, RZ, R48 ;  /* 0x000000ffff147224 */ /* 0x000fc800078e0030 */
[----:B------:R-:W-:-:S04]  /*8390*/  @P0 IMAD.IADD R20, R19, 0x1, R20 ;  /* 0x0000000113140824 */ /* 0x000fc800078e0214 */
[----:B------:R-:W-:-:S07]  /*83a0*/  IMAD.MOV.U32 R50, RZ, RZ, R20 ;  /* 0x000000ffff327224 */ /* 0x000fce00078e0014 */
[----:B------:R-:W-:Y:S05]  /*83b0*/  WARPSYNC.COLLECTIVE R47, `(.L_x_156) ;  /* 0x000000002f087348 */ /* 0x000fea0003c00000 */
[----:B------:R0:W1:Y:S02]  /*83c0*/  SHFL.UP P0, R48, R50, R49, R52 ;  /* 0x0400003132307389 */ /* 0x0000640000000034 */
[----:B01----:R-:W-:Y:S05]  /*83d0*/  ENDCOLLECTIVE ;  /* 0x000000000000791b */ /* 0x003fea0003800000 */
.L_x_156:
[----:B------:R-:W-:Y:S02]  /*83e0*/  IMAD.MOV.U32 R49, RZ, RZ, 0x4 ;  /* 0x00000004ff317424 */ /* 0x000fe400078e00ff */
[----:B------:R-:W-:-:S04]  /*83f0*/  IMAD.MOV.U32 R21, RZ, RZ, R48 ;  /* 0x000000ffff157224 */ /* 0x000fc800078e0030 */
[----:B------:R-:W-:-:S04]  /*8400*/  @P0 IMAD.IADD R21, R20, 0x1, R21 ;  /* 0x0000000114150824 */ /* 0x000fc800078e0215 */
[----:B------:R-:W-:-:S07]  /*8410*/  IMAD.MOV.U32 R50, RZ, RZ, R21 ;  /* 0x000000ffff327224 */ /* 0x000fce00078e0015 */
[----:B------:R-:W-:Y:S05]  /*8420*/  WARPSYNC.COLLECTIVE R47, `(.L_x_157) ;  /* 0x000000002f087348 */ /* 0x000fea0003c00000 */
[----:B------:R0:W1:Y:S02]  /*8430*/  SHFL.UP P0, R48, R50, R49, R52 ;  /* 0x0400003132307389 */ /* 0x0000640000000034 */
[----:B01----:R-:W-:Y:S05]  /*8440*/  ENDCOLLECTIVE ;  /* 0x000000000000791b */ /* 0x003fea0003800000 */
.L_x_157:
[----:B------:R-:W-:Y:S02]  /*8450*/  IMAD.MOV.U32 R49, RZ, RZ, 0x8 ;  /* 0x00000008ff317424 */ /* 0x000fe400078e00ff */
[----:B------:R-:W-:-:S04]  /*8460*/  IMAD.MOV.U32 R22, RZ, RZ, R48 ;  /* 0x000000ffff167224 */ /* 0x000fc800078e0030 */
[----:B------:R-:W-:-:S04]  /*8470*/  @P0 IMAD.IADD R22, R21, 0x1, R22 ;  /* 0x0000000115160824 */ /* 0x000fc800078e0216 */
[----:B------:R-:W-:-:S07]  /*8480*/  IMAD.MOV.U32 R50, RZ, RZ, R22 ;  /* 0x000000ffff327224 */ /* 0x000fce00078e0016 */
[----:B------:R-:W-:Y:S05]  /*8490*/  WARPSYNC.COLLECTIVE R47, `(.L_x_158) ;  /* 0x000000002f087348 */ /* 0x000fea0003c00000 */
[----:B------:R0:W1:Y:S02]  /*84a0*/  SHFL.UP P0, R48, R50, R49, R52 ;  /* 0x0400003132307389 */ /* 0x0000640000000034 */
[----:B01----:R-:W-:Y:S05]  /*84b0*/  ENDCOLLECTIVE ;  /* 0x000000000000791b */ /* 0x003fea0003800000 */
.L_x_158:
[----:B------:R-:W-:Y:S02]  /*84c0*/  IMAD.MOV.U32 R49, RZ, RZ, 0x10 ;  /* 0x00000010ff317424 */ /* 0x000fe400078e00ff */
[----:B------:R-:W-:-:S04]  /*84d0*/  IMAD.MOV.U32 R23, RZ, RZ, R48 ;  /* 0x000000ffff177224 */ /* 0x000fc800078e0030 */
[----:B------:R-:W-:-:S04]  /*84e0*/  @P0 IMAD.IADD R23, R22, 0x1, R23 ;  /* 0x0000000116170824 */ /* 0x000fc800078e0217 */
[----:B------:R-:W-:-:S07]  /*84f0*/  IMAD.MOV.U32 R50, RZ, RZ, R23 ;  /* 0x000000ffff327224 */ /* 0x000fce00078e0017 */
[----:B------:R-:W-:Y:S05]  /*8500*/  WARPSYNC.COLLECTIVE R47, `(.L_x_159) ;  /* 0x000000002f087348 */ /* 0x000fea0003c00000 */
[----:B------:R0:W1:Y:S02]  /*8510*/  SHFL.UP P0, R48, R50, R49, R52 ;  /* 0x0400003132307389 */ /* 0x0000640000000034 */
[----:B01----:R-:W-:Y:S05]  /*8520*/  ENDCOLLECTIVE ;  /* 0x000000000000791b */ /* 0x003fea0003800000 */
.L_x_159:
[----:B------:R-:W-:Y:S05]  /*8530*/  BRA `(.L_x_160) ;  /* 0xffffff9c00b07947 */ /* 0x000fea000383ffff */
.L_x_161:
        /* <DEDUP_REMOVED lines=12> */
.L_x_287:


//--------------------- .text._ZN3cub18CUB_300001_SM_10006detail10radix_sort33DeviceRadixSortExclusiveSumKernelINS1_5radix10policy_hubIiNS0_8NullTypeEyE10Policy1000EyEEvPT0_ --------------------------
	.section	.text._ZN3cub18CUB_300001_SM_10006detail10radix_sort33DeviceRadixSortExclusiveSumKernelINS1_5radix10policy_hubIiNS0_8NullTypeEyE10Policy1000EyEEvPT0_,"ax",@progbits
	.align	128
        .global         _ZN3cub18CUB_300001_SM_10006detail10radix_sort33DeviceRadixSortExclusiveSumKernelINS1_5radix10policy_hubIiNS0_8NullTypeEyE10Policy1000EyEEvPT0_
        .type           _ZN3cub18CUB_300001_SM_10006detail10radix_sort33DeviceRadixSortExclusiveSumKernelINS1_5radix10policy_hubIiNS0_8NullTypeEyE10Policy1000EyEEvPT0_,@function
        .size           _ZN3cub18CUB_300001_SM_10006detail10radix_sort33DeviceRadixSortExclusiveSumKernelINS1_5radix10policy_hubIiNS0_8NullTypeEyE10Policy1000EyEEvPT0_,(.L_x_288 - _ZN3cub18CUB_300001_SM_10006detail10radix_sort33DeviceRadixSortExclusiveSumKernelINS1_5radix10policy_hubIiNS0_8NullTypeEyE10Policy1000EyEEvPT0_)
        .other          _ZN3cub18CUB_300001_SM_10006detail10radix_sort33DeviceRadixSortExclusiveSumKernelINS1_5radix10policy_hubIiNS0_8NullTypeEyE10Policy1000EyEEvPT0_,@"STO_CUDA_ENTRY STV_DEFAULT"
_ZN3cub18CUB_300001_SM_10006detail10radix_sort33DeviceRadixSortExclusiveSumKernelINS1_5radix10policy_hubIiNS0_8NullTypeEyE10Policy1000EyEEvPT0_:
.text._ZN3cub18CUB_300001_SM_10006detail10radix_sort33DeviceRadixSortExclusiveSumKernelINS1_5radix10policy_hubIiNS0_8NullTypeEyE10Policy1000EyEEvPT0_:
[----:B------:R-:W-:Y:S01]  /*0000*/  LDC R1, c[0x0][0x37c] ;  /* 0x0000df00ff017b82 */ /* 0x000fe20000000800 */
[----:B------:R-:W0:Y:S07]  /*0010*/  S2R R18, SR_TID.X ;  /* 0x0000000000127919 */ /* 0x000e2e0000002100 */
[----:B------:R-:W1:Y:S01]  /*0020*/  LDC.64 R16, c[0x0][0x380] ;  /* 0x0000e000ff107b82 */ /* 0x000e620000000a00 */
[----:B------:R-:W2:Y:S01]  /*0030*/  LDCU.64 UR4, c[0x0][0x358] ;  /* 0x00006b00ff0477ac */ /* 0x000ea20008000a00 */
[----:B------:R-:W3:Y:S01]  /*0040*/  S2R R5, SR_CTAID.X ;  /* 0x0000000000057919 */ /* 0x000ee20000002500 */
[----:B0-----:R-:W-:Y:S01]  /*0050*/  ISETP.GT.U32.AND P1, PT, R18, 0xff, PT ;  /* 0x000000ff1200780c */ /* 0x001fe20003f24070 */
[----:B---3--:R-:W-:-:S04]  /*0060*/  IMAD R5, R5, 0x100, R18 ;  /* 0x0000010005057824 */ /* 0x008fc800078e0212 */
[----:B-1----:R-:W-:-:S08]  /*0070*/  IMAD.WIDE R16, R5, 0x8, R16 ;  /* 0x0000000805107825 */ /* 0x002fd000078e0210 */
[----:B--2---:R-:W2:Y:S01]  /*0080*/  @!P1 LDG.E.64 R2, desc[UR4][R16.64] ;  /* 0x0000000410029981 */ /* 0x004ea2000c1e1b00 */
[----:B------:R-:W-:Y:S02]  /*0090*/  MOV R0, 0x400 ;  /* 0x0000040000007802 */ /* 0x000fe40000000f00 */
[C---:B------:R-:W-:Y:S01]  /*00a0*/  ISETP.GT.U32.AND P0, PT, R18.reuse, 0x1f, PT ;  /* 0x0000001f1200780c */ /* 0x040fe20003f04070 */
[----:B------:R-:W0:Y:S02]  /*00b0*/  S2R R5, SR_CgaCtaId ;  /* 0x0000000000057919 */ /* 0x000e240000008800 */
[----:B0-----:R-:W-:Y:S02]  /*00c0*/  LEA R5, R5, R0, 0x18 ;  /* 0x0000000005057211 */ /* 0x001fe400078ec0ff */
[----:B------:R-:W-:-:S05]  /*00d0*/  LEA.HI R0, R18, R18, RZ, 0x1d ;  /* 0x0000001212007211 */ /* 0x000fca00078fe8ff */
[----:B------:R-:W-:-:S05]  /*00e0*/  IMAD R0, R0, 0x8, R5 ;  /* 0x0000000800007824 */ /* 0x000fca00078e0205 */
[----:B--2---:R0:W-:Y:S01]  /*00f0*/  STS.64 [R0+0x10], R2 ;  /* 0x0000100200007388 */ /* 0x0041e20000000a00 */
[----:B------:R-:W-:Y:S06]  /*0100*/  BAR.SYNC.DEFER_BLOCKING 0x0 ;  /* 0x0000000000007b1d */ /* 0x000fec0000010000 */
[----:B------:R-:W-:Y:S05]  /*0110*/  @P0 BRA `(.L_x_162) ;  /* 0x0000000400240947 */ /* 0x000fea0003800000 */
[----:B------:R-:W-:Y:S01]  /*0120*/  IMAD R18, R18, 0x48, R5 ;  /* 0x0000004812127824 */ /* 0x000fe200078e0205 */
[----:B------:R-:W-:-:S04]  /*0130*/  UMOV UR6, 0xffffffff ;  /* 0xffffffff00067882 */ /* 0x000fc80000000000 */
[----:B------:R-:W-:Y:S04]  /*0140*/  LDS.64 R14, [R18+0x10] ;  /* 0x00001000120e7984 */ /* 0x000fe80000000a00 */
[----:B------:R-:W-:Y:S04]  /*0150*/  LDS.64 R12, [R18+0x18] ;  /* 0x00001800120c7984 */ /* 0x000fe80000000a00 */
[----:B------:R-:W1:Y:S04]  /*0160*/  LDS.64 R10, [R18+0x20] ;  /* 0x00002000120a7984 */ /* 0x000e680000000a00 */
[----:B------:R-:W-:Y:S04]  /*0170*/  LDS.64 R8, [R18+0x28] ;  /* 0x0000280012087984 */ /* 0x000fe80000000a00 */
[----:B------:R-:W2:Y:S04]  /*0180*/  LDS.64 R6, [R18+0x30] ;  /* 0x0000300012067984 */ /* 0x000ea80000000a00 */
[----:B------:R-:W-:Y:S04]  /*0190*/  LDS.64 R4, [R18+0x38] ;  /* 0x0000380012047984 */ /* 0x000fe80000000a00 */
[----:B0-----:R-:W0:Y:S04]  /*01a0*/  LDS.64 R2, [R18+0x40] ;  /* 0x0000400012027984 */ /* 0x001e280000000a00 */
[----:B------:R-:W3:Y:S01]  /*01b0*/  LDS.64 R20, [R18+0x48] ;  /* 0x0000480012147984 */ /* 0x000ee20000000a00 */
[----:B-1----:R-:W-:-:S04]  /*01c0*/  IADD3 R19, P3, P4, R10, R12, R14 ;  /* 0x0000000c0a137210 */ /* 0x002fc80007c7e00e */
[----:B------:R-:W-:Y:S02]  /*01d0*/  IADD3.X R23, PT, PT, R11, R13, R15, P3, P4 ;  /* 0x0000000d0b177210 */ /* 0x000fe40001fe840f */
[----:B--2---:R-:W-:-:S04]  /*01e0*/  IADD3 R19, P0, P2, R6, R19, R8 ;  /* 0x0000001306137210 */ /* 0x004fc80007a1e008 */
[----:B------:R-:W-:Y:S02]  /*01f0*/  IADD3.X R23, PT, PT, R7, R23, R9, P0, P2 ;  /* 0x0000001707177210 */ /* 0x000fe400007e4409 */
[----:B0-----:R-:W-:-:S04]  /*0200*/  IADD3 R19, P3, P4, R2, R19, R4 ;  /* 0x0000001302137210 */ /* 0x001fc80007c7e004 */
[----:B---3--:R-:W-:Y:S02]  /*0210*/  IADD3 R20, P0, PT, R20, R19, RZ ;  /* 0x0000001314147210 */ /* 0x008fe40007f1e0ff */
[----:B------:R-:W-:-:S05]  /*0220*/  IADD3.X R19, PT, PT, R3, R23, R5, P3, P4 ;  /* 0x0000001703137210 */ /* 0x000fca0001fe8405 */
[----:B------:R-:W-:Y:S01]  /*0230*/  IMAD.X R19, R21, 0x1, R19, P0 ;  /* 0x0000000115137824 */ /* 0x000fe200000e0613 */
[----:B------:R-:W-:Y:S06]  /*0240*/  BRA.DIV UR6, `(.L_x_163) ;  /* 0x0000000206f07947 */ /* 0x000fec000b800000 */
[----:B------:R-:W0:Y:S04]  /*0250*/  SHFL.UP PT, R27, R20, 0x1, RZ ;  /* 0x04200000141b7989 */ /* 0x000e2800000e00ff */
[----:B------:R-:W1:Y:S01]  /*0260*/  SHFL.UP P0, R25, R19, 0x1, RZ ;  /* 0x0420000013197989 */ /* 0x000e6200000000ff */
[----:B0-----:R-:W-:-:S04]  /*0270*/  IADD3 R22, P2, PT, R27, R20, RZ ;  /* 0x000000141b167210 */ /* 0x001fc80007f5e0ff */
[----:B-1----:R-:W-:Y:S01]  /*0280*/  SEL R27, R22, R27, P0 ;  /* 0x0000001b161b7207 */ /* 0x002fe20000000000 */
[----:B------:R-:W-:-:S04]  /*0290*/  IMAD.X R26, R25, 0x1, R19, P2 ;  /* 0x00000001191a7824 */ /* 0x000fc800010e0613 */
[----:B------:R-:W0:Y:S01]  /*02a0*/  SHFL.UP PT, R28, R27, 0x2, RZ ;  /* 0x044000001b1c7989 */ /* 0x000e2200000e00ff */
[----:B------:R-:W-:-:S05]  /*02b0*/  SEL R26, R26, R25, P0 ;  /* 0x000000191a1a7207 */ /* 0x000fca0000000000 */
[----:B------:R-:W1:Y:S01]  /*02c0*/  SHFL.UP P0, R25, R26, 0x2, RZ ;  /* 0x044000001a197989 */ /* 0x000e6200000000ff */
[----:B0-----:R-:W-:-:S05]  /*02d0*/  IADD3 R21, P2, PT, R28, R27, RZ ;  /* 0x0000001b1c157210 */ /* 0x001fca0007f5e0ff */
[----:B-1----:R-:W-:Y:S01]  /*02e0*/  IMAD.X R22, R25, 0x1, R26, P2 ;  /* 0x0000000119167824 */ /* 0x002fe200010e061a */
[----:B------:R-:W-:-:S04]  /*02f0*/  SEL R28, R21, R28, P0 ;  /* 0x0000001c151c7207 */ /* 0x000fc80000000000 */
[----:B------:R-:W-:Y:S01]  /*0300*/  SEL R29, R22, R25, P0 ;  /* 0x00000019161d7207 */ /* 0x000fe20000000000 */
        /* <DEDUP_REMOVED lines=12> */
[----:B------:R0:W1:Y:S04]  /*03d0*/  SHFL.UP PT, R28, R27, 0x10, RZ ;  /* 0x060000001b1c7989 */ /* 0x00006800000e00ff */
[----:B------:R0:W2:Y:S02]  /*03e0*/  SHFL.UP P0, R25, R26, 0x10, RZ ;  /* 0x060000001a197989 */ /* 0x0000a400000000ff */
.L_x_174:
[----:B-1----:R-:W-:-:S04]  /*03f0*/  IADD3 R21, P2, PT, R28, R27, RZ ;  /* 0x0000001b1c157210 */ /* 0x002fc80007f5e0ff */
[----:B--2---:R-:W-:Y:S01]  /*0400*/  SEL R21, R21, R28, P0 ;  /* 0x0000001c15157207 */ /* 0x004fe20000000000 */
[----:B------:R-:W-:-:S05]  /*0410*/  IMAD.X R22, R25, 0x1, R26, P2 ;  /* 0x0000000119167824 */ /* 0x000fca00010e061a */
[----:B------:R-:W-:Y:S02]  /*0420*/  SEL R22, R22, R25, P0 ;  /* 0x0000001916167207 */ /* 0x000fe40000000000 */
[----:B------:R-:W-:-:S05]  /*0430*/  IADD3 R20, P0, PT, R21, -R20, RZ ;  /* 0x8000001415147210 */ /* 0x000fca0007f1e0ff */
[----:B------:R-:W-:Y:S01]  /*0440*/  IMAD.X R21, R22, 0x1, ~R19, P0 ;  /* 0x0000000116157824 */ /* 0x000fe200000e0e13 */
[----:B------:R-:W-:-:S04]  /*0450*/  IADD3 R14, P0, PT, R14, R20, RZ ;  /* 0x000000140e0e7210 */ /* 0x000fc80007f1e0ff */
[----:B------:R1:W-:Y:S01]  /*0460*/  STS.64 [R18+0x10], R20 ;  /* 0x0000101412007388 */ /* 0x0003e20000000a00 */
[----:B------:R-:W-:Y:S01]  /*0470*/  IMAD.X R15, R15, 0x1, R21, P0 ;  /* 0x000000010f0f7824 */ /* 0x000fe200000e0615 */
        /* <DEDUP_REMOVED lines=17> */
[----:B------:R-:W-:-:S05]  /*0590*/  IMAD.X R3, R3, 0x1, R5, P0 ;  /* 0x0000000103037824 */ /* 0x000fca00000e0605 */
[----:B------:R1:W-:Y:S03]  /*05a0*/  STS.64 [R18+0x48], R2 ;  /* 0x0000480212007388 */ /* 0x0003e60000000a00 */
.L_x_162:
[----:B------:R-:W-:Y:S05]  /*05b0*/  WARPSYNC.ALL ;  /* 0x0000000000007948 */ /* 0x000fea0003800000 */
[----:B------:R-:W-:Y:S06]  /*05c0*/  BAR.SYNC.DEFER_BLOCKING 0x0 ;  /* 0x0000000000007b1d */ /* 0x000fec0000010000 */
[----:B------:R-:W-:Y:S05]  /*05d0*/  @P1 EXIT ;  /* 0x000000000000194d */ /* 0x000fea0003800000 */
[----:B01----:R-:W0:Y:S04]  /*05e0*/  LDS.64 R2, [R0+0x10] ;  /* 0x0000100000027984 */ /* 0x003e280000000a00 */
[----:B0-----:R-:W-:Y:S01]  /*05f0*/  STG.E.64 desc[UR4][R16.64], R2 ;  /* 0x0000000210007986 */ /* 0x001fe2000c101b04 */
[----:B------:R-:W-:Y:S05]  /*0600*/  EXIT ;  /* 0x000000000000794d */ /* 0x000fea0003800000 */
.L_x_163:
[----:B------:R-:W-:Y:S02]  /*0610*/  IMAD.MOV.U32 R24, RZ, RZ, R20 ;  /* 0x000000ffff187224 */ /* 0x000fe400078e0014 */
[----:B------:R-:W-:Y:S02]  /*0620*/  IMAD.MOV.U32 R23, RZ, RZ, 0x1 ;  /* 0x00000001ff177424 */ /* 0x000fe400078e00ff */
[----:B------:R-:W-:Y:S02]  /*0630*/  IMAD.MOV.U32 R22, RZ, RZ, RZ ;  /* 0x000000ffff167224 */ /* 0x000fe400078e00ff */
[----:B------:R-:W-:-:S07]  /*0640*/  IMAD.MOV.U32 R21, RZ, RZ, -0x1 ;  /* 0xffffffffff157424 */ /* 0x000fce00078e00ff */
[----:B------:R-:W-:Y:S05]  /*0650*/  WARPSYNC.COLLECTIVE R21, `(.L_x_164) ;  /* 0x0000000015087348 */ /* 0x000fea0003c00000 */
[----:B------:R0:W1:Y:S02]  /*0660*/  SHFL.UP P0, R25, R24, R23, R22 ;  /* 0x0400001718197389 */ /* 0x0000640000000016 */
[----:B01----:R-:W-:Y:S05]  /*0670*/  ENDCOLLECTIVE ;  /* 0x000000000000791b */ /* 0x003fea0003800000 */
.L_x_164:
[----:B------:R-:W-:Y:S02]  /*0680*/  IMAD.MOV.U32 R24, RZ, RZ, R19 ;  /* 0x000000ffff187224 */ /* 0x000fe400078e0013 */
[----:B------:R-:W-:-:S07]  /*0690*/  IMAD.MOV.U32 R27, RZ, RZ, R25 ;  /* 0x000000ffff1b7224 */ /* 0x000fce00078e0019 */
[----:B------:R-:W-:Y:S05]  /*06a0*/  WARPSYNC.COLLECTIVE R21, `(.L_x_165) ;  /* 0x0000000015087348 */ /* 0x000fea0003c00000 */
[----:B------:R0:W1:Y:S02]  /*06b0*/  SHFL.UP P0, R25, R24, R23, R22 ;  /* 0x0400001718197389 */ /* 0x0000640000000016 */
[----:B01----:R-:W-:Y:S05]  /*06c0*/  ENDCOLLECTIVE ;  /* 0x000000000000791b */ /* 0x003fea0003800000 */
.L_x_165:
[----:B------:R-:W-:Y:S01]  /*06d0*/  IADD3 R26, P2, PT, R27, R20, RZ ;  /* 0x000000141b1a7210 */ /* 0x000fe20007f5e0ff */
[----:B------:R-:W-:-:S03]  /*06e0*/  IMAD.MOV.U32 R23, RZ, RZ, 0x2 ;  /* 0x00000002ff177424 */ /* 0x000fc600078e00ff */
[----:B------:R-:W-:Y:S01]  /*06f0*/  SEL R27, R26, R27, P0 ;  /* 0x0000001b1a1b7207 */ /* 0x000fe20000000000 */
[----:B------:R-:W-:-:S04]  /*0700*/  IMAD.X R26, R25, 0x1, R19, P2 ;  /* 0x00000001191a7824 */ /* 0x000fc800010e0613 */
[----:B------:R-:W-:Y:S01]  /*0710*/  IMAD.MOV.U32 R24, RZ, RZ, R27 ;  /* 0x000000ffff187224 */ /* 0x000fe200078e001b */
[----:B------:R-:W-:-:S07]  /*0720*/  SEL R26, R26, R25, P0 ;  /* 0x000000191a1a7207 */ /* 0x000fce0000000000 */
[----:B------:R-:W-:Y:S05]  /*0730*/  WARPSYNC.COLLECTIVE R21, `(.L_x_166) ;  /* 0x0000000015087348 */ /* 0x000fea0003c00000 */
[----:B------:R0:W1:Y:S02]  /*0740*/  SHFL.UP P0, R25, R24, R23, R22 ;  /* 0x0400001718197389 */ /* 0x0000640000000016 */
[----:B01----:R-:W-:Y:S05]  /*0750*/  ENDCOLLECTIVE ;  /* 0x000000000000791b */ /* 0x003fea0003800000 */
.L_x_166:
[----:B------:R-:W-:Y:S02]  /*0760*/  IMAD.MOV.U32 R24, RZ, RZ, R26 ;  /* 0x000000ffff187224 */ /* 0x000fe400078e001a */
[----:B------:R-:W-:-:S07]  /*0770*/  IMAD.MOV.U32 R28, RZ, RZ, R25 ;  /* 0x000000ffff1c7224 */ /* 0x000fce00078e0019 */
[----:B------:R-:W-:Y:S05]  /*0780*/  WARPSYNC.COLLECTIVE R21, `(.L_x_167) ;  /* 0x0000000015087348 */ /* 0x000fea0003c00000 */
[----:B------:R0:W1:Y:S02]  /*0790*/  SHFL.UP P0, R25, R24, R23, R22 ;  /* 0x0400001718197389 */ /* 0x0000640000000016 */
[----:B01----:R-:W-:Y:S05]  /*07a0*/  ENDCOLLECTIVE ;  /* 0x000000000000791b */ /* 0x003fea0003800000 */
.L_x_167:
        /* <DEDUP_REMOVED lines=9> */
.L_x_168:
[----:B------:R-:W-:Y:S02]  /*0840*/  IMAD.MOV.U32 R24, RZ, RZ, R29 ;  /* 0x000000ffff187224 */ /* 0x000fe400078e001d */
[----:B------:R-:W-:-:S07]  /*0850*/  IMAD.MOV.U32 R27, RZ, RZ, R25 ;  /* 0x000000ffff1b7224 */ /* 0x000fce00078e0019 */
[----:B------:R-:W-:Y:S05]  /*0860*/  WARPSYNC.COLLECTIVE R21, `(.L_x_169) ;  /* 0x0000000015087348 */ /* 0x000fea0003c00000 */
[----:B------:R0:W1:Y:S02]  /*0870*/  SHFL.UP P0, R25, R24, R23, R22 ;  /* 0x0400001718197389 */ /* 0x0000640000000016 */
[----:B01----:R-:W-:Y:S05]  /*0880*/  ENDCOLLECTIVE ;  /* 0x000000000000791b */ /* 0x003fea0003800000 */
.L_x_169:
        /* <DEDUP_REMOVED lines=9> */
.L_x_170:
[----:B------:R-:W-:Y:S02]  /*0920*/  IMAD.MOV.U32 R24, RZ, RZ, R29 ;  /* 0x000000ffff187224 */ /* 0x000fe400078e001d */
[----:B------:R-:W-:-:S07]  /*0930*/  IMAD.MOV.U32 R27, RZ, RZ, R25 ;  /* 0x000000ffff1b7224 */ /* 0x000fce00078e0019 */
[----:B------:R-:W-:Y:S05]  /*0940*/  WARPSYNC.COLLECTIVE R21, `(.L_x_171) ;  /* 0x0000000015087348 */ /* 0x000fea0003c00000 */
[----:B------:R0:W1:Y:S02]  /*0950*/  SHFL.UP P0, R25, R24, R23, R22 ;  /* 0x0400001718197389 */ /* 0x0000640000000016 */
[----:B01----:R-:W-:Y:S05]  /*0960*/  ENDCOLLECTIVE ;  /* 0x000000000000791b */ /* 0x003fea0003800000 */
.L_x_171:
        /* <DEDUP_REMOVED lines=9> */
.L_x_172:
[----:B------:R-:W-:Y:S02]  /*0a00*/  IMAD.MOV.U32 R24, RZ, RZ, R26 ;  /* 0x000000ffff187224 */ /* 0x000fe400078e001a */
[----:B------:R-:W-:-:S07]  /*0a10*/  IMAD.MOV.U32 R28, RZ, RZ, R25 ;  /* 0x000000ffff1c7224 */ /* 0x000fce00078e0019 */
[----:B------:R-:W-:Y:S05]  /*0a20*/  WARPSYNC.COLLECTIVE R21, `(.L_x_173) ;  /* 0x0000000015087348 */ /* 0x000fea0003c00000 */
[----:B------:R0:W1:Y:S02]  /*0a30*/  SHFL.UP P0, R25, R24, R23, R22 ;  /* 0x0400001718197389 */ /* 0x0000640000000016 */
[----:B01----:R-:W-:Y:S05]  /*0a40*/  ENDCOLLECTIVE ;  /* 0x000000000000791b */ /* 0x003fea0003800000 */
.L_x_173:
[----:B------:R-:W-:Y:S05]  /*0a50*/  BRA `(.L_x_174) ;  /* 0xfffffff800647947 */ /* 0x000fea000383ffff */
.L_x_175:
        /* <DEDUP_REMOVED lines=10> */
.L_x_288:


//--------------------- .text._ZN3cub18CUB_300001_SM_10006detail10radix_sort30DeviceRadixSortHistogramKernelINS1_5radix10policy_hubIiNS0_8NullTypeEyE10Policy1000ELNS0_9SortOrderE0EiyNS1_21identity_decomposer_tEEEvPT2_PKT1_SB_iiT3_ --------------------------
	.section	.text._ZN3cub18CUB_300001_SM_10006detail10radix_sort30DeviceRadixSortHistogramKernelINS1_5radix10policy_hubIiNS0_8NullTypeEyE10Policy1000ELNS0_9SortOrderE0EiyNS1_21identity_decomposer_tEEEvPT2_PKT1_SB_iiT3_,"ax",@progbits
	.align	128
        .global         _ZN3cub18CUB_300001_SM_10006detail10radix_sort30DeviceRadixSortHistogramKernelINS1_5radix10policy_hubIiNS0_8NullTypeEyE10Policy1000ELNS0_9SortOrderE0EiyNS1_21identity_decomposer_tEEEvPT2_PKT1_SB_iiT3_
        .type           _ZN3cub18CUB_300001_SM_10006detail10radix_sort30DeviceRadixSortHistogramKernelINS1_5radix10policy_hubIiNS0_8NullTypeEyE10Policy1000ELNS0_9SortOrderE0EiyNS1_21identity_decomposer_tEEEvPT2_PKT1_SB_iiT3_,@function
        .size           _ZN3cub18CUB_300001_SM_10006detail10radix_sort30DeviceRadixSortHistogramKernelINS1_5radix10policy_hubIiNS0_8NullTypeEyE10Policy1000ELNS0_9SortOrderE0EiyNS1_21identity_decomposer_tEEEvPT2_PKT1_SB_iiT3_,(.L_x_289 - _ZN3cub18CUB_300001_SM_10006detail10radix_sort30DeviceRadixSortHistogramKernelINS1_5radix10policy_hubIiNS0_8NullTypeEyE10Policy1000ELNS0_9SortOrderE0EiyNS1_21identity_decomposer_tEEEvPT2_PKT1_SB_iiT3_)
        .other          _ZN3cub18CUB_300001_SM_10006detail10radix_sort30DeviceRadixSortHistogramKernelINS1_5radix10policy_hubIiNS0_8NullTypeEyE10Policy1000ELNS0_9SortOrderE0EiyNS1_21identity_decomposer_tEEEvPT2_PKT1_SB_iiT3_,@"STO_CUDA_ENTRY STV_DEFAULT"
_ZN3cub18CUB_300001_SM_10006detail10radix_sort30DeviceRadixSortHistogramKernelINS1_5radix10policy_hubIiNS0_8NullTypeEyE10Policy1000ELNS0_9SortOrderE0EiyNS1_21identity_decomposer_tEEEvPT2_PKT1_SB_iiT3_:
.text._ZN3cub18CUB_300001_SM_10006detail10radix_sort30DeviceRadixSortHistogramKernelINS1_5radix10policy_hubIiNS0_8NullTypeEyE10Policy1000ELNS0_9SortOrderE0EiyNS1_21identity_decomposer_tEEEvPT2_PKT1_SB_iiT3_:
[----:B------:R-:W-:Y:S01]  /*0000*/  LDC R1, c[0x0][0x37c] ;  /* 0x0000df00ff017b82 */ /* 0x000fe20000000800 */
[----:B------:R-:W0:Y:S02]  /*0010*/  LDCU.64 UR14, c[0x0][0x390] ;  /* 0x00007200ff0e77ac */ /* 0x000e240008000a00 */
[----:B0-----:R-:W-:-:S04]  /*0020*/  ISETP.NE.U32.AND P0, PT, RZ, UR14, PT ;  /* 0x0000000eff007c0c */ /* 0x001fc8000bf05070 */
[----:B------:R-:W-:-:S13]  /*0030*/  ISETP.NE.AND.EX P0, PT, RZ, UR15, PT, P0 ;  /* 0x0000000fff007c0c */ /* 0x000fda000bf05300 */
[----:B------:R-:W-:Y:S05]  /*0040*/  @!P0 EXIT ;  /* 0x000000000000894d */ /* 0x000fea0003800000 */
[----:B------:R-:W-:Y:S01]  /*0050*/  UIADD3 UR11, UP0, UPT, UR14, -0x1, URZ ;  /* 0xffffffff0e0b7890 */ /* 0x000fe2000ff1e0ff */
[----:B------:R-:W0:Y:S01]  /*0060*/  S2R R4, SR_TID.X ;  /* 0x0000000000047919 */ /* 0x000e220000002100 */
[----:B------:R-:W1:Y:S01]  /*0070*/  LDCU.64 UR4, c[0x0][0x398] ;  /* 0x00007300ff0477ac */ /* 0x000e620008000a00 */
[----:B------:R-:W2:Y:S01]  /*0080*/  S2UR UR7, SR_CgaCtaId ;  /* 0x00000000000779c3 */ /* 0x000ea20000008800 */
[----:B------:R-:W-:Y:S01]  /*0090*/  UIADD3.X UR12, UPT, UPT, UR15, -0x1, URZ, UP0, !UPT ;  /* 0xffffffff0f0c7890 */ /* 0x000fe200087fe4ff */
[----:B------:R-:W-:Y:S01]  /*00a0*/  UMOV UR6, 0x400 ;  /* 0x0000040000067882 */ /* 0x000fe20000000000 */
[----:B------:R-:W3:Y:S05]  /*00b0*/  LDCU.64 UR20, c[0x0][0x358] ;  /* 0x00006b00ff1477ac */ /* 0x000eea0008000a00 */
[----:B------:R-:W4:Y:S01]  /*00c0*/  S2UR UR8, SR_CTAID.X ;  /* 0x00000000000879c3 */ /* 0x000f220000002500 */
[----:B------:R-:W-:Y:S01]  /*00d0*/  USHF.R.U64 UR11, UR11, 0x1e, UR12 ;  /* 0x0000001e0b0b7899 */ /* 0x000fe2000800120c */
[----:B------:R-:W0:Y:S03]  /*00e0*/  LDCU UR28, c[0x0][0x370] ;  /* 0x00006e00ff1c77ac */ /* 0x000e260008000800 */
[----:B------:R-:W-:-:S02]  /*00f0*/  UIADD3 UR11, UP0, UPT, UR11, 0x1, URZ ;  /* 0x000000010b0b7890 */ /* 0x000fc4000ff1e0ff */
[----:B-1----:R-:W-:Y:S02]  /*0100*/  UIADD3 UR4, UPT, UPT, UR5, 0x7, -UR4 ;  /* 0x0000000705047890 */ /* 0x002fe4000fffe804 */
[----:B------:R-:W-:Y:S02]  /*0110*/  ULEA.HI.X UR12, UR12, URZ, URZ, 0x2, UP0 ;  /* 0x000000ff0c0c7291 */ /* 0x000fe400080f14ff */
[----:B------:R-:W-:Y:S02]  /*0120*/  UISETP.LT.U32.AND UP0, UPT, UR11, UR14, UPT ;  /* 0x0000000e0b00728c */ /* 0x000fe4000bf01070 */
[----:B------:R-:W-:Y:S02]  /*0130*/  USHF.R.S32.HI UR5, URZ, 0x1f, UR4 ;  /* 0x0000001fff057899 */ /* 0x000fe40008011404 */
[----:B------:R-:W-:Y:S02]  /*0140*/  UISETP.LT.U32.AND.EX UP0, UPT, UR12, UR15, UPT, UP0 ;  /* 0x0000000f0c00728c */ /* 0x000fe4000bf01100 */
[----:B------:R-:W-:-:S02]  /*0150*/  ULEA.HI UR5, UR5, UR4, URZ, 0x3 ;  /* 0x0000000405057291 */ /* 0x000fc4000f8f18ff */
[----:B------:R-:W-:Y:S01]  /*0160*/  USEL UR11, UR11, UR14, UP0 ;  /* 0x0000000e0b0b7287 */ /* 0x000fe20008000000 */
[C---:B0-----:R-:W-:Y:S01]  /*0170*/  VIADD R21, R4.reuse, 0x780 ;  /* 0x0000078004157836 */ /* 0x041fe20000000000 */
[----:B------:R-:W-:Y:S02]  /*0180*/  USEL UR12, UR12, UR15, UP0 ;  /* 0x0000000f0c0c7287 */ /* 0x000fe40008000000 */
[----:B------:R-:W-:Y:S02]  /*0190*/  UISETP.GE.AND UP0, UPT, UR4, 0x8, UPT ;  /* 0x000000080400788c */ /* 0x000fe4000bf06270 */
[----:B--2---:R-:W-:Y:S02]  /*01a0*/  ULEA UR6, UR7, UR6, 0x18 ;  /* 0x0000000607067291 */ /* 0x004fe4000f8ec0ff */
[----:B------:R-:W-:Y:S02]  /*01b0*/  USHF.R.S32.HI UR5, URZ, 0x3, UR5 ;  /* 0x00000003ff057899 */ /* 0x000fe40008011405 */
[----:B------:R-:W-:Y:S01]  /*01c0*/  PLOP3.LUT P0, PT, PT, PT, UP0, 0x80, 0x8 ;  /* 0x000000000008781c */ /* 0x000fe20003f0f008 */
[----:B----4-:R-:W-:Y:S01]  /*01d0*/  USHF.L.U32 UR8, UR8, 0xb, URZ ;  /* 0x0000000b08087899 */ /* 0x010fe200080006ff */
[C---:B------:R-:W-:Y:S01]  /*01e0*/  LEA R0, R4.reuse, UR6, 0x2 ;  /* 0x0000000604007c11 */ /* 0x040fe2000f8e10ff */
[----:B------:R-:W-:Y:S01]  /*01f0*/  UIADD3 UR22, UPT, UPT, UR5, -0x1, URZ ;  /* 0xffffffff05167890 */ /* 0x000fe2000fffe0ff */
[----:B------:R-:W-:Y:S01]  /*0200*/  ISETP.GT.U32.OR P0, PT, R4, 0xff, !P0 ;  /* 0x000000ff0400780c */ /* 0x000fe20004704470 */
[----:B------:R-:W-:-:S02]  /*0210*/  ULOP3.LUT UR23, UR5, 0xf, URZ, 0xc0, !UPT ;  /* 0x0000000f05177892 */ /* 0x000fc4000f8ec0ff */
[----:B------:R-:W-:Y:S01]  /*0220*/  ULOP3.LUT UR24, UR5, 0x7, URZ, 0xc0, !UPT ;  /* 0x0000000705187892 */ /* 0x000fe2000f8ec0ff */
[----:B------:R-:W-:Y:S01]  /*0230*/  P2R R20, PR, RZ, 0x1 ;  /* 0x00000001ff147803 */ /* 0x000fe20000000000 */
[----:B------:R-:W-:Y:S02]  /*0240*/  ULOP3.LUT UR25, UR5, 0x3, URZ, 0xc0, !UPT ;  /* 0x0000000305197892 */ /* 0x000fe4000f8ec0ff */
[----:B------:R-:W-:Y:S02]  /*0250*/  ULOP3.LUT UR26, UR5, 0xffffff0, URZ, 0xc0, !UPT ;  /* 0x0ffffff0051a7892 */ /* 0x000fe4000f8ec0ff */
[----:B------:R-:W-:Y:S02]  /*0260*/  ULOP3.LUT UR27, UR5, 0xffffff8, URZ, 0xc0, !UPT ;  /* 0x0ffffff8051b7892 */ /* 0x000fe4000f8ec0ff */
[----:B------:R-:W-:Y:S01]  /*0270*/  ULOP3.LUT UR9, UR5, 0x1, URZ, 0xc0, !UPT ;  /* 0x0000000105097892 */ /* 0x000fe2000f8ec0ff */
[----:B------:R-:W-:Y:S01]  /*0280*/  UMOV UR6, URZ ;  /* 0x000000ff00067c82 */ /* 0x000fe20008000000 */
[----:B---3--:R-:W-:-:S10]  /*0290*/  UMOV UR7, URZ ;  /* 0x000000ff00077c82 */ /* 0x008fd40008000000 */
.L_x_259:
[----:B------:R-:W-:Y:S01]  /*02a0*/  ISETP.NE.AND P0, PT, R20, RZ, PT ;  /* 0x000000ff1400720c */ /* 0x000fe20003f05270 */
[----:B------:R-:W-:-:S12]  /*02b0*/  BSSY.RECONVERGENT B0, `(.L_x_176) ;  /* 0x000007c000007945 */ /* 0x000fd80003800200 */
[----:B012345:R-:W-:Y:S05]  /*02c0*/  @P0 BRA `(.L_x_177) ;  /* 0x0000000400e80947 */ /* 0x03ffea0003800000 */
[----:B------:R-:W-:Y:S02]  /*02d0*/  IMAD.U32 R2, RZ, RZ, UR22 ;  /* 0x00000016ff027e24 */ /* 0x000fe4000f8e00ff */
[----:B------:R-:W-:-:S03]  /*02e0*/  IMAD.MOV.U32 R3, RZ, RZ, RZ ;  /* 0x000000ffff037224 */ /* 0x000fc600078e00ff */
[----:B------:R-:W-:-:S13]  /*02f0*/  ISETP.GE.U32.AND P1, PT, R2, 0xf, PT ;  /* 0x0000000f0200780c */ /* 0x000fda0003f26070 */
[----:B------:R-:W-:Y:S05]  /*0300*/  @!P1 BRA `(.L_x_178) ;  /* 0x00000000005c9947 */ /* 0x000fea0003800000 */
[----:B------:R-:W-:Y:S01]  /*0310*/  VIADD R2, R0, 0x2000 ;  /* 0x0000200000027836 */ /* 0x000fe20000000000 */
[----:B------:R-:W-:-:S12]  /*0320*/  UIADD3 UR4, UPT, UPT, -UR26, URZ, URZ ;  /* 0x000000ff1a047290 */ /* 0x000fd8000fffe1ff */
.L_x_179:
[----:B------:R-:W-:Y:S01]  /*0330*/  UIADD3 UR4, UPT, UPT, UR4, 0x10, URZ ;  /* 0x0000001004047890 */ /* 0x000fe2000fffe0ff */
[----:B------:R-:W-:Y:S03]  /*0340*/  STS [R2+-0x2000], RZ ;  /* 0xffe000ff02007388 */ /* 0x000fe60000000800 */
[----:B------:R-:W-:Y:S01]  /*0350*/  UISETP.NE.AND UP0, UPT, UR4, URZ, UPT ;  /* 0x000000ff0400728c */ /* 0x000fe2000bf05270 */
        /* <DEDUP_REMOVED lines=16> */
[----:B------:R-:W-:Y:S06]  /*0460*/  BRA.U UP0, `(.L_x_179) ;  /* 0xfffffffd00b07547 */ /* 0x000fec000b83ffff */
[----:B------:R-:W-:-:S07]  /*0470*/  IMAD.U32 R3, RZ, RZ, UR26 ;  /* 0x0000001aff037e24 */ /* 0x000fce000f8e00ff */
.L_x_178:
[----:B------:R-:W-:Y:S01]  /*0480*/  ISETP.NE.AND P0, PT, RZ, UR23, PT ;  /* 0x00000017ff007c0c */ /* 0x000fe2000bf05270 */
[----:B------:R-:W-:Y:S01]  /*0490*/  IMAD.U32 R6, RZ, RZ, UR24 ;  /* 0x00000018ff067e24 */ /* 0x000fe2000f8e00ff */
[----:B------:R-:W-:-:S03]  /*04a0*/  MOV R2, UR23 ;  /* 0x0000001700027c02 */ /* 0x000fc60008000f00 */
[----:B------:R-:W-:Y:S02]  /*04b0*/  VIADD R6, R6, 0xffffffff ;  /* 0xffffffff06067836 */ /* 0x000fe40000000000 */
[----:B------:R-:W-:-:S06]  /*04c0*/  VIADD R2, R2, 0xffffffff ;  /* 0xffffffff02027836 */ /* 0x000fcc0000000000 */
[----:B------:R-:W-:Y:S05]  /*04d0*/  @!P0 BRA `(.L_x_180) ;  /* 0x00000000007c8947 */ /* 0x000fea0003800000 */
[----:B------:R-:W-:Y:S01]  /*04e0*/  ISETP.GE.U32.AND P2, PT, R2, 0x7, PT ;  /* 0x000000070200780c */ /* 0x000fe20003f46070 */
[----:B------:R-:W-:-:S12]  /*04f0*/  UISETP.NE.AND UP0, UPT, UR24, URZ, UPT ;  /* 0x000000ff1800728c */ /* 0x000fd8000bf05270 */
[----:B------:R-:W-:Y:S05]  /*0500*/  @!P2 BRA `(.L_x_181) ;  /* 0x000000000028a947 */ /* 0x000fea0003800000 */
        /* <DEDUP_REMOVED lines=10> */
.L_x_181:
[----:B------:R-:W-:Y:S05]  /*05b0*/  BRA.U !UP0, `(.L_x_180) ;  /* 0x0000000108447547 */ /* 0x000fea000b800000 */
[----:B------:R-:W-:Y:S01]  /*05c0*/  ISETP.GE.U32.AND P2, PT, R6, 0x3, PT ;  /* 0x000000030600780c */ /* 0x000fe20003f46070 */
[----:B------:R-:W-:-:S12]  /*05d0*/  UISETP.NE.AND UP0, UPT, UR25, URZ, UPT ;  /* 0x000000ff1900728c */ /* 0x000fd8000bf05270 */
[C---:B0-----:R-:W-:Y:S02]  /*05e0*/  @P2 IMAD R5, R3.reuse, 0x400, R0 ;  /* 0x0000040003052824 */ /* 0x041fe400078e0200 */
[----:B------:R-:W-:-:S03]  /*05f0*/  @P2 VIADD R3, R3, 0x4 ;  /* 0x0000000403032836 */ /* 0x000fc60000000000 */
[----:B------:R1:W-:Y:S04]  /*0600*/  @P2 STS [R5], RZ ;  /* 0x000000ff05002388 */ /* 0x0003e80000000800 */
[----:B------:R1:W-:Y:S04]  /*0610*/  @P2 STS [R5+0x400], RZ ;  /* 0x000400ff05002388 */ /* 0x0003e80000000800 */
[----:B------:R1:W-:Y:S04]  /*0620*/  @P2 STS [R5+0x800], RZ ;  /* 0x000800ff05002388 */ /* 0x0003e80000000800 */
[----:B------:R1:W-:Y:S01]  /*0630*/  @P2 STS [R5+0xc00], RZ ;  /* 0x000c00ff05002388 */ /* 0x0003e20000000800 */
[----:B------:R-:W-:Y:S05]  /*0640*/  BRA.U !UP0, `(.L_x_180) ;  /* 0x0000000108207547 */ /* 0x000fea000b800000 */
[----:B------:R-:W-:Y:S01]  /*0650*/  IMAD R3, R3, 0x400, R0 ;  /* 0x0000040003037824 */ /* 0x000fe200078e0200 */
[----:B------:R-:W-:-:S04]  /*0660*/  UISETP.NE.AND UP0, UPT, UR25, 0x1, UPT ;  /* 0x000000011900788c */ /* 0x000fc8000bf05270 */
[----:B------:R2:W-:Y:S05]  /*0670*/  STS [R3], RZ ;  /* 0x000000ff03007388 */ /* 0x0005ea0000000800 */
[----:B------:R-:W-:Y:S05]  /*0680*/  BRA.U !UP0, `(.L_x_180) ;  /* 0x0000000108107547 */ /* 0x000fea000b800000 */
[----:B------:R-:W-:Y:S01]  /*0690*/  UISETP.NE.AND UP0, UPT, UR25, 0x2, UPT ;  /* 0x000000021900788c */ /* 0x000fe2000bf05270 */
[----:B------:R3:W-:Y:S05]  /*06a0*/  STS [R3+0x400], RZ ;  /* 0x000400ff03007388 */ /* 0x0007ea0000000800 */
[----:B------:R-:W-:-:S13]  /*06b0*/  PLOP3.LUT P2, PT, PT, PT, UP0, 0x80, 0x8 ;  /* 0x000000000008781c */ /* 0x000fda0003f4f008 */
[----:B------:R3:W-:Y:S02]  /*06c0*/  @P2 STS [R3+0x800], RZ ;  /* 0x000800ff03002388 */ /* 0x0007e40000000800 */
.L_x_180:
[----:B------:R-:W-:-:S13]  /*06d0*/  ISETP.GT.U32.AND P2, PT, R4, 0x7f, PT ;  /* 0x0000007f0400780c */ /* 0x000fda0003f44070 */
[----:B------:R-:W-:Y:S05]  /*06e0*/  @P2 BRA `(.L_x_177) ;  /* 0x0000000000e02947 */ /* 0x000fea0003800000 */
[----:B--23--:R-:W-:Y:S01]  /*06f0*/  HFMA2 R3, -RZ, RZ, 0, 0 ;  /* 0x00000000ff037431 */ /* 0x00cfe200000001ff */
[----:B------:R-:W-:Y:S06]  /*0700*/  @!P1 BRA `(.L_x_182) ;  /* 0x0000000000589947 */ /* 0x000fec0003800000 */
[----:B------:R-:W-:-:S07]  /*0710*/  IMAD.MOV.U32 R3, RZ, RZ, RZ ;  /* 0x000000ffff037224 */ /* 0x000fce00078e00ff */
.L_x_183:
[C---:B012---:R-:W-:Y:S02]  /*0720*/  IMAD R5, R3.reuse, 0x400, R0 ;  /* 0x0000040003057824 */ /* 0x047fe400078e0200 */
[----:B------:R-:W-:-:S03]  /*0730*/  VIADD R3, R3, 0x10 ;  /* 0x0000001003037836 */ /* 0x000fc60000000000 */
[----:B------:R2:W-:Y:S02]  /*0740*/  STS [R5+0x200], RZ ;  /* 0x000200ff05007388 */ /* 0x0005e40000000800 */
[----:B------:R-:W-:Y:S02]  /*0750*/  ISETP.NE.AND P1, PT, R3, UR26, PT ;  /* 0x0000001a03007c0c */ /* 0x000fe4000bf25270 */
[----:B------:R2:W-:Y:S04]  /*0760*/  STS [R5+0x600], RZ ;  /* 0x000600ff05007388 */ /* 0x0005e80000000800 */
        /* <DEDUP_REMOVED lines=13> */
[----:B------:R2:W-:Y:S01]  /*0840*/  STS [R5+0x3e00], RZ ;  /* 0x003e00ff05007388 */ /* 0x0005e20000000800 */
[----:B------:R-:W-:Y:S05]  /*0850*/  @P1 BRA `(.L_x_183) ;  /* 0xfffffffc00b01947 */ /* 0x000fea000383ffff */
[----:B------:R-:W-:-:S07]  /*0860*/  IMAD.U32 R3, RZ, RZ, UR26 ;  /* 0x0000001aff037e24 */ /* 0x000fce000f8e00ff */
.L_x_182:
[----:B------:R-:W-:Y:S05]  /*0870*/  @!P0 BRA `(.L_x_177) ;  /* 0x00000000007c8947 */ /* 0x000fea0003800000 */
[----:B------:R-:W-:Y:S01]  /*0880*/  ISETP.GE.U32.AND P0, PT, R2, 0x7, PT ;  /* 0x000000070200780c */ /* 0x000fe20003f06070 */
[----:B------:R-:W-:-:S12]  /*0890*/  UISETP.NE.AND UP0, UPT, UR24, URZ, UPT ;  /* 0x000000ff1800728c */ /* 0x000fd8000bf05270 */
[----:B------:R-:W-:Y:S05]  /*08a0*/  @!P0 BRA `(.L_x_184) ;  /* 0x0000000000288947 */ /* 0x000fea0003800000 */
[C---:B------:R-:W-:Y:S02]  /*08b0*/  IMAD R2, R3.reuse, 0x400, R0 ;  /* 0x0000040003027824 */ /* 0x040fe400078e0200 */
[----:B------:R-:W-:-:S03]  /*08c0*/  VIADD R3, R3, 0x8 ;  /* 0x0000000803037836 */ /* 0x000fc60000000000 */
[----:B------:R3:W-:Y:S04]  /*08d0*/  STS [R2+0x200], RZ ;  /* 0x000200ff02007388 */ /* 0x0007e80000000800 */
[----:B------:R3:W-:Y:S04]  /*08e0*/  STS [R2+0x600], RZ ;  /* 0x000600ff02007388 */ /* 0x0007e80000000800 */
[----:B------:R3:W-:Y:S04]  /*08f0*/  STS [R2+0xa00], RZ ;  /* 0x000a00ff02007388 */ /* 0x0007e80000000800 */
[----:B------:R3:W-:Y:S04]  /*0900*/  STS [R2+0xe00], RZ ;  /* 0x000e00ff02007388 */ /* 0x0007e80000000800 */
[----:B------:R3:W-:Y:S04]  /*0910*/  STS [R2+0x1200], RZ ;  /* 0x001200ff02007388 */ /* 0x0007e80000000800 */
[----:B------:R3:W-:Y:S04]  /*0920*/  STS [R2+0x1600], RZ ;  /* 0x001600ff02007388 */ /* 0x0007e80000000800 */
[----:B------:R3:W-:Y:S04]  /*0930*/  STS [R2+0x1a00], RZ ;  /* 0x001a00ff02007388 */ /* 0x0007e80000000800 */
[----:B------:R3:W-:Y:S02]  /*0940*/  STS [R2+0x1e00], RZ ;  /* 0x001e00ff02007388 */ /* 0x0007e40000000800 */
.L_x_184:
[----:B------:R-:W-:Y:S05]  /*0950*/  BRA.U !UP0, `(.L_x_177) ;  /* 0x0000000108447547 */ /* 0x000fea000b800000 */
[----:B------:R-:W-:Y:S01]  /*0960*/  ISETP.GE.U32.AND P0, PT, R6, 0x3, PT ;  /* 0x000000030600780c */ /* 0x000fe20003f06070 */
[----:B------:R-:W-:-:S12]  /*0970*/  UISETP.NE.AND UP0, UPT, UR25, URZ, UPT ;  /* 0x000000ff1900728c */ /* 0x000fd8000bf05270 */
[C---:B---3--:R-:W-:Y:S01]  /*0980*/  @P0 IMAD R2, R3.reuse, 0x400, R0 ;  /* 0x0000040003020824 */ /* 0x048fe200078e0200 */
[----:B------:R-:W-:-:S04]  /*0990*/  @P0 IADD3 R3, PT, PT, R3, 0x4, RZ ;  /* 0x0000000403030810 */ /* 0x000fc80007ffe0ff */
[----:B------:R4:W-:Y:S04]  /*09a0*/  @P0 STS [R2+0x200], RZ ;  /* 0x000200ff02000388 */ /* 0x0009e80000000800 */
[----:B------:R4:W-:Y:S04]  /*09b0*/  @P0 STS [R2+0x600], RZ ;  /* 0x000600ff02000388 */ /* 0x0009e80000000800 */
[----:B------:R4:W-:Y:S04]  /*09c0*/  @P0 STS [R2+0xa00], RZ ;  /* 0x000a00ff02000388 */ /* 0x0009e80000000800 */
[----:B------:R4:W-:Y:S01]  /*09d0*/  @P0 STS [R2+0xe00], RZ ;  /* 0x000e00ff02000388 */ /* 0x0009e20000000800 */
[----:B------:R-:W-:Y:S05]  /*09e0*/  BRA.U !UP0, `(.L_x_177) ;  /* 0x0000000108207547 */ /* 0x000fea000b800000 */
[----:B------:R-:W-:Y:S01]  /*09f0*/  IMAD R3, R3, 0x400, R0 ;  /* 0x0000040003037824 */ /* 0x000fe200078e0200 */
[----:B------:R-:W-:-:S04]  /*0a00*/  UISETP.NE.AND UP0, UPT, UR25, 0x1, UPT ;  /* 0x000000011900788c */ /* 0x000fc8000bf05270 */
[----:B------:R3:W-:Y:S05]  /*0a10*/  STS [R3+0x200], RZ ;  /* 0x000200ff03007388 */ /* 0x0007ea0000000800 */
[----:B------:R-:W-:Y:S05]  /*0a20*/  BRA.U !UP0, `(.L_x_177) ;  /* 0x0000000108107547 */ /* 0x000fea000b800000 */
[----:B------:R-:W-:Y:S01]  /*0a30*/  UISETP.NE.AND UP0, UPT, UR25, 0x2, UPT ;  /* 0x000000021900788c */ /* 0x000fe2000bf05270 */
[----:B------:R0:W-:Y:S05]  /*0a40*/  STS [R3+0x600], RZ ;  /* 0x000600ff03007388 */ /* 0x0001ea0000000800 */
[----:B------:R-:W-:-:S13]  /*0a50*/  PLOP3.LUT P0, PT, PT, PT, UP0, 0x80, 0x8 ;  /* 0x000000000008781c */ /* 0x000fda0003f0f008 */
[----:B------:R0:W-:Y:S02]  /*0a60*/  @P0 STS [R3+0xa00], RZ ;  /* 0x000a00ff03000388 */ /* 0x0001e40000000800 */
.L_x_177:
[----:B------:R-:W-:Y:S05]  /*0a70*/  BSYNC.RECONVERGENT B0 ;  /* 0x0000000000007941 */ /* 0x000fea0003800200 */
.L_x_176:
[----:B------:R-:W5:Y:S01]  /*0a80*/  LDCU.64 UR14, c[0x0][0x390] ;  /* 0x00007200ff0e77ac */ /* 0x000f620008000a00 */
[----:B------:R-:W-:Y:S02]  /*0a90*/  USHF.L.U32 UR4, UR6, 0x1e, URZ ;  /* 0x0000001e06047899 */ /* 0x000fe400080006ff */
[----:B------:R-:W-:Y:S02]  /*0aa0*/  USHF.L.U64.HI UR5, UR6, 0x1e, UR7 ;  /* 0x0000001e06057899 */ /* 0x000fe40008010207 */
[----:B-----5:R-:W-:-:S04]  /*0ab0*/  UIADD3 UR4, UP0, UPT, -UR4, UR14, URZ ;  /* 0x0000000e04047290 */ /* 0x020fc8000ff1e1ff */
[----:B------:R-:W-:Y:S02]  /*0ac0*/  UIADD3.X UR5, UPT, UPT, ~UR5, UR15, URZ, UP0, !UPT ;  /* 0x0000000f05057290 */ /* 0x000fe400087fe5ff */
[----:B------:R-:W-:-:S04]  /*0ad0*/  UISETP.LT.U32.AND UP0, UPT, UR4, 0x40000000, UPT ;  /* 0x400000000400788c */ /* 0x000fc8000bf01070 */
[----:B------:R-:W-:-:S04]  /*0ae0*/  UISETP.LT.U32.AND.EX UP0, UPT, UR5, URZ, UPT, UP0 ;  /* 0x000000ff0500728c */ /* 0x000fc8000bf01100 */
[----:B------:R-:W-:Y:S02]  /*0af0*/  USEL UR13, UR4, 0x40000000, UP0 ;  /* 0x40000000040d7887 */ /* 0x000fe40008000000 */
[----:B------:R-:W-:Y:S02]  /*0b00*/  USEL UR14, UR5, URZ, UP0 ;  /* 0x000000ff050e7287 */ /* 0x000fe40008000000 */
[----:B------:R-:W-:-:S04]  /*0b10*/  UISETP.GT.U32.AND UP0, UPT, UR13, UR8, UPT ;  /* 0x000000080d00728c */ /* 0x000fc8000bf04070 */
[----:B------:R-:W-:Y:S01]  /*0b20*/  UISETP.GT.U32.AND.EX UP0, UPT, UR14, URZ, UPT, UP0 ;  /* 0x000000ff0e00728c */ /* 0x000fe2000bf04100 */
[----:B------:R-:W-:Y:S08]  /*0b30*/  BAR.SYNC.DEFER_BLOCKING 0x0 ;  /* 0x0000000000007b1d */ /* 0x000ff00000010000 */
[----:B------:R-:W-:Y:S06]  /*0b40*/  BAR.SYNC.DEFER_BLOCKING 0x0 ;  /* 0x0000000000007b1d */ /* 0x000fec0000010000 */
[----:B------:R-:W-:Y:S05]  /*0b50*/  BRA.U !UP0, `(.L_x_185) ;  /* 0x0000000d082c7547 */ /* 0x000fea000b800000 */
[----:B------:R-:W-:Y:S01]  /*0b60*/  UMOV UR10, UR8 ;  /* 0x00000008000a7c82 */ /* 0x000fe20008000000 */
[----:B------:R-:W-:-:S05]  /*0b70*/  UMOV UR5, URZ ;  /* 0x000000ff00057c82 */ /* 0x000fca0008000000 */
.L_x_190:
[----:B-----5:R-:W5:Y:S01]  /*0b80*/  LDCU.64 UR18, c[0x0][0x390] ;  /* 0x00007200ff1277ac */ /* 0x020f620008000a00 */
[----:B------:R-:W-:Y:S02]  /*0b90*/  USHF.L.U32 UR15, UR6, 0x1e, URZ ;  /* 0x0000001e060f7899 */ /* 0x000fe400080006ff */
[----:B------:R-:W-:Y:S02]  /*0ba0*/  USHF.L.U64.HI UR16, UR6, 0x1e, UR7 ;  /* 0x0000001e06107899 */ /* 0x000fe40008010207 */
[----:B------:R-:W-:-:S04]  /*0bb0*/  UIADD3 UR15, UP0, UPT, UR10, UR15, URZ ;  /* 0x0000000f0a0f7290 */ /* 0x000fc8000ff1e0ff */
[----:B------:R-:W-:Y:S02]  /*0bc0*/  UIADD3.X UR16, UPT, UPT, UR5, UR16, URZ, UP0, !UPT ;  /* 0x0000001005107290 */ /* 0x000fe400087fe4ff */
[----:B------:R-:W-:Y:S02]  /*0bd0*/  ULEA UR10, UP0, UR28, UR10, 0xb ;  /* 0x0000000a1c0a7291 */ /* 0x000fe4000f8058ff */
[----:B-----5:R-:W-:Y:S02]  /*0be0*/  UIADD3 UR17, UP1, UPT, -UR15, UR18, URZ ;  /* 0x000000120f117290 */ /* 0x020fe4000ff3e1ff */
[----:B------:R-:W-:Y:S02]  /*0bf0*/  UIADD3.X UR5, UPT, UPT, URZ, UR5, URZ, UP0, !UPT ;  /* 0x00000005ff057290 */ /* 0x000fe400087fe4ff */
[----:B------:R-:W-:Y:S02]  /*0c00*/  UIADD3.X UR4, UPT, UPT, ~UR16, UR19, URZ, UP1, !UPT ;  /* 0x0000001310047290 */ /* 0x000fe40008ffe5ff */
[----:B------:R-:W-:-:S02]  /*0c10*/  UISETP.GE.U32.AND UP1, UPT, UR17, 0x800, UPT ;  /* 0x000008001100788c */ /* 0x000fc4000bf26070 */
[----:B------:R-:W-:Y:S02]  /*0c20*/  UISETP.GE.U32.AND UP0, UPT, UR10, UR13, UPT ;  /* 0x0000000d0a00728c */ /* 0x000fe4000bf06070 */
[----:B------:R-:W-:Y:S02]  /*0c30*/  UISETP.GE.U32.AND.EX UP1, UPT, UR4, URZ, UPT, UP1 ;  /* 0x000000ff0400728c */ /* 0x000fe4000bf26110 */
[----:B------:R-:W-:-:S07]  /*0c40*/  UISETP.GE.U32.AND.EX UP0, UPT, UR5, UR14, UPT, UP0 ;  /* 0x0000000e0500728c */ /* 0x000fce000bf06100 */
[----:B0-----:R-:W-:Y:S05]  /*0c50*/  BRA.U !UP1, `(.L_x_186) ;  /* 0x0000000109587547 */ /* 0x001fea000b800000 */
[----:B------:R-:W4:Y:S01]  /*0c60*/  LDCU.64 UR18, c[0x0][0x388] ;  /* 0x00007100ff1277ac */ /* 0x000f220008000a00 */
[----:B0-23--:R-:W-:-:S05]  /*0c70*/  IADD3 R3, P0, PT, R4, UR15, RZ ;  /* 0x0000000f04037c10 */ /* 0x00dfca000ff1e0ff */
[----:B------:R-:W-:Y:S01]  /*0c80*/  IMAD.X R6, RZ, RZ, UR16, P0 ;  /* 0x00000010ff067e24 */ /* 0x000fe200080e06ff */
[----:B----4-:R-:W-:-:S04]  /*0c90*/  LEA R2, P0, R3, UR18, 0x2 ;  /* 0x0000001203027c11 */ /* 0x010fc8000f8010ff */
        /* <DEDUP_REMOVED lines=8> */
[----:B-1----:R0:W5:Y:S04]  /*0d20*/  LDG.E R5, desc[UR20][R2.64+0xe00] ;  /* 0x000e001402057981 */ /* 0x002168000c1e1900 */
        /* <DEDUP_REMOVED lines=9> */
.L_x_186:
[----:B------:R-:W4:Y:S01]  /*0dc0*/  LDCU.64 UR18, c[0x0][0x388] ;  /* 0x00007100ff1277ac */ /* 0x000f220008000a00 */
[C---:B012---:R-:W-:Y:S01]  /*0dd0*/  VIADD R5, R4.reuse, 0x100 ;  /* 0x0000010004057836 */ /* 0x047fe20000000000 */
[C---:B---3--:R-:W-:Y:S01]  /*0de0*/  IADD3 R3, P0, PT, R4.reuse, UR15, RZ ;  /* 0x0000000f04037c10 */ /* 0x048fe2000ff1e0ff */
[C---:B----4-:R-:W-:Y:S01]  /*0df0*/  VIADD R2, R4.reuse, 0x80 ;  /* 0x0000008004027836 */ /* 0x050fe20000000000 */
[C---:B------:R-:W-:Y:S01]  /*0e00*/  ISETP.GE.AND P1, PT, R4.reuse, UR17, PT ;  /* 0x0000001104007c0c */ /* 0x040fe2000bf26270 */
[----:B------:R-:W-:Y:S01]  /*0e10*/  VIADD R7, R4, 0x180 ;  /* 0x0000018004077836 */ /* 0x000fe20000000000 */
[----:B------:R-:W-:Y:S01]  /*0e20*/  ISETP.GE.AND P3, PT, R5, UR17, PT ;  /* 0x0000001105007c0c */ /* 0x000fe2000bf66270 */
[----:B------:R-:W-:Y:S01]  /*0e30*/  IMAD.X R6, RZ, RZ, UR16, P0 ;  /* 0x00000010ff067e24 */ /* 0x000fe200080e06ff */
[----:B------:R-:W-:Y:S01]  /*0e40*/  ISETP.GE.AND P2, PT, R2, UR17, PT ;  /* 0x0000001102007c0c */ /* 0x000fe2000bf46270 */
[----:B------:R-:W-:Y:S01]  /*0e50*/  VIADD R5, R4, 0x200 ;  /* 0x0000020004057836 */ /* 0x000fe20000000000 */
[----:B------:R-:W-:Y:S01]  /*0e60*/  ISETP.GE.AND P4, PT, R7, UR17, PT ;  /* 0x0000001107007c0c */ /* 0x000fe2000bf86270 */
[----:B------:R-:W-:-:S03]  /*0e70*/  IMAD.MOV.U32 R12, RZ, RZ, 0x7fffffff ;  /* 0x7fffffffff0c7424 */ /* 0x000fc600078e00ff */
[----:B------:R-:W-:Y:S01]  /*0e80*/  ISETP.GE.AND P5, PT, R5, UR17, PT ;  /* 0x0000001105007c0c */ /* 0x000fe2000bfa6270 */
[----:B------:R-:W-:Y:S01]  /*0e90*/  VIADD R5, R4, 0x300 ;  /* 0x0000030004057836 */ /* 0x000fe20000000000 */
[----:B------:R-:W-:-:S04]  /*0ea0*/  LEA R2, P0, R3, UR18, 0x2 ;  /* 0x0000001203027c11 */ /* 0x000fc8000f8010ff */
[----:B------:R-:W-:Y:S01]  /*0eb0*/  LEA.HI.X R3, R3, UR19, R6, 0x2, P0 ;  /* 0x0000001303037c11 */ /* 0x000fe200080f1406 */
[----:B------:R-:W-:Y:S01]  /*0ec0*/  IMAD.MOV.U32 R11, RZ, RZ, 0x7fffffff ;  /* 0x7fffffffff0b7424 */ /* 0x000fe200078e00ff */
[----:B------:R-:W-:-:S03]  /*0ed0*/  IADD3 R6, PT, PT, R4, 0x280, RZ ;  /* 0x0000028004067810 */ /* 0x000fc60007ffe0ff */
[----:B------:R1:W5:Y:S01]  /*0ee0*/  @!P1 LDG.E R12, desc[UR20][R2.64] ;  /* 0x00000014020c9981 */ /* 0x000362000c1e1900 */
[----:B------:R-:W-:Y:S01]  /*0ef0*/  ISETP.GE.AND P1, PT, R5, UR17, PT ;  /* 0x0000001105007c0c */ /* 0x000fe2000bf26270 */
[----:B------:R-:W-:Y:S01]  /*0f00*/  VIADD R5, R4, 0x380 ;  /* 0x0000038004057836 */ /* 0x000fe20000000000 */
[----:B------:R-:W-:Y:S01]  /*0f10*/  ISETP.GE.AND P0, PT, R6, UR17, PT ;  /* 0x0000001106007c0c */ /* 0x000fe2000bf06270 */
[----:B------:R-:W-:Y:S01]  /*0f20*/  IMAD.MOV.U32 R9, RZ, RZ, 0x7fffffff ;  /* 0x7fffffffff097424 */ /* 0x000fe200078e00ff */
[----:B------:R1:W5:Y:S02]  /*0f30*/  @!P2 LDG.E R11, desc[UR20][R2.64+0x200] ;  /* 0x00020014020ba981 */ /* 0x000364000c1e1900 */
[----:B------:R-:W-:Y:S01]  /*0f40*/  ISETP.GE.AND P2, PT, R5, UR17, PT ;  /* 0x0000001105007c0c */ /* 0x000fe2000bf46270 */
[----:B------:R-:W-:Y:S02]  /*0f50*/  VIADD R5, R4, 0x480 ;  /* 0x0000048004057836 */ /* 0x000fe40000000000 */
[----:B------:R-:W-:Y:S01]  /*0f60*/  IMAD.MOV.U32 R10, RZ, RZ, 0x7fffffff ;  /* 0x7fffffffff0a7424 */ /* 0x000fe200078e00ff */
[----:B------:R1:W5:Y:S01]  /*0f70*/  @!P4 LDG.E R9, desc[UR20][R2.64+0x600] ;  /* 0x000600140209c981 */ /* 0x000362000c1e1900 */
[----:B------:R-:W-:-:S02]  /*0f80*/  MOV R8, 0x7fffffff ;  /* 0x7fffffff00087802 */ /* 0x000fc40000000f00 */
[C---:B------:R-:W-:Y:S02]  /*0f90*/  LOP3.LUT R6, R4.reuse, 0x400, RZ, 0xfc, !PT ;  /* 0x0000040004067812 */ /* 0x040fe400078efcff */
[----:B------:R-:W-:Y:S01]  /*0fa0*/  ISETP.GE.AND P4, PT, R5, UR17, PT ;  /* 0x0000001105007c0c */ /* 0x000fe2000bf86270 */
[----:B------:R-:W-:Y:S01]  /*0fb0*/  VIADD R5, R4, 0x500 ;  /* 0x0000050004057836 */ /* 0x000fe20000000000 */
[----:B------:R1:W5:Y:S01]  /*0fc0*/  @!P3 LDG.E R10, desc[UR20][R2.64+0x400] ;  /* 0x00040014020ab981 */ /* 0x000362000c1e1900 */
[----:B------:R-:W-:Y:S01]  /*0fd0*/  ISETP.GE.AND P3, PT, R6, UR17, PT ;  /* 0x0000001106007c0c */ /* 0x000fe2000bf66270 */
[----:B------:R-:W-:Y:S02]  /*0fe0*/  IMAD.MOV.U32 R6, RZ, RZ, 0x7fffffff ;  /* 0x7fffffffff067424 */ /* 0x000fe400078e00ff */
[----:B------:R1:W5:Y:S01]  /*0ff0*/  @!P5 LDG.E R8, desc[UR20][R2.64+0x800] ;  /* 0x000800140208d981 */ /* 0x000362000c1e1900 */
[----:B------:R-:W-:Y:S01]  /*1000*/  ISETP.GE.AND P5, PT, R5, UR17, PT ;  /* 0x0000001105007c0c */ /* 0x000fe2000bfa6270 */
[----:B------:R-:W-:-:S02]  /*1010*/  VIADD R5, R4, 0x600 ;  /* 0x0000060004057836 */ /* 0x000fc40000000000 */
[----:B------:R-:W-:Y:S01]  /*1020*/  IMAD.MOV.U32 R7, RZ, RZ, 0x7fffffff ;  /* 0x7fffffffff077424 */ /* 0x000fe200078e00ff */
[----:B------:R1:W5:Y:S01]  /*1030*/  @!P1 LDG.E R6, desc[UR20][R2.64+0xc00] ;  /* 0x000c001402069981 */ /* 0x000362000c1e1900 */
[C---:B------:R-:W-:Y:S01]  /*1040*/  VIADD R13, R4.reuse, 0x580 ;  /* 0x00000580040d7836 */ /* 0x040fe20000000000 */
[----:B------:R-:W-:Y:S01]  /*1050*/  ISETP.GE.AND P1, PT, R5, UR17, PT ;  /* 0x0000001105007c0c */ /* 0x000fe2000bf26270 */
[----:B------:R-:W-:Y:S02]  /*1060*/  IMAD.MOV.U32 R5, RZ, RZ, 0x7fffffff ;  /* 0x7fffffffff057424 */ /* 0x000fe400078e00ff */
[----:B------:R-:W-:Y:S01]  /*1070*/  IMAD.MOV.U32 R19, RZ, RZ, 0x7fffffff ;  /* 0x7fffffffff137424 */ /* 0x000fe200078e00ff */
[----:B------:R1:W5:Y:S01]  /*1080*/  @!P0 LDG.E R7, desc[UR20][R2.64+0xa00] ;  /* 0x000a001402078981 */ /* 0x000362000c1e1900 */
[----:B------:R-:W-:Y:S01]  /*1090*/  IMAD.MOV.U32 R18, RZ, RZ, 0x7fffffff ;  /* 0x7fffffffff127424 */ /* 0x000fe200078e00ff */
[----:B------:R-:W-:Y:S01]  /*10a0*/  ISETP.GE.AND P0, PT, R13, UR17, PT ;  /* 0x000000110d007c0c */ /* 0x000fe2000bf06270 */
[C---:B------:R-:W-:Y:S01]  /*10b0*/  VIADD R14, R4.reuse, 0x700 ;  /* 0x00000700040e7836 */ /* 0x040fe20000000000 */
[----:B------:R-:W-:Y:S01]  /*10c0*/  IADD3 R13, PT, PT, R4, 0x680, RZ ;  /* 0x00000680040d7810 */ /* 0x000fe20007ffe0ff */
[----:B------:R1:W5:Y:S03]  /*10d0*/  @!P2 LDG.E R5, desc[UR20][R2.64+0xe00] ;  /* 0x000e00140205a981 */ /* 0x000366000c1e1900 */
[----:B------:R-:W-:Y:S01]  /*10e0*/  ISETP.GE.AND P2, PT, R13, UR17, PT ;  /* 0x000000110d007c0c */ /* 0x000fe2000bf46270 */
[----:B------:R1:W5:Y:S01]  /*10f0*/  @!P3 LDG.E R19, desc[UR20][R2.64+0x1000] ;  /* 0x001000140213b981 */ /* 0x000362000c1e1900 */
[----:B------:R-:W-:-:S03]  /*1100*/  ISETP.GE.AND P3, PT, R14, UR17, PT ;  /* 0x000000110e007c0c */ /* 0x000fc6000bf66270 */
[----:B------:R1:W5:Y:S01]  /*1110*/  @!P4 LDG.E R18, desc[UR20][R2.64+0x1200] ;  /* 0x001200140212c981 */ /* 0x000362000c1e1900 */
[----:B------:R-:W-:Y:S01]  /*1120*/  ISETP.GE.AND P4, PT, R21, UR17, PT ;  /* 0x0000001115007c0c */ /* 0x000fe2000bf86270 */
[----:B------:R-:W-:Y:S01]  /*1130*/  IMAD.MOV.U32 R17, RZ, RZ, 0x7fffffff ;  /* 0x7fffffffff117424 */ /* 0x000fe200078e00ff */
[----:B------:R-:W-:Y:S01]  /*1140*/  MOV R14, 0x7fffffff ;  /* 0x7fffffff000e7802 */ /* 0x000fe20000000f00 */
[----:B------:R-:W-:Y:S02]  /*1150*/  IMAD.MOV.U32 R16, RZ, RZ, 0x7fffffff ;  /* 0x7fffffffff107424 */ /* 0x000fe400078e00ff */
        /* <DEDUP_REMOVED lines=9> */
.L_x_187:
[----:B01----:R-:W0:Y:S02]  /*11f0*/  LDC.64 R2, c[0x0][0x398] ;  /* 0x0000e600ff027b82 */ /* 0x003e240000000a00 */
[----:B0-----:R-:W-:-:S13]  /*1200*/  ISETP.GT.AND P0, PT, R3, R2, PT ;  /* 0x000000020300720c */ /* 0x001fda0003f04270 */
[----:B------:R-:W-:Y:S05]  /*1210*/  @!P0 BRA `(.L_x_188) ;  /* 0x0000000400788947 */ /* 0x000fea0003800000 */
[----:B------:R-:W0:Y:S01]  /*1220*/  S2UR UR15, SR_CgaCtaId ;  /* 0x00000000000f79c3 */ /* 0x000e220000008800 */
[----:B-----5:R-:W-:Y:S01]  /*1230*/  LOP3.LUT R15, R15, 0x80000000, RZ, 0x3c, !PT ;  /* 0x800000000f0f7812 */ /* 0x020fe200078e3cff */
[----:B------:R-:W-:Y:S01]  /*1240*/  UMOV UR4, 0x400 ;  /* 0x0000040000047882 */ /* 0x000fe20000000000 */
[----:B------:R-:W-:Y:S01]  /*1250*/  LOP3.LUT R14, R14, 0x80000000, RZ, 0x3c, !PT ;  /* 0x800000000e0e7812 */ /* 0x000fe200078e3cff */
[----:B------:R-:W1:Y:S01]  /*1260*/  LDCU UR16, c[0x0][0x398] ;  /* 0x00007300ff1077ac */ /* 0x000e620008000800 */
[----:B------:R-:W-:Y:S02]  /*1270*/  LOP3.LUT R13, R13, 0x80000000, RZ, 0x3c, !PT ;  /* 0x800000000d0d7812 */ /* 0x000fe400078e3cff */
[----:B------:R-:W-:Y:S02]  /*1280*/  LOP3.LUT R2, R22, 0x80000000, RZ, 0x3c, !PT ;  /* 0x8000000016027812 */ /* 0x000fe400078e3cff */
[----:B------:R-:W-:Y:S02]  /*1290*/  LOP3.LUT R16, R16, 0x80000000, RZ, 0x3c, !PT ;  /* 0x8000000010107812 */ /* 0x000fe400078e3cff */
[----:B------:R-:W-:-:S02]  /*12a0*/  LOP3.LUT R17, R17, 0x80000000, RZ, 0x3c, !PT ;  /* 0x8000000011117812 */ /* 0x000fc400078e3cff */
[----:B------:R-:W-:Y:S02]  /*12b0*/  LOP3.LUT R18, R18, 0x80000000, RZ, 0x3c, !PT ;  /* 0x8000000012127812 */ /* 0x000fe400078e3cff */
[----:B------:R-:W-:Y:S02]  /*12c0*/  LOP3.LUT R19, R19, 0x80000000, RZ, 0x3c, !PT ;  /* 0x8000000013137812 */ /* 0x000fe400078e3cff */
[----:B------:R-:W-:Y:S02]  /*12d0*/  LOP3.LUT R5, R5, 0x80000000, RZ, 0x3c, !PT ;  /* 0x8000000005057812 */ /* 0x000fe400078e3cff */
[----:B------:R-:W-:Y:S02]  /*12e0*/  LOP3.LUT R6, R6, 0x80000000, RZ, 0x3c, !PT ;  /* 0x8000000006067812 */ /* 0x000fe400078e3cff */
[----:B------:R-:W-:Y:S02]  /*12f0*/  LOP3.LUT R7, R7, 0x80000000, RZ, 0x3c, !PT ;  /* 0x8000000007077812 */ /* 0x000fe400078e3cff */
[----:B------:R-:W-:Y:S01]  /*1300*/  LOP3.LUT R8, R8, 0x80000000, RZ, 0x3c, !PT ;  /* 0x8000000008087812 */ /* 0x000fe200078e3cff */
[----:B0-----:R-:W-:Y:S01]  /*1310*/  ULEA UR15, UR15, UR4, 0x18 ;  /* 0x000000040f0f7291 */ /* 0x001fe2000f8ec0ff */
[----:B------:R-:W-:-:S02]  /*1320*/  LOP3.LUT R9, R9, 0x80000000, RZ, 0x3c, !PT ;  /* 0x8000000009097812 */ /* 0x000fc400078e3cff */
[----:B------:R-:W-:Y:S01]  /*1330*/  LOP3.LUT R10, R10, 0x80000000, RZ, 0x3c, !PT ;  /* 0x800000000a0a7812 */ /* 0x000fe200078e3cff */
[----:B------:R-:W-:Y:S01]  /*1340*/  UMOV UR4, URZ ;  /* 0x000000ff00047c82 */ /* 0x000fe20008000000 */
[----:B------:R-:W-:Y:S02]  /*1350*/  LOP3.LUT R11, R11, 0x80000000, RZ, 0x3c, !PT ;  /* 0x800000000b0b7812 */ /* 0x000fe400078e3cff */
[----:B-1----:R-:W-:-:S07]  /*1360*/  LOP3.LUT R12, R12, 0x80000000, RZ, 0x3c, !PT ;  /* 0x800000000c0c7812 */ /* 0x002fce00078e3cff */
.L_x_189:
[----:B------:R-:W-:Y:S01]  /*1370*/  IMAD R22, RZ, RZ, -UR16 ;  /* 0x80000010ff167e24 */ /* 0x000fe2000f8e02ff */
[----:B0-----:R-:W-:Y:S01]  /*1380*/  SHF.R.U32.HI R23, RZ, UR16, R12 ;  /* 0x00000010ff177c19 */ /* 0x001fe2000801160c */
[----:B------:R-:W-:Y:S01]  /*1390*/  IMAD.MOV.U32 R25, RZ, RZ, -0x1 ;  /* 0xffffffffff197424 */ /* 0x000fe200078e00ff */
[----:B------:R-:W-:Y:S01]  /*13a0*/  ULEA UR17, UR4, UR15, 0xa ;  /* 0x0000000f04117291 */ /* 0x000fe2000f8e50ff */
[----:B------:R-:W-:Y:S01]  /*13b0*/  SHF.R.U32.HI R27, RZ, UR16, R10 ;  /* 0x00000010ff1b7c19 */ /* 0x000fe2000801160a */
[----:B------:R-:W-:Y:S01]  /*13c0*/  UIADD3 UR4, UPT, UPT, UR4, 0x1, URZ ;  /* 0x0000000104047890 */ /* 0x000fe2000fffe0ff */
[----:B------:R-:W-:Y:S02]  /*13d0*/  VIADDMNMX R22, R22, R3, 0x8, PT ;  /* 0x0000000816167446 */ /* 0x000fe40003800103 */
[----:B------:R-:W-:Y:S02]  /*13e0*/  SHF.R.U32.HI R29, RZ, UR16, R9 ;  /* 0x00000010ff1d7c19 */ /* 0x000fe40008011609 */
[----:B------:R-:W-:-:S02]  /*13f0*/  SHF.L.U32 R22, R25, R22, RZ ;  /* 0x0000001619167219 */ /* 0x000fc400000006ff */
[----:B------:R-:W-:Y:S02]  /*1400*/  SHF.R.U32.HI R25, RZ, UR16, R11 ;  /* 0x00000010ff197c19 */ /* 0x000fe4000801160b */
[-C--:B------:R-:W-:Y:S02]  /*1410*/  LOP3.LUT R23, R23, R22.reuse, RZ, 0x30, !PT ;  /* 0x0000001617177212 */ /* 0x080fe400078e30ff */
[-C--:B------:R-:W-:Y:S02]  /*1420*/  LOP3.LUT R25, R25, R22.reuse, RZ, 0x30, !PT ;  /* 0x0000001619197212 */ /* 0x080fe400078e30ff */
[----:B------:R-:W-:Y:S02]  /*1430*/  LOP3.LUT R27, R27, R22, RZ, 0x30, !PT ;  /* 0x000000161b1b7212 */ /* 0x000fe400078e30ff */
[----:B------:R-:W-:Y:S02]  /*1440*/  LEA R23, R23, UR17, 0x2 ;  /* 0x0000001117177c11 */ /* 0x000fe4000f8e10ff */
[----:B------:R-:W-:-:S02]  /*1450*/  LEA R25, R25, UR17, 0x2 ;  /* 0x0000001119197c11 */ /* 0x000fc4000f8e10ff */
[----:B------:R-:W-:Y:S01]  /*1460*/  LEA R27, R27, UR17, 0x2 ;  /* 0x000000111b1b7c11 */ /* 0x000fe2000f8e10ff */
[----:B------:R0:W-:Y:S01]  /*1470*/  ATOMS.POPC.INC.32 RZ, [R23+URZ] ;  /* 0x0000000017ff7f8c */ /* 0x0001e2000d8000ff */
[----:B------:R-:W-:Y:S02]  /*1480*/  SHF.R.U32.HI R24, RZ, UR16, R8 ;  /* 0x00000010ff187c19 */ /* 0x000fe40008011608 */
[----:B------:R-:W-:Y:S01]  /*1490*/  SHF.R.U32.HI R26, RZ, UR16, R7 ;  /* 0x00000010ff1a7c19 */ /* 0x000fe20008011607 */
[----:B------:R1:W-:Y:S01]  /*14a0*/  ATOMS.POPC.INC.32 RZ, [R25+URZ] ;  /* 0x0000000019ff7f8c */ /* 0x0003e2000d8000ff */
[-C--:B------:R-:W-:Y:S02]  /*14b0*/  LOP3.LUT R29, R29, R22.reuse, RZ, 0x30, !PT ;  /* 0x000000161d1d7212 */ /* 0x080fe400078e30ff */
[----:B------:R-:W-:Y:S01]  /*14c0*/  LOP3.LUT R24, R24, R22, RZ, 0x30, !PT ;  /* 0x0000001618187212 */ /* 0x000fe200078e30ff */
[----:B------:R2:W-:Y:S01]  /*14d0*/  ATOMS.POPC.INC.32 RZ, [R27+URZ] ;  /* 0x000000001bff7f8c */ /* 0x0005e2000d8000ff */
[----:B0-----:R-:W-:-:S02]  /*14e0*/  SHF.R.U32.HI R23, RZ, UR16, R6 ;  /* 0x00000010ff177c19 */ /* 0x001fc40008011606 */
[-C--:B------:R-:W-:Y:S02]  /*14f0*/  LOP3.LUT R26, R26, R22.reuse, RZ, 0x30, !PT ;  /* 0x000000161a1a7212 */ /* 0x080fe400078e30ff */
[----:B-1----:R-:W-:Y:S02]  /*1500*/  SHF.R.U32.HI R25, RZ, UR16, R5 ;  /* 0x00000010ff197c19 */ /* 0x002fe40008011605 */
[-C--:B------:R-:W-:Y:S02]  /*1510*/  LOP3.LUT R23, R23, R22.reuse, RZ, 0x30, !PT ;  /* 0x0000001617177212 */ /* 0x080fe400078e30ff */
[----:B--2---:R-:W-:Y:S02]  /*1520*/  SHF.R.U32.HI R27, RZ, UR16, R19 ;  /* 0x00000010ff1b7c19 */ /* 0x004fe40008011613 */
[----:B------:R-:W-:Y:S02]  /*1530*/  LEA R29, R29, UR17, 0x2 ;  /* 0x000000111d1d7c11 */ /* 0x000fe4000f8e10ff */
[----:B------:R-:W-:-:S02]  /*1540*/  LOP3.LUT R25, R25, R22, RZ, 0x30, !PT ;  /* 0x0000001619197212 */ /* 0x000fc400078e30ff */
[----:B------:R-:W-:Y:S01]  /*1550*/  LEA R24, R24, UR17, 0x2 ;  /* 0x0000001118187c11 */ /* 0x000fe2000f8e10ff */
[----:B------:R0:W-:Y:S01]  /*1560*/  ATOMS.POPC.INC.32 RZ, [R29+URZ] ;  /* 0x000000001dff7f8c */ /* 0x0001e2000d8000ff */
[----:B------:R-:W-:Y:S02]  /*1570*/  LOP3.LUT R27, R27, R22, RZ, 0x30, !PT ;  /* 0x000000161b1b7212 */ /* 0x000fe400078e30ff */
[----:B------:R-:W-:Y:S01]  /*1580*/  LEA R26, R26, UR17, 0x2 ;  /* 0x000000111a1a7c11 */ /* 0x000fe2000f8e10ff */
[----:B------:R1:W-:Y:S01]  /*1590*/  ATOMS.POPC.INC.32 RZ, [R24+URZ] ;  /* 0x0000000018ff7f8c */ /* 0x0003e2000d8000ff */
[----:B------:R-:W-:Y:S02]  /*15a0*/  LEA R23, R23, UR17, 0x2 ;  /* 0x0000001117177c11 */ /* 0x000fe4000f8e10ff */
[----:B------:R-:W-:Y:S01]  /*15b0*/  LEA R25, R25, UR17, 0x2 ;  /* 0x0000001119197c11 */ /* 0x000fe2000f8e10ff */
[----:B------:R2:W-:Y:S01]  /*15c0*/  ATOMS.POPC.INC.32 RZ, [R26+URZ] ;  /* 0x000000001aff7f8c */ /* 0x0005e2000d8000ff */
[----:B------:R-:W-:-:S02]  /*15d0*/  LEA R27, R27, UR17, 0x2 ;  /* 0x000000111b1b7c11 */ /* 0x000fc4000f8e10ff */
[----:B0-----:R-:W-:Y:S01]  /*15e0*/  SHF.R.U32.HI R29, RZ, UR16, R18 ;  /* 0x00000010ff1d7c19 */ /* 0x001fe20008011612 */
[----:B------:R0:W-:Y:S01]  /*15f0*/  ATOMS.POPC.INC.32 RZ, [R23+URZ] ;  /* 0x0000000017ff7f8c */ /* 0x0001e2000d8000ff */
[----:B-1----:R-:W-:Y:S02]  /*1600*/  SHF.R.U32.HI R24, RZ, UR16, R17 ;  /* 0x00000010ff187c19 */ /* 0x002fe40008011611 */
[----:B------:R-:W-:Y:S01]  /*1610*/  SHF.R.U32.HI R28, RZ, UR16, R15 ;  /* 0x00000010ff1c7c19 */ /* 0x000fe2000801160f */
[----:B------:R1:W-:Y:S01]  /*1620*/  ATOMS.POPC.INC.32 RZ, [R25+URZ] ;  /* 0x0000000019ff7f8c */ /* 0x0003e2000d8000ff */
[----:B--2---:R-:W-:Y:S02]  /*1630*/  SHF.R.U32.HI R26, RZ, UR16, R16 ;  /* 0x00000010ff1a7c19 */ /* 0x004fe40008011610 */
[----:B------:R-:W-:Y:S01]  /*1640*/  LOP3.LUT R29, R29, R22, RZ, 0x30, !PT ;  /* 0x000000161d1d7212 */ /* 0x000fe200078e30ff */
[----:B------:R2:W-:Y:S01]  /*1650*/  ATOMS.POPC.INC.32 RZ, [R27+URZ] ;  /* 0x000000001bff7f8c */ /* 0x0005e2000d8000ff */
[----:B0-----:R-:W-:-:S02]  /*1660*/  SHF.R.U32.HI R23, RZ, UR16, R2 ;  /* 0x00000010ff177c19 */ /* 0x001fc40008011602 */
[-C--:B------:R-:W-:Y:S02]  /*1670*/  LOP3.LUT R24, R24, R22.reuse, RZ, 0x30, !PT ;  /* 0x0000001618187212 */ /* 0x080fe400078e30ff */
[----:B-1----:R-:W-:Y:S02]  /*1680*/  SHF.R.U32.HI R25, RZ, UR16, R13 ;  /* 0x00000010ff197c19 */ /* 0x002fe4000801160d */
[-C--:B------:R-:W-:Y:S02]  /*1690*/  LOP3.LUT R26, R26, R22.reuse, RZ, 0x30, !PT ;  /* 0x000000161a1a7212 */ /* 0x080fe400078e30ff */
[----:B--2---:R-:W-:Y:S01]  /*16a0*/  SHF.R.U32.HI R27, RZ, UR16, R14 ;  /* 0x00000010ff1b7c19 */ /* 0x004fe2000801160e */
[----:B------:R-:W-:Y:S01]  /*16b0*/  UIADD3 UR16, UPT, UPT, UR16, 0x8, URZ ;  /* 0x0000000810107890 */ /* 0x000fe2000fffe0ff */
[----:B------:R-:W-:Y:S02]  /*16c0*/  LOP3.LUT R23, R23, R22, RZ, 0x30, !PT ;  /* 0x0000001617177212 */ /* 0x000fe400078e30ff */
[----:B------:R-:W-:-:S02]  /*16d0*/  LEA R29, R29, UR17, 0x2 ;  /* 0x000000111d1d7c11 */ /* 0x000fc4000f8e10ff */
[-C--:B------:R-:W-:Y:S02]  /*16e0*/  LOP3.LUT R25, R25, R22.reuse, RZ, 0x30, !PT ;  /* 0x0000001619197212 */ /* 0x080fe400078e30ff */
[----:B------:R-:W-:Y:S01]  /*16f0*/  ISETP.LE.AND P0, PT, R3, UR16, PT ;  /* 0x0000001003007c0c */ /* 0x000fe2000bf03270 */
[----:B------:R0:W-:Y:S01]  /*1700*/  ATOMS.POPC.INC.32 RZ, [R29+URZ] ;  /* 0x000000001dff7f8c */ /* 0x0001e2000d8000ff */
[----:B------:R-:W-:Y:S02]  /*1710*/  LEA R24, R24, UR17, 0x2 ;  /* 0x0000001118187c11 */ /* 0x000fe4000f8e10ff */
[-C--:B------:R-:W-:Y:S02]  /*1720*/  LOP3.LUT R27, R27, R22.reuse, RZ, 0x30, !PT ;  /* 0x000000161b1b7212 */ /* 0x080fe400078e30ff */
[----:B------:R-:W-:Y:S01]  /*1730*/  LEA R26, R26, UR17, 0x2 ;  /* 0x000000111a1a7c11 */ /* 0x000fe2000f8e10ff */
[----:B------:R0:W-:Y:S01]  /*1740*/  ATOMS.POPC.INC.32 RZ, [R24+URZ] ;  /* 0x0000000018ff7f8c */ /* 0x0001e2000d8000ff */
[----:B------:R-:W-:-:S02]  /*1750*/  LOP3.LUT R28, R28, R22, RZ, 0x30, !PT ;  /* 0x000000161c1c7212 */ /* 0x000fc400078e30ff */
[----:B------:R-:W-:Y:S01]  /*1760*/  LEA R23, R23, UR17, 0x2 ;  /* 0x0000001117177c11 */ /* 0x000fe2000f8e10ff */
[----:B------:R0:W-:Y:S01]  /*1770*/  ATOMS.POPC.INC.32 RZ, [R26+URZ] ;  /* 0x000000001aff7f8c */ /* 0x0001e2000d8000ff */
[----:B------:R-:W-:Y:S02]  /*1780*/  LEA R25, R25, UR17, 0x2 ;  /* 0x0000001119197c11 */ /* 0x000fe4000f8e10ff */
[----:B------:R-:W-:Y:S01]  /*1790*/  LEA R27, R27, UR17, 0x2 ;  /* 0x000000111b1b7c11 */ /* 0x000fe2000f8e10ff */
[----:B------:R0:W-:Y:S01]  /*17a0*/  ATOMS.POPC.INC.32 RZ, [R23+URZ] ;  /* 0x0000000017ff7f8c */ /* 0x0001e2000d8000ff */
[----:B------:R-:W-:-:S03]  /*17b0*/  LEA R28, R28, UR17, 0x2 ;  /* 0x000000111c1c7c11 */ /* 0x000fc6000f8e10ff */
[----:B------:R0:W-:Y:S04]  /*17c0*/  ATOMS.POPC.INC.32 RZ, [R25+URZ] ;  /* 0x0000000019ff7f8c */ /* 0x0001e8000d8000ff */
[----:B------:R0:W-:Y:S04]  /*17d0*/  ATOMS.POPC.INC.32 RZ, [R27+URZ] ;  /* 0x000000001bff7f8c */ /* 0x0001e8000d8000ff */
[----:B------:R0:W-:Y:S01]  /*17e0*/  ATOMS.POPC.INC.32 RZ, [R28+URZ] ;  /* 0x000000001cff7f8c */ /* 0x0001e2000d8000ff */
[----:B------:R-:W-:Y:S05]  /*17f0*/  @!P0 BRA `(.L_x_189) ;  /* 0xfffffff800dc8947 */ /* 0x000fea000383ffff */
.L_x_188:
[----:B------:R-:W-:Y:S05]  /*1800*/  BRA.U !UP0, `(.L_x_190) ;  /* 0xfffffff108dc7547 */ /* 0x000fea000b83ffff */
.L_x_185:
[----:B------:R-:W-:Y:S01]  /*1810*/  BAR.SYNC.DEFER_BLOCKING 0x0 ;  /* 0x0000000000007b1d */ /* 0x000fe20000010000 */
[----:B------:R-:W-:-:S05]  /*1820*/  ISETP.NE.AND P0, PT, R20, RZ, PT ;  /* 0x000000ff1400720c */ /* 0x000fca0003f05270 */
[----:B------:R-:W-:Y:S08]  /*1830*/  BSSY.RECONVERGENT B0, `(.L_x_191) ;  /* 0x0000164000007945 */ /* 0x000ff00003800200 */
[----:B------:R-:W-:Y:S05]  /*1840*/  @P0 BRA `(.L_x_192) ;  /* 0x0000001400880947 */ /* 0x000fea0003800000 */
[----:B------:R-:W-:Y:S01]  /*1850*/  UISETP.GE.U32.AND UP0, UPT, UR22, 0x7, UPT ;  /* 0x000000071600788c */ /* 0x000fe2000bf06070 */
[----:B0-23--:R-:W-:-:S08]  /*1860*/  IMAD.MOV.U32 R3, RZ, RZ, RZ ;  /* 0x000000ffff037224 */ /* 0x00dfd000078e00ff */
[----:B------:R-:W-:Y:S05]  /*1870*/  BRA.U !UP0, `(.L_x_193) ;  /* 0x00000005085c7547 */ /* 0x000fea000b800000 */
[----:B----4-:R-:W0:Y:S01]  /*1880*/  LDC.64 R2, c[0x0][0x380] ;  /* 0x0000e000ff027b82 */ /* 0x010e220000000a00 */
[----:B-1---5:R-:W-:-:S07]  /*1890*/  IMAD.MOV.U32 R5, RZ, RZ, RZ ;  /* 0x000000ffff057224 */ /* 0x022fce00078e00ff */
.L_x_210:
[----:B----4-:R-:W-:Y:S01]  /*18a0*/  IMAD R7, R5, 0x400, R0 ;  /* 0x0000040005077824 */ /* 0x010fe200078e0200 */
[----:B------:R-:W-:Y:S04]  /*18b0*/  BSSY.RECONVERGENT B1, `(.L_x_194) ;  /* 0x000000f000017945 */ /* 0x000fe80003800200 */
[----:B01----:R-:W1:Y:S04]  /*18c0*/  LDS R18, [R7] ;  /* 0x0000000007127984 */ /* 0x003e680000000800 */
[----:B--23--:R2:W3:Y:S04]  /*18d0*/  LDS R9, [R7+0x400] ;  /* 0x0004000007097984 */ /* 0x00c4e80000000800 */
[----:B------:R2:W4:Y:S04]  /*18e0*/  LDS R22, [R7+0x800] ;  /* 0x0008000007167984 */ /* 0x0005280000000800 */
[----:B------:R2:W0:Y:S04]  /*18f0*/  LDS R14, [R7+0xc00] ;  /* 0x000c0000070e7984 */ /* 0x0004280000000800 */
[----:B------:R2:W0:Y:S04]  /*1900*/  LDS R12, [R7+0x1000] ;  /* 0x00100000070c7984 */ /* 0x0004280000000800 */
[----:B------:R2:W0:Y:S04]  /*1910*/  LDS R6, [R7+0x1400] ;  /* 0x0014000007067984 */ /* 0x0004280000000800 */
[----:B------:R2:W0:Y:S04]  /*1920*/  LDS R8, [R7+0x1800] ;  /* 0x0018000007087984 */ /* 0x0004280000000800 */
[----:B------:R2:W0:Y:S01]  /*1930*/  LDS R10, [R7+0x1c00] ;  /* 0x001c0000070a7984 */ /* 0x0004220000000800 */
[----:B-1----:R-:W-:-:S13]  /*1940*/  ISETP.NE.AND P0, PT, R18, RZ, PT ;  /* 0x000000ff1200720c */ /* 0x002fda0003f05270 */
[----:B--234-:R-:W-:Y:S05]  /*1950*/  @!P0 BRA `(.L_x_195) ;  /* 0x0000000000108947 */ /* 0x01cfea0003800000 */
[----:B------:R-:W-:Y:S01]  /*1960*/  LEA R17, R5, R4, 0x8 ;  /* 0x0000000405117211 */ /* 0x000fe200078e40ff */
[----:B------:R-:W-:-:S04]  /*1970*/  IMAD.MOV.U32 R19, RZ, RZ, RZ ;  /* 0x000000ffff137224 */ /* 0x000fc800078e00ff */
[----:B0-----:R-:W-:-:S05]  /*1980*/  IMAD.WIDE.U32 R16, R17, 0x8, R2 ;  /* 0x0000000811107825 */ /* 0x001fca00078e0002 */
[----:B------:R1:W-:Y:S02]  /*1990*/  REDG.E.ADD.64.STRONG.GPU desc[UR20][R16.64], R18 ;  /* 0x000000121000798e */ /* 0x0003e4000c12e514 */
.L_x_195:
[----:B------:R-:W-:Y:S05]  /*19a0*/  BSYNC.RECONVERGENT B1 ;  /* 0x0000000000017941 */ /* 0x000fea0003800200 */
.L_x_194:
[----:B------:R-:W-:Y:S01]  /*19b0*/  ISETP.NE.AND P6, PT, R9, RZ, PT ;  /* 0x000000ff0900720c */ /* 0x000fe20003fc5270 */
[----:B------:R-:W-:Y:S01]  /*19c0*/  BSSY.RECONVERGENT B1, `(.L_x_196) ;  /* 0x000000e000017945 */ /* 0x000fe20003800200 */
[----:B------:R-:W-:Y:S02]  /*19d0*/  ISETP.NE.AND P0, PT, R22, RZ, PT ;  /* 0x000000ff1600720c */ /* 0x000fe40003f05270 */
[----:B0-----:R-:W-:Y:S02]  /*19e0*/  ISETP.NE.AND P1, PT, R14, RZ, PT ;  /* 0x000000ff0e00720c */ /* 0x001fe40003f25270 */
[----:B------:R-:W-:Y:S02]  /*19f0*/  ISETP.NE.AND P2, PT, R12, RZ, PT ;  /* 0x000000ff0c00720c */ /* 0x000fe40003f45270 */
[----:B------:R-:W-:Y:S02]  /*1a00*/  ISETP.NE.AND P3, PT, R6, RZ, PT ;  /* 0x000000ff0600720c */ /* 0x000fe40003f65270 */
[----:B------:R-:W-:-:S02]  /*1a10*/  ISETP.NE.AND P4, PT, R8, RZ, PT ;  /* 0x000000ff0800720c */ /* 0x000fc40003f85270 */
[----:B------:R-:W-:Y:S01]  /*1a20*/  ISETP.NE.AND P5, PT, R10, RZ, PT ;  /* 0x000000ff0a00720c */ /* 0x000fe20003fa5270 */
[----:B------:R-:W-:-:S12]  /*1a30*/  @!P6 BRA `(.L_x_197) ;  /* 0x000000000018e947 */ /* 0x000fd80003800000 */
[----:B-1----:R-:W-:Y:S02]  /*1a40*/  IMAD R17, R5, 0x100, R4 ;  /* 0x0000010005117824 */ /* 0x002fe400078e0204 */
[----:B------:R-:W-:Y:S02]  /*1a50*/  IMAD.MOV.U32 R18, RZ, RZ, R9 ;  /* 0x000000ffff127224 */ /* 0x000fe400078e0009 */
[----:B------:R-:W-:Y:S02]  /*1a60*/  VIADD R17, R17, 0x100 ;  /* 0x0000010011117836 */ /* 0x000fe40000000000 */
[----:B------:R-:W-:Y:S02]  /*1a70*/  IMAD.MOV.U32 R19, RZ, RZ, RZ ;  /* 0x000000ffff137224 */ /* 0x000fe400078e00ff */
[----:B------:R-:W-:-:S05]  /*1a80*/  IMAD.WIDE.U32 R16, R17, 0x8, R2 ;  /* 0x0000000811107825 */ /* 0x000fca00078e0002 */
[----:B------:R0:W-:Y:S02]  /*1a90*/  REDG.E.ADD.64.STRONG.GPU desc[UR20][R16.64], R18 ;  /* 0x000000121000798e */ /* 0x0001e4000c12e514 */
.L_x_197:
[----:B------:R-:W-:Y:S05]  /*1aa0*/  BSYNC.RECONVERGENT B1 ;  /* 0x0000000000017941 */ /* 0x000fea0003800200 */
.L_x_196:
[----:B------:R-:W-:Y:S04]  /*1ab0*/  BSSY.RECONVERGENT B1, `(.L_x_198) ;  /* 0x0000007000017945 */ /* 0x000fe80003800200 */
[----:B------:R-:W-:Y:S05]  /*1ac0*/  @!P0 BRA `(.L_x_199) ;  /* 0x0000000000148947 */ /* 0x000fea0003800000 */
[----:B01----:R-:W-:Y:S02]  /*1ad0*/  IMAD R17, R5, 0x100, R4 ;  /* 0x0000010005117824 */ /* 0x003fe400078e0204 */
[----:B------:R-:W-:-:S03]  /*1ae0*/  IMAD.MOV.U32 R23, RZ, RZ, RZ ;  /* 0x000000ffff177224 */ /* 0x000fc600078e00ff */
[----:B------:R-:W-:-:S05]  /*1af0*/  IADD3 R17, PT, PT, R17, 0x200, RZ ;  /* 0x0000020011117810 */ /* 0x000fca0007ffe0ff */
[----:B------:R-:W-:-:S05]  /*1b00*/  IMAD.WIDE.U32 R16, R17, 0x8, R2 ;  /* 0x0000000811107825 */ /* 0x000fca00078e0002 */
[----:B------:R2:W-:Y:S02]  /*1b10*/  REDG.E.ADD.64.STRONG.GPU desc[UR20][R16.64], R22 ;  /* 0x000000161000798e */ /* 0x0005e4000c12e514 */
.L_x_199:
[----:B------:R-:W-:Y:S05]  /*1b20*/  BSYNC.RECONVERGENT B1 ;  /* 0x0000000000017941 */ /* 0x000fea0003800200 */
.L_x_198:
[----:B------:R-:W-:Y:S04]  /*1b30*/  BSSY.RECONVERGENT B1, `(.L_x_200) ;  /* 0x0000007000017945 */ /* 0x000fe80003800200 */
[----:B------:R-:W-:Y:S05]  /*1b40*/  @!P1 BRA `(.L_x_201) ;  /* 0x0000000000149947 */ /* 0x000fea0003800000 */
[----:B012---:R-:W-:Y:S02]  /*1b50*/  IMAD R17, R5, 0x100, R4 ;  /* 0x0000010005117824 */ /* 0x007fe400078e0204 */
[----:B------:R-:W-:Y:S02]  /*1b60*/  IMAD.MOV.U32 R15, RZ, RZ, RZ ;  /* 0x000000ffff0f7224 */ /* 0x000fe400078e00ff */
[----:B------:R-:W-:-:S04]  /*1b70*/  VIADD R17, R17, 0x300 ;  /* 0x0000030011117836 */ /* 0x000fc80000000000 */
[----:B------:R-:W-:-:S05]  /*1b80*/  IMAD.WIDE.U32 R16, R17, 0x8, R2 ;  /* 0x0000000811107825 */ /* 0x000fca00078e0002 */
[----:B------:R3:W-:Y:S02]  /*1b90*/  REDG.E.ADD.64.STRONG.GPU desc[UR20][R16.64], R14 ;  /* 0x0000000e1000798e */ /* 0x0007e4000c12e514 */
.L_x_201:
[----:B------:R-:W-:Y:S05]  /*1ba0*/  BSYNC.RECONVERGENT B1 ;  /* 0x0000000000017941 */ /* 0x000fea0003800200 */
.L_x_200:
[----:B------:R-:W-:Y:S04]  /*1bb0*/  BSSY.RECONVERGENT B1, `(.L_x_202) ;  /* 0x0000007000017945 */ /* 0x000fe80003800200 */
[----:B------:R-:W-:Y:S05]  /*1bc0*/  @!P2 BRA `(.L_x_203) ;  /* 0x000000000014a947 */ /* 0x000fea0003800000 */
[----:B---3--:R-:W-:Y:S02]  /*1bd0*/  IMAD R15, R5, 0x100, R4 ;  /* 0x00000100050f7824 */ /* 0x008fe400078e0204 */
[----:B------:R-:W-:Y:S02]  /*1be0*/  HFMA2 R13, -RZ, RZ, 0, 0 ;  /* 0x00000000ff0d7431 */ /* 0x000fe400000001ff */
[----:B------:R-:W-:-:S04]  /*1bf0*/  VIADD R15, R15, 0x400 ;  /* 0x000004000f0f7836 */ /* 0x000fc80000000000 */
[----:B------:R-:W-:-:S05]  /*1c00*/  IMAD.WIDE.U32 R14, R15, 0x8, R2 ;  /* 0x000000080f0e7825 */ /* 0x000fca00078e0002 */
[----:B------:R4:W-:Y:S02]  /*1c10*/  REDG.E.ADD.64.STRONG.GPU desc[UR20][R14.64], R12 ;  /* 0x0000000c0e00798e */ /* 0x0009e4000c12e514 */
.L_x_203:
[----:B------:R-:W-:Y:S05]  /*1c20*/  BSYNC.RECONVERGENT B1 ;  /* 0x0000000000017941 */ /* 0x000fea0003800200 */
.L_x_202:
[----:B------:R-:W-:Y:S04]  /*1c30*/  BSSY.RECONVERGENT B1, `(.L_x_204) ;  /* 0x0000007000017945 */ /* 0x000fe80003800200 */
[----:B------:R-:W-:Y:S05]  /*1c40*/  @!P3 BRA `(.L_x_205) ;  /* 0x000000000014b947 */ /* 0x000fea0003800000 */
[----:B----4-:R-:W-:Y:S02]  /*1c50*/  IMAD R13, R5, 0x100, R4 ;  /* 0x00000100050d7824 */ /* 0x010fe400078e0204 */
[----:B------:R-:W-:Y:S02]  /*1c60*/  IMAD.MOV.U32 R7, RZ, RZ, RZ ;  /* 0x000000ffff077224 */ /* 0x000fe400078e00ff */
[----:B------:R-:W-:-:S04]  /*1c70*/  VIADD R13, R13, 0x500 ;  /* 0x000005000d0d7836 */ /* 0x000fc80000000000 */
[----:B------:R-:W-:-:S05]  /*1c80*/  IMAD.WIDE.U32 R12, R13, 0x8, R2 ;  /* 0x000000080d0c7825 */ /* 0x000fca00078e0002 */
[----:B------:R4:W-:Y:S02]  /*1c90*/  REDG.E.ADD.64.STRONG.GPU desc[UR20][R12.64], R6 ;  /* 0x000000060c00798e */ /* 0x0009e4000c12e514 */
.L_x_205:
[----:B------:R-:W-:Y:S05]  /*1ca0*/  BSYNC.RECONVERGENT B1 ;  /* 0x0000000000017941 */ /* 0x000fea0003800200 */
.L_x_204:
[----:B------:R-:W-:Y:S04]  /*1cb0*/  BSSY.RECONVERGENT B1, `(.L_x_206) ;  /* 0x0000007000017945 */ /* 0x000fe80003800200 */
[----:B------:R-:W-:Y:S05]  /*1cc0*/  @!P4 BRA `(.L_x_207) ;  /* 0x000000000014c947 */ /* 0x000fea0003800000 */
[----:B----4-:R-:W-:Y:S02]  /*1cd0*/  IMAD R7, R5, 0x100, R4 ;  /* 0x0000010005077824 */ /* 0x010fe400078e0204 */
[----:B------:R-:W-:Y:S02]  /*1ce0*/  IMAD.MOV.U32 R9, RZ, RZ, RZ ;  /* 0x000000ffff097224 */ /* 0x000fe400078e00ff */
[----:B------:R-:W-:-:S04]  /*1cf0*/  VIADD R7, R7, 0x600 ;  /* 0x0000060007077836 */ /* 0x000fc80000000000 */
[----:B------:R-:W-:-:S05]  /*1d00*/  IMAD.WIDE.U32 R6, R7, 0x8, R2 ;  /* 0x0000000807067825 */ /* 0x000fca00078e0002 */
[----:B------:R4:W-:Y:S02]  /*1d10*/  REDG.E.ADD.64.STRONG.GPU desc[UR20][R6.64], R8 ;  /* 0x000000080600798e */ /* 0x0009e4000c12e514 */
.L_x_207:
[----:B------:R-:W-:Y:S05]  /*1d20*/  BSYNC.RECONVERGENT B1 ;  /* 0x0000000000017941 */ /* 0x000fea0003800200 */
.L_x_206:
[----:B------:R-:W-:Y:S04]  /*1d30*/  BSSY.RECONVERGENT B1, `(.L_x_208) ;  /* 0x0000007000017945 */ /* 0x000fe80003800200 */
[----:B------:R-:W-:Y:S05]  /*1d40*/  @!P5 BRA `(.L_x_209) ;  /* 0x000000000014d947 */ /* 0x000fea0003800000 */
[----:B----4-:R-:W-:Y:S01]  /*1d50*/  LEA R7, R5, R4, 0x8 ;  /* 0x0000000405077211 */ /* 0x010fe200078e40ff */
[----:B------:R-:W-:-:S04]  /*1d60*/  IMAD.MOV.U32 R11, RZ, RZ, RZ ;  /* 0x000000ffff0b7224 */ /* 0x000fc800078e00ff */
[----:B------:R-:W-:-:S04]  /*1d70*/  VIADD R7, R7, 0x700 ;  /* 0x0000070007077836 */ /* 0x000fc80000000000 */
[----:B------:R-:W-:-:S05]  /*1d80*/  IMAD.WIDE.U32 R6, R7, 0x8, R2 ;  /* 0x0000000807067825 */ /* 0x000fca00078e0002 */
[----:B------:R4:W-:Y:S02]  /*1d90*/  REDG.E.ADD.64.STRONG.GPU desc[UR20][R6.64], R10 ;  /* 0x0000000a0600798e */ /* 0x0009e4000c12e514 */
.L_x_209:
[----:B------:R-:W-:Y:S05]  /*1da0*/  BSYNC.RECONVERGENT B1 ;  /* 0x0000000000017941 */ /* 0x000fea0003800200 */
.L_x_208:
[----:B------:R-:W-:-:S05]  /*1db0*/  VIADD R5, R5, 0x8 ;  /* 0x0000000805057836 */ /* 0x000fca0000000000 */
[----:B------:R-:W-:-:S13]  /*1dc0*/  ISETP.NE.AND P0, PT, R5, UR27, PT ;  /* 0x0000001b05007c0c */ /* 0x000fda000bf05270 */
[----:B------:R-:W-:Y:S05]  /*1dd0*/  @P0 BRA `(.L_x_210) ;  /* 0xfffffff800b00947 */ /* 0x000fea000383ffff */
[----:B------:R-:W-:-:S07]  /*1de0*/  IMAD.U32 R3, RZ, RZ, UR27 ;  /* 0x0000001bff037e24 */ /* 0x000fce000f8e00ff */
.L_x_193:
[----:B------:R-:W-:Y:S02]  /*1df0*/  UISETP.NE.AND UP0, UPT, UR24, URZ, UPT ;  /* 0x000000ff1800728c */ /* 0x000fe4000bf05270 */
[----:B----45:R-:W-:Y:S02]  /*1e00*/  IMAD.U32 R8, RZ, RZ, UR24 ;  /* 0x00000018ff087e24 */ /* 0x030fe4000f8e00ff */
[----:B-1----:R-:W-:-:S03]  /*1e10*/  IMAD.U32 R5, RZ, RZ, UR25 ;  /* 0x00000019ff057e24 */ /* 0x002fc6000f8e00ff */
[----:B------:R-:W-:Y:S01]  /*1e20*/  IADD3 R8, PT, PT, R8, -0x1, RZ ;  /* 0xffffffff08087810 */ /* 0x000fe20007ffe0ff */
[----:B------:R-:W-:Y:S01]  /*1e30*/  VIADD R5, R5, 0xffffffff ;  /* 0xffffffff05057836 */ /* 0x000fe20000000000 */
[----:B------:R-:W-:Y:S06]  /*1e40*/  BRA.U !UP0, `(.L_x_211) ;  /* 0x0000000508707547 */ /* 0x000fec000b800000 */
[----:B------:R-:W-:-:S13]  /*1e50*/  ISETP.GE.U32.AND P0, PT, R8, 0x3, PT ;  /* 0x000000030800780c */ /* 0x000fda0003f06070 */
[----:B------:R-:W-:Y:S05]  /*1e60*/  @!P0 BRA `(.L_x_212) ;  /* 0x0000000000bc8947 */ /* 0x000fea0003800000 */
[----:B------:R-:W-:Y:S01]  /*1e70*/  IMAD R7, R3, 0x400, R0 ;  /* 0x0000040003077824 */ /* 0x000fe200078e0200 */
[----:B------:R-:W-:Y:S04]  /*1e80*/  BSSY.RECONVERGENT B1, `(.L_x_213) ;  /* 0x000000f000017945 */ /* 0x000fe80003800200 */
[----:B------:R-:W1:Y:S04]  /*1e90*/  LDS R12, [R7] ;  /* 0x00000000070c7984 */ /* 0x000e680000000800 */
[----:B------:R-:W4:Y:S04]  /*1ea0*/  LDS R9, [R7+0x400] ;  /* 0x0004000007097984 */ /* 0x000f280000000800 */
[----:B------:R-:W5:Y:S04]  /*1eb0*/  LDS R6, [R7+0x800] ;  /* 0x0008000007067984 */ /* 0x000f680000000800 */
[----:B------:R-:W0:Y:S01]  /*1ec0*/  LDS R2, [R7+0xc00] ;  /* 0x000c000007027984 */ /* 0x000e220000000800 */
[----:B-1----:R-:W-:-:S02]  /*1ed0*/  ISETP.NE.AND P0, PT, R12, RZ, PT ;  /* 0x000000ff0c00720c */ /* 0x002fc40003f05270 */
[----:B----4-:R-:W-:Y:S02]  /*1ee0*/  ISETP.NE.AND P1, PT, R9, RZ, PT ;  /* 0x000000ff0900720c */ /* 0x010fe40003f25270 */
[----:B-----5:R-:W-:Y:S02]  /*1ef0*/  ISETP.NE.AND P2, PT, R6, RZ, PT ;  /* 0x000000ff0600720c */ /* 0x020fe40003f45270 */
[----:B0-----:R-:W-:-:S07]  /*1f00*/  ISETP.NE.AND P3, PT, R2, RZ, PT ;  /* 0x000000ff0200720c */ /* 0x001fce0003f65270 */
[----:B------:R-:W-:Y:S06]  /*1f10*/  @!P0 BRA `(.L_x_214) ;  /* 0x0000000000148947 */ /* 0x000fec0003800000 */
[----:B------:R-:W0:Y:S01]  /*1f20*/  LDC.64 R10, c[0x0][0x380] ;  /* 0x0000e000ff0a7b82 */ /* 0x000e220000000a00 */
[----:B------:R-:W-:Y:S02]  /*1f30*/  IMAD R7, R3, 0x100, R4 ;  /* 0x0000010003077824 */ /* 0x000fe400078e0204 */
[----:B------:R-:W-:Y:S02]  /*1f40*/  IMAD.MOV.U32 R13, RZ, RZ, RZ ;  /* 0x000000ffff0d7224 */ /* 0x000fe400078e00ff */
[----:B0-----:R-:W-:-:S05]  /*1f50*/  IMAD.WIDE.U32 R10, R7, 0x8, R10 ;  /* 0x00000008070a7825 */ /* 0x001fca00078e000a */
[----:B------:R0:W-:Y:S02]  /*1f60*/  REDG.E.ADD.64.STRONG.GPU desc[UR20][R10.64], R12 ;  /* 0x0000000c0a00798e */ /* 0x0001e4000c12e514 */
.L_x_214:
[----:B------:R-:W-:Y:S05]  /*1f70*/  BSYNC.RECONVERGENT B1 ;  /* 0x0000000000017941 */ /* 0x000fea0003800200 */
.L_x_213:
[----:B------:R-:W-:Y:S04]  /*1f80*/  BSSY.RECONVERGENT B1, `(.L_x_215) ;  /* 0x0000009000017945 */ /* 0x000fe80003800200 */
[----:B------:R-:W-:Y:S05]  /*1f90*/  @!P1 BRA `(.L_x_216) ;  /* 0x00000000001c9947 */ /* 0x000fea0003800000 */
[----:B0-----:R-:W0:Y:S01]  /*1fa0*/  LDC.64 R10, c[0x0][0x380] ;  /* 0x0000e000ff0a7b82 */ /* 0x001e220000000a00 */
[----:B------:R-:W-:Y:S01]  /*1fb0*/  IMAD R7, R3, 0x100, R4 ;  /* 0x0000010003077824 */ /* 0x000fe200078e0204 */
[----:B------:R-:W-:Y:S01]  /*1fc0*/  MOV R12, R9 ;  /* 0x00000009000c7202 */ /* 0x000fe20000000f00 */
[----:B------:R-:W-:Y:S02]  /*1fd0*/  IMAD.MOV.U32 R13, RZ, RZ, RZ ;  /* 0x000000ffff0d7224 */ /* 0x000fe400078e00ff */
[----:B------:R-:W-:-:S04]  /*1fe0*/  VIADD R7, R7, 0x100 ;  /* 0x0000010007077836 */ /* 0x000fc80000000000 */
[----:B0-----:R-:W-:-:S05]  /*1ff0*/  IMAD.WIDE.U32 R10, R7, 0x8, R10 ;  /* 0x00000008070a7825 */ /* 0x001fca00078e000a */
[----:B------:R1:W-:Y:S02]  /*2000*/  REDG.E.ADD.64.STRONG.GPU desc[UR20][R10.64], R12 ;  /* 0x0000000c0a00798e */ /* 0x0003e4000c12e514 */
.L_x_216:
[----:B------:R-:W-:Y:S05]  /*2010*/  BSYNC.RECONVERGENT B1 ;  /* 0x0000000000017941 */ /* 0x000fea0003800200 */
.L_x_215:
[----:B------:R-:W-:Y:S04]  /*2020*/  BSSY.RECONVERGENT B1, `(.L_x_217) ;  /* 0x0000008000017945 */ /* 0x000fe80003800200 */
[----:B------:R-:W-:Y:S05]  /*2030*/  @!P2 BRA `(.L_x_218) ;  /* 0x000000000018a947 */ /* 0x000fea0003800000 */
[----:B01----:R-:W0:Y:S01]  /*2040*/  LDC.64 R10, c[0x0][0x380] ;  /* 0x0000e000ff0a7b82 */ /* 0x003e220000000a00 */
[----:B------:R-:W-:-:S04]  /*2050*/  IMAD R7, R3, 0x100, R4 ;  /* 0x0000010003077824 */ /* 0x000fc800078e0204 */
[----:B------:R-:W-:-:S04]  /*2060*/  VIADD R7, R7, 0x200 ;  /* 0x0000020007077836 */ /* 0x000fc80000000000 */
[----:B0-----:R-:W-:-:S04]  /*2070*/  IMAD.WIDE.U32 R10, R7, 0x8, R10 ;  /* 0x00000008070a7825 */ /* 0x001fc800078e000a */
[----:B------:R-:W-:-:S05]  /*2080*/  IMAD.MOV.U32 R7, RZ, RZ, RZ ;  /* 0x000000ffff077224 */ /* 0x000fca00078e00ff */
[----:B------:R4:W-:Y:S02]  /*2090*/  REDG.E.ADD.64.STRONG.GPU desc[UR20][R10.64], R6 ;  /* 0x000000060a00798e */ /* 0x0009e4000c12e514 */
.L_x_218:
[----:B------:R-:W-:Y:S05]  /*20a0*/  BSYNC.RECONVERGENT B1 ;  /* 0x0000000000017941 */ /* 0x000fea0003800200 */
.L_x_217:
[----:B------:R-:W-:Y:S04]  /*20b0*/  BSSY.RECONVERGENT B1, `(.L_x_219) ;  /* 0x0000009000017945 */ /* 0x000fe80003800200 */
[----:B------:R-:W-:Y:S05]  /*20c0*/  @!P3 BRA `(.L_x_220) ;  /* 0x00000000001cb947 */ /* 0x000fea0003800000 */
[----:B----4-:R-:W4:Y:S01]  /*20d0*/  LDC.64 R6, c[0x0][0x380] ;  /* 0x0000e000ff067b82 */ /* 0x010f220000000a00 */
[----:B------:R-:W-:Y:S01]  /*20e0*/  IMAD R9, R3, 0x100, R4 ;  /* 0x0000010003097824 */ /* 0x000fe200078e0204 */
[----:B01----:R-:W-:Y:S01]  /*20f0*/  MOV R10, R2 ;  /* 0x00000002000a7202 */ /* 0x003fe20000000f00 */
[----:B------:R-:W-:Y:S02]  /*2100*/  IMAD.MOV.U32 R11, RZ, RZ, RZ ;  /* 0x000000ffff0b7224 */ /* 0x000fe400078e00ff */
[----:B------:R-:W-:-:S04]  /*2110*/  VIADD R9, R9, 0x300 ;  /* 0x0000030009097836 */ /* 0x000fc80000000000 */
[----:B----4-:R-:W-:-:S05]  /*2120*/  IMAD.WIDE.U32 R6, R9, 0x8, R6 ;  /* 0x0000000809067825 */ /* 0x010fca00078e0006 */
[----:B------:R0:W-:Y:S02]  /*2130*/  REDG.E.ADD.64.STRONG.GPU desc[UR20][R6.64], R10 ;  /* 0x0000000a0600798e */ /* 0x0001e4000c12e514 */
.L_x_220:
[----:B------:R-:W-:Y:S05]  /*2140*/  BSYNC.RECONVERGENT B1 ;  /* 0x0000000000017941 */ /* 0x000fea0003800200 */
.L_x_219:
[----:B------:R-:W-:-:S07]  /*2150*/  VIADD R3, R3, 0x4 ;  /* 0x0000000403037836 */ /* 0x000fce0000000000 */
.L_x_212:
[----:B------:R-:W-:Y:S01]  /*2160*/  UISETP.NE.AND UP0, UPT, UR25, URZ, UPT ;  /* 0x000000ff1900728c */ /* 0x000fe2000bf05270 */
[----:B------:R-:W-:Y:S08]  /*2170*/  BSSY.RECONVERGENT B1, `(.L_x_211) ;  /* 0x0000029000017945 */ /* 0x000ff00003800200 */
[----:B------:R-:W-:Y:S05]  /*2180*/  BRA.U !UP0, `(.L_x_221) ;  /* 0x00000001089c7547 */ /* 0x000fea000b800000 */
[----:B------:R-:W-:-:S13]  /*2190*/  ISETP.NE.AND P0, PT, R5, RZ, PT ;  /* 0x000000ff0500720c */ /* 0x000fda0003f05270 */
[----:B------:R-:W-:Y:S05]  /*21a0*/  @!P0 BRA `(.L_x_222) ;  /* 0x0000000000648947 */ /* 0x000fea0003800000 */
[----:B0---4-:R-:W-:Y:S01]  /*21b0*/  IMAD R6, R3, 0x400, R0 ;  /* 0x0000040003067824 */ /* 0x011fe200078e0200 */
[----:B------:R-:W-:Y:S04]  /*21c0*/  BSSY.RECONVERGENT B2, `(.L_x_223) ;  /* 0x000000c000027945 */ /* 0x000fe80003800200 */
[----:B------:R-:W0:Y:S04]  /*21d0*/  LDS R2, [R6] ;  /* 0x0000000006027984 */ /* 0x000e280000000800 */
[----:B------:R-:W4:Y:S01]  /*21e0*/  LDS R9, [R6+0x400] ;  /* 0x0004000006097984 */ /* 0x000f220000000800 */
[----:B0-----:R-:W-:-:S02]  /*21f0*/  ISETP.NE.AND P0, PT, R2, RZ, PT ;  /* 0x000000ff0200720c */ /* 0x001fc40003f05270 */
[----:B----4-:R-:W-:-:S11]  /*2200*/  ISETP.NE.AND P1, PT, R9, RZ, PT ;  /* 0x000000ff0900720c */ /* 0x010fd60003f25270 */
[----:B------:R-:W-:Y:S05]  /*2210*/  @!P0 BRA `(.L_x_224) ;  /* 0x0000000000188947 */ /* 0x000fea0003800000 */
[----:B------:R-:W0:Y:S01]  /*2220*/  LDC.64 R6, c[0x0][0x380] ;  /* 0x0000e000ff067b82 */ /* 0x000e220000000a00 */
[----:B-1----:R-:W-:-:S04]  /*2230*/  IMAD R11, R3, 0x100, R4 ;  /* 0x00000100030b7824 */ /* 0x002fc800078e0204 */
[----:B0-----:R-:W-:-:S04]  /*2240*/  IMAD.WIDE.U32 R10, R11, 0x8, R6 ;  /* 0x000000080b0a7825 */ /* 0x001fc800078e0006 */
[----:B------:R-:W-:Y:S02]  /*2250*/  IMAD.MOV.U32 R6, RZ, RZ, R2 ;  /* 0x000000ffff067224 */ /* 0x000fe400078e0002 */
[----:B------:R-:W-:-:S05]  /*2260*/  IMAD.MOV.U32 R7, RZ, RZ, RZ ;  /* 0x000000ffff077224 */ /* 0x000fca00078e00ff */
[----:B------:R0:W-:Y:S02]  /*2270*/  REDG.E.ADD.64.STRONG.GPU desc[UR20][R10.64], R6 ;  /* 0x000000060a00798e */ /* 0x0001e4000c12e514 */
.L_x_224:
[----:B------:R-:W-:Y:S05]  /*2280*/  BSYNC.RECONVERGENT B2 ;  /* 0x0000000000027941 */ /* 0x000fea0003800200 */
.L_x_223:
[----:B------:R-:W-:Y:S04]  /*2290*/  BSSY.RECONVERGENT B2, `(.L_x_225) ;  /* 0x0000009000027945 */ /* 0x000fe80003800200 */
[----:B------:R-:W-:Y:S05]  /*22a0*/  @!P1 BRA `(.L_x_226) ;  /* 0x00000000001c9947 */ /* 0x000fea0003800000 */
[----:B0-----:R-:W0:Y:S01]  /*22b0*/  LDC.64 R6, c[0x0][0x380] ;  /* 0x0000e000ff067b82 */ /* 0x001e220000000a00 */
[----:B------:R-:W-:-:S05]  /*22c0*/  LEA R2, R3, R4, 0x8 ;  /* 0x0000000403027211 */ /* 0x000fca00078e40ff */
[----:B-1----:R-:W-:-:S04]  /*22d0*/  VIADD R11, R2, 0x100 ;  /* 0x00000100020b7836 */ /* 0x002fc80000000000 */
[----:B0-----:R-:W-:-:S04]  /*22e0*/  IMAD.WIDE.U32 R10, R11, 0x8, R6 ;  /* 0x000000080b0a7825 */ /* 0x001fc800078e0006 */
[----:B------:R-:W-:Y:S02]  /*22f0*/  IMAD.MOV.U32 R6, RZ, RZ, R9 ;  /* 0x000000ffff067224 */ /* 0x000fe400078e0009 */
[----:B------:R-:W-:-:S05]  /*2300*/  IMAD.MOV.U32 R7, RZ, RZ, RZ ;  /* 0x000000ffff077224 */ /* 0x000fca00078e00ff */
[----:B------:R4:W-:Y:S02]  /*2310*/  REDG.E.ADD.64.STRONG.GPU desc[UR20][R10.64], R6 ;  /* 0x000000060a00798e */ /* 0x0009e4000c12e514 */
.L_x_226:
[----:B------:R-:W-:Y:S05]  /*2320*/  BSYNC.RECONVERGENT B2 ;  /* 0x0000000000027941 */ /* 0x000fea0003800200 */
.L_x_225:
[----:B------:R-:W-:-:S07]  /*2330*/  VIADD R3, R3, 0x2 ;  /* 0x0000000203037836 */ /* 0x000fce0000000000 */
.L_x_222:
[----:B------:R-:W-:-:S09]  /*2340*/  UISETP.NE.AND UP0, UPT, UR9, URZ, UPT ;  /* 0x000000ff0900728c */ /* 0x000fd2000bf05270 */
[----:B------:R-:W-:Y:S05]  /*2350*/  BRA.U !UP0, `(.L_x_221) ;  /* 0x0000000108287547 */ /* 0x000fea000b800000 */
[----:B------:R-:W-:-:S05]  /*2360*/  IMAD R2, R3, 0x400, R0 ;  /* 0x0000040003027824 */ /* 0x000fca00078e0200 */
[----:B------:R-:W5:Y:S02]  /*2370*/  LDS R9, [R2] ;  /* 0x0000000002097984 */ /* 0x000f640000000800 */
[----:B-----5:R-:W-:-:S13]  /*2380*/  ISETP.NE.AND P0, PT, R9, RZ, PT ;  /* 0x000000ff0900720c */ /* 0x020fda0003f05270 */
[----:B------:R-:W-:Y:S05]  /*2390*/  @!P0 BRA `(.L_x_221) ;  /* 0x0000000000188947 */ /* 0x000fea0003800000 */
[----:B0---4-:R-:W0:Y:S01]  /*23a0*/  LDC.64 R6, c[0x0][0x380] ;  /* 0x0000e000ff067b82 */ /* 0x011e220000000a00 */
[----:B------:R-:W-:-:S04]  /*23b0*/  IMAD R3, R3, 0x100, R4 ;  /* 0x0000010003037824 */ /* 0x000fc800078e0204 */
[----:B0-----:R-:W-:Y:S01]  /*23c0*/  IMAD.WIDE.U32 R2, R3, 0x8, R6 ;  /* 0x0000000803027825 */ /* 0x001fe200078e0006 */
[----:B------:R-:W-:-:S03]  /*23d0*/  MOV R6, R9 ;  /* 0x0000000900067202 */ /* 0x000fc60000000f00 */
[----:B------:R-:W-:-:S05]  /*23e0*/  IMAD.MOV.U32 R7, RZ, RZ, RZ ;  /* 0x000000ffff077224 */ /* 0x000fca00078e00ff */
[----:B------:R0:W-:Y:S02]  /*23f0*/  REDG.E.ADD.64.STRONG.GPU desc[UR20][R2.64], R6 ;  /* 0x000000060200798e */ /* 0x0001e4000c12e514 */
.L_x_221:
[----:B------:R-:W-:Y:S05]  /*2400*/  BSYNC.RECONVERGENT B1 ;  /* 0x0000000000017941 */ /* 0x000fea0003800200 */
.L_x_211:
[----:B------:R-:W-:-:S13]  /*2410*/  ISETP.GT.U32.AND P0, PT, R4, 0x7f, PT ;  /* 0x0000007f0400780c */ /* 0x000fda0003f04070 */
[----:B------:R-:W-:Y:S05]  /*2420*/  @P0 BRA `(.L_x_192) ;  /* 0x0000000800900947 */ /* 0x000fea0003800000 */
[----:B------:R-:W-:Y:S01]  /*2430*/  UISETP.GE.U32.AND UP0, UPT, UR22, 0x7, UPT ;  /* 0x000000071600788c */ /* 0x000fe2000bf06070 */
[----:B0-----:R-:W-:-:S08]  /*2440*/  IMAD.MOV.U32 R3, RZ, RZ, RZ ;  /* 0x000000ffff037224 */ /* 0x001fd000078e00ff */
[----:B------:R-:W-:Y:S05]  /*2450*/  BRA.U !UP0, `(.L_x_227) ;  /* 0x0000000508147547 */ /* 0x000fea000b800000 */
[----:B------:R-:W0:Y:S01]  /*2460*/  LDC.64 R2, c[0x0][0x380] ;  /* 0x0000e000ff027b82 */ /* 0x000e220000000a00 */
[----:B------:R-:W-:-:S07]  /*2470*/  IMAD.MOV.U32 R9, RZ, RZ, RZ ;  /* 0x000000ffff097224 */ /* 0x000fce00078e00ff */
.L_x_244:
[C---:B01--4-:R-:W-:Y:S01]  /*2480*/  IMAD R11, R9.reuse, 0x400, R0 ;  /* 0x00000400090b7824 */ /* 0x053fe200078e0200 */
[----:B------:R-:W-:Y:S01]  /*2490*/  BSSY.RECONVERGENT B1, `(.L_x_228) ;  /* 0x0000011000017945 */ /* 0x000fe20003800200 */
[C---:B--23--:R-:W-:Y:S02]  /*24a0*/  IMAD R7, R9.reuse, 0x100, R4 ;  /* 0x0000010009077824 */ /* 0x04cfe400078e0204 */
[----:B------:R-:W-:Y:S01]  /*24b0*/  VIADD R9, R9, 0x8 ;  /* 0x0000000809097836 */ /* 0x000fe20000000000 */
[----:B---3--:R-:W1:Y:S01]  /*24c0*/  LDS R14, [R11+0x200] ;  /* 0x000200000b0e7984 */ /* 0x008e620000000800 */
[----:B0-----:R-:W-:-:S03]  /*24d0*/  IMAD.WIDE.U32 R6, R7, 0x8, R2 ;  /* 0x0000000807067825 */ /* 0x001fc600078e0002 */
[----:B------:R-:W0:Y:S04]  /*24e0*/  LDS R13, [R11+0x600] ;  /* 0x000600000b0d7984 */ /* 0x000e280000000800 */
[----:B--2---:R2:W3:Y:S04]  /*24f0*/  LDS R17, [R11+0xa00] ;  /* 0x000a00000b117984 */ /* 0x0044e80000000800 */
[----:B------:R2:W4:Y:S04]  /*2500*/  LDS R18, [R11+0xe00] ;  /* 0x000e00000b127984 */ /* 0x0005280000000800 */
[----:B------:R2:W2:Y:S04]  /*2510*/  LDS R19, [R11+0x1200] ;  /* 0x001200000b137984 */ /* 0x0004a80000000800 */
[----:B------:R0:W2:Y:S04]  /*2520*/  LDS R16, [R11+0x1600] ;  /* 0x001600000b107984 */ /* 0x0000a80000000800 */
[----:B------:R0:W2:Y:S04]  /*2530*/  LDS R12, [R11+0x1a00] ;  /* 0x001a00000b0c7984 */ /* 0x0000a80000000800 */
[----:B------:R0:W2:Y:S01]  /*2540*/  LDS R10, [R11+0x1e00] ;  /* 0x001e00000b0a7984 */ /* 0x0000a20000000800 */
[----:B-1----:R-:W-:-:S02]  /*2550*/  ISETP.NE.AND P0, PT, R14, RZ, PT ;  /* 0x000000ff0e00720c */ /* 0x002fc40003f05270 */
[----:B0-----:R-:W-:-:S11]  /*2560*/  ISETP.NE.AND P1, PT, R13, RZ, PT ;  /* 0x000000ff0d00720c */ /* 0x001fd60003f25270 */
[----:B---34-:R-:W-:Y:S05]  /*2570*/  @!P0 BRA `(.L_x_229) ;  /* 0x0000000000088947 */ /* 0x018fea0003800000 */
[----:B------:R-:W-:-:S05]  /*2580*/  HFMA2 R15, -RZ, RZ, 0, 0 ;  /* 0x00000000ff0f7431 */ /* 0x000fca00000001ff */
[----:B------:R0:W-:Y:S02]  /*2590*/  REDG.E.ADD.64.STRONG.GPU desc[UR20][R6.64+0x400], R14 ;  /* 0x0004000e0600798e */ /* 0x0001e4000c12e514 */
.L_x_229:
[----:B------:R-:W-:Y:S05]  /*25a0*/  BSYNC.RECONVERGENT B1 ;  /* 0x0000000000017941 */ /* 0x000fea0003800200 */
.L_x_228:
[----:B------:R-:W-:Y:S04]  /*25b0*/  BSSY.RECONVERGENT B1, `(.L_x_230) ;  /* 0x0000005000017945 */ /* 0x000fe80003800200 */
[----:B------:R-:W-:Y:S05]  /*25c0*/  @!P1 BRA `(.L_x_231) ;  /* 0x00000000000c9947 */ /* 0x000fea0003800000 */
[----:B0-----:R-:W-:Y:S02]  /*25d0*/  IMAD.MOV.U32 R14, RZ, RZ, R13 ;  /* 0x000000ffff0e7224 */ /* 0x001fe400078e000d */
[----:B------:R-:W-:-:S05]  /*25e0*/  IMAD.MOV.U32 R15, RZ, RZ, RZ ;  /* 0x000000ffff0f7224 */ /* 0x000fca00078e00ff */
[----:B------:R1:W-:Y:S02]  /*25f0*/  REDG.E.ADD.64.STRONG.GPU desc[UR20][R6.64+0xc00], R14 ;  /* 0x000c000e0600798e */ /* 0x0003e4000c12e514 */
.L_x_231:
[----:B------:R-:W-:Y:S05]  /*2600*/  BSYNC.RECONVERGENT B1 ;  /* 0x0000000000017941 */ /* 0x000fea0003800200 */
.L_x_230:
[----:B------:R-:W-:Y:S01]  /*2610*/  ISETP.NE.AND P6, PT, R17, RZ, PT ;  /* 0x000000ff1100720c */ /* 0x000fe20003fc5270 */
[----:B------:R-:W-:Y:S01]  /*2620*/  BSSY.RECONVERGENT B1, `(.L_x_232) ;  /* 0x000000b000017945 */ /* 0x000fe20003800200 */
[----:B------:R-:W-:Y:S02]  /*2630*/  ISETP.NE.AND P0, PT, R9, UR27, PT ;  /* 0x0000001b09007c0c */ /* 0x000fe4000bf05270 */
[----:B------:R-:W-:Y:S02]  /*2640*/  ISETP.NE.AND P1, PT, R18, RZ, PT ;  /* 0x000000ff1200720c */ /* 0x000fe40003f25270 */
[----:B--2---:R-:W-:Y:S02]  /*2650*/  ISETP.NE.AND P2, PT, R19, RZ, PT ;  /* 0x000000ff1300720c */ /* 0x004fe40003f45270 */
[----:B------:R-:W-:Y:S02]  /*2660*/  ISETP.NE.AND P3, PT, R16, RZ, PT ;  /* 0x000000ff1000720c */ /* 0x000fe40003f65270 */
[----:B------:R-:W-:-:S02]  /*2670*/  ISETP.NE.AND P4, PT, R12, RZ, PT ;  /* 0x000000ff0c00720c */ /* 0x000fc40003f85270 */
[----:B------:R-:W-:Y:S01]  /*2680*/  ISETP.NE.AND P5, PT, R10, RZ, PT ;  /* 0x000000ff0a00720c */ /* 0x000fe20003fa5270 */
[----:B------:R-:W-:-:S12]  /*2690*/  @!P6 BRA `(.L_x_233) ;  /* 0x00000000000ce947 */ /* 0x000fd80003800000 */
[----:B01----:R-:W-:Y:S02]  /*26a0*/  IMAD.MOV.U32 R14, RZ, RZ, R17 ;  /* 0x000000ffff0e7224 */ /* 0x003fe400078e0011 */
[----:B------:R-:W-:-:S05]  /*26b0*/  IMAD.MOV.U32 R15, RZ, RZ, RZ ;  /* 0x000000ffff0f7224 */ /* 0x000fca00078e00ff */
[----:B------:R2:W-:Y:S02]  /*26c0*/  REDG.E.ADD.64.STRONG.GPU desc[UR20][R6.64+0x1400], R14 ;  /* 0x0014000e0600798e */ /* 0x0005e4000c12e514 */
.L_x_233:
[----:B------:R-:W-:Y:S05]  /*26d0*/  BSYNC.RECONVERGENT B1 ;  /* 0x0000000000017941 */ /* 0x000fea0003800200 */
.L_x_232:
[----:B------:R-:W-:Y:S04]  /*26e0*/  BSSY.RECONVERGENT B1, `(.L_x_234) ;  /* 0x0000005000017945 */ /* 0x000fe80003800200 */
[----:B------:R-:W-:Y:S05]  /*26f0*/  @!P1 BRA `(.L_x_235) ;  /* 0x00000000000c9947 */ /* 0x000fea0003800000 */
[----:B012---:R-:W-:Y:S02]  /*2700*/  IMAD.MOV.U32 R14, RZ, RZ, R18 ;  /* 0x000000ffff0e7224 */ /* 0x007fe400078e0012 */
[----:B------:R-:W-:-:S05]  /*2710*/  IMAD.MOV.U32 R15, RZ, RZ, RZ ;  /* 0x000000ffff0f7224 */ /* 0x000fca00078e00ff */
[----:B------:R3:W-:Y:S02]  /*2720*/  REDG.E.ADD.64.STRONG.GPU desc[UR20][R6.64+0x1c00], R14 ;  /* 0x001c000e0600798e */ /* 0x0007e4000c12e514 */
.L_x_235:
[----:B------:R-:W-:Y:S05]  /*2730*/  BSYNC.RECONVERGENT B1 ;  /* 0x0000000000017941 */ /* 0x000fea0003800200 */
.L_x_234:
[----:B------:R-:W-:Y:S04]  /*2740*/  BSSY.RECONVERGENT B1, `(.L_x_236) ;  /* 0x0000005000017945 */ /* 0x000fe80003800200 */
[----:B------:R-:W-:Y:S05]  /*2750*/  @!P2 BRA `(.L_x_237) ;  /* 0x00000000000ca947 */ /* 0x000fea0003800000 */
[----:B0123--:R-:W-:Y:S01]  /*2760*/  MOV R14, R19 ;  /* 0x00000013000e7202 */ /* 0x00ffe20000000f00 */
[----:B------:R-:W-:-:S05]  /*2770*/  IMAD.MOV.U32 R15, RZ, RZ, RZ ;  /* 0x000000ffff0f7224 */ /* 0x000fca00078e00ff */
[----:B------:R4:W-:Y:S02]  /*2780*/  REDG.E.ADD.64.STRONG.GPU desc[UR20][R6.64+0x2400], R14 ;  /* 0x0024000e0600798e */ /* 0x0009e4000c12e514 */
.L_x_237:
[----:B------:R-:W-:Y:S05]  /*2790*/  BSYNC.RECONVERGENT B1 ;  /* 0x0000000000017941 */ /* 0x000fea0003800200 */
.L_x_236:
[----:B------:R-:W-:Y:S04]  /*27a0*/  BSSY.RECONVERGENT B1, `(.L_x_238) ;  /* 0x0000004000017945 */ /* 0x000fe80003800200 */
[----:B------:R-:W-:Y:S05]  /*27b0*/  @!P3 BRA `(.L_x_239) ;  /* 0x000000000008b947 */ /* 0x000fea0003800000 */
[----:B------:R-:W-:-:S05]  /*27c0*/  IMAD.MOV.U32 R17, RZ, RZ, RZ ;  /* 0x000000ffff117224 */ /* 0x000fca00078e00ff */
[----:B------:R0:W-:Y:S02]  /*27d0*/  REDG.E.ADD.64.STRONG.GPU desc[UR20][R6.64+0x2c00], R16 ;  /* 0x002c00100600798e */ /* 0x0001e4000c12e514 */
.L_x_239:
[----:B------:R-:W-:Y:S05]  /*27e0*/  BSYNC.RECONVERGENT B1 ;  /* 0x0000000000017941 */ /* 0x000fea0003800200 */
.L_x_238:
[----:B------:R-:W-:Y:S04]  /*27f0*/  BSSY.RECONVERGENT B1, `(.L_x_240) ;  /* 0x0000004000017945 */ /* 0x000fe80003800200 */
[----:B------:R-:W-:Y:S05]  /*2800*/  @!P4 BRA `(.L_x_241) ;  /* 0x000000000008c947 */ /* 0x000fea0003800000 */
[----:B------:R-:W-:-:S05]  /*2810*/  IMAD.MOV.U32 R13, RZ, RZ, RZ ;  /* 0x000000ffff0d7224 */ /* 0x000fca00078e00ff */
[----:B------:R0:W-:Y:S02]  /*2820*/  REDG.E.ADD.64.STRONG.GPU desc[UR20][R6.64+0x3400], R12 ;  /* 0x0034000c0600798e */ /* 0x0001e4000c12e514 */
.L_x_241:
[----:B------:R-:W-:Y:S05]  /*2830*/  BSYNC.RECONVERGENT B1 ;  /* 0x0000000000017941 */ /* 0x000fea0003800200 */
.L_x_240:
[----:B------:R-:W-:Y:S04]  /*2840*/  BSSY.RECONVERGENT B1, `(.L_x_242) ;  /* 0x0000004000017945 */ /* 0x000fe80003800200 */
[----:B------:R-:W-:Y:S05]  /*2850*/  @!P5 BRA `(.L_x_243) ;  /* 0x000000000008d947 */ /* 0x000fea0003800000 */
[----:B------:R-:W-:-:S05]  /*2860*/  IMAD.MOV.U32 R11, RZ, RZ, RZ ;  /* 0x000000ffff0b7224 */ /* 0x000fca00078e00ff */
[----:B------:R0:W-:Y:S02]  /*2870*/  REDG.E.ADD.64.STRONG.GPU desc[UR20][R6.64+0x3c00], R10 ;  /* 0x003c000a0600798e */ /* 0x0001e4000c12e514 */
.L_x_243:
[----:B------:R-:W-:Y:S05]  /*2880*/  BSYNC.RECONVERGENT B1 ;  /* 0x0000000000017941 */ /* 0x000fea0003800200 */
.L_x_242:
[----:B------:R-:W-:Y:S05]  /*2890*/  @P0 BRA `(.L_x_244) ;  /* 0xfffffff800f80947 */ /* 0x000fea000383ffff */
[----:B------:R-:W-:-:S07]  /*28a0*/  IMAD.U32 R3, RZ, RZ, UR27 ;  /* 0x0000001bff037e24 */ /* 0x000fce000f8e00ff */
.L_x_227:
[----:B------:R-:W-:-:S09]  /*28b0*/  UISETP.NE.AND UP0, UPT, UR24, URZ, UPT ;  /* 0x000000ff1800728c */ /* 0x000fd2000bf05270 */
[----:B------:R-:W-:Y:S05]  /*28c0*/  BRA.U !UP0, `(.L_x_192) ;  /* 0x0000000508687547 */ /* 0x000fea000b800000 */
[----:B------:R-:W-:-:S13]  /*28d0*/  ISETP.GE.U32.AND P0, PT, R8, 0x3, PT ;  /* 0x000000030800780c */ /* 0x000fda0003f06070 */
[----:B------:R-:W-:Y:S05]  /*28e0*/  @!P0 BRA `(.L_x_245) ;  /* 0x0000000000bc8947 */ /* 0x000fea0003800000 */
[----:B01234-:R-:W-:Y:S01]  /*28f0*/  IMAD R7, R3, 0x400, R0 ;  /* 0x0000040003077824 */ /* 0x01ffe200078e0200 */
[----:B------:R-:W-:Y:S04]  /*2900*/  BSSY.RECONVERGENT B1, `(.L_x_246) ;  /* 0x000000f000017945 */ /* 0x000fe80003800200 */
[----:B------:R-:W0:Y:S04]  /*2910*/  LDS R10, [R7+0x200] ;  /* 0x00020000070a7984 */ /* 0x000e280000000800 */
[----:B------:R-:W1:Y:S04]  /*2920*/  LDS R12, [R7+0x600] ;  /* 0x00060000070c7984 */ /* 0x000e680000000800 */
[----:B------:R-:W2:Y:S04]  /*2930*/  LDS R6, [R7+0xa00] ;  /* 0x000a000007067984 */ /* 0x000ea80000000800 */
[----:B------:R-:W3:Y:S01]  /*2940*/  LDS R2, [R7+0xe00] ;  /* 0x000e000007027984 */ /* 0x000ee20000000800 */
[----:B0-----:R-:W-:-:S02]  /*2950*/  ISETP.NE.AND P0, PT, R10, RZ, PT ;  /* 0x000000ff0a00720c */ /* 0x001fc40003f05270 */
[----:B-1----:R-:W-:Y:S02]  /*2960*/  ISETP.NE.AND P1, PT, R12, RZ, PT ;  /* 0x000000ff0c00720c */ /* 0x002fe40003f25270 */
[----:B--2---:R-:W-:Y:S02]  /*2970*/  ISETP.NE.AND P2, PT, R6, RZ, PT ;  /* 0x000000ff0600720c */ /* 0x004fe40003f45270 */
[----:B---3--:R-:W-:-:S07]  /*2980*/  ISETP.NE.AND P3, PT, R2, RZ, PT ;  /* 0x000000ff0200720c */ /* 0x008fce0003f65270 */
[----:B------:R-:W-:Y:S06]  /*2990*/  @!P0 BRA `(.L_x_247) ;  /* 0x0000000000148947 */ /* 0x000fec0003800000 */
[----:B------:R-:W0:Y:S01]  /*29a0*/  LDC.64 R8, c[0x0][0x380] ;  /* 0x0000e000ff087b82 */ /* 0x000e220000000a00 */
[----:B------:R-:W-:Y:S01]  /*29b0*/  LEA R7, R3, R4, 0x8 ;  /* 0x0000000403077211 */ /* 0x000fe200078e40ff */
[----:B------:R-:W-:-:S04]  /*29c0*/  IMAD.MOV.U32 R11, RZ, RZ, RZ ;  /* 0x000000ffff0b7224 */ /* 0x000fc800078e00ff */
[----:B0-----:R-:W-:-:S05]  /*29d0*/  IMAD.WIDE.U32 R8, R7, 0x8, R8 ;  /* 0x0000000807087825 */ /* 0x001fca00078e0008 */
[----:B------:R0:W-:Y:S02]  /*29e0*/  REDG.E.ADD.64.STRONG.GPU desc[UR20][R8.64+0x400], R10 ;  /* 0x0004000a0800798e */ /* 0x0001e4000c12e514 */
.L_x_247:
[----:B------:R-:W-:Y:S05]  /*29f0*/  BSYNC.RECONVERGENT B1 ;  /* 0x0000000000017941 */ /* 0x000fea0003800200 */
.L_x_246:
[----:B------:R-:W-:Y:S04]  /*2a00*/  BSSY.RECONVERGENT B1, `(.L_x_248) ;  /* 0x0000009000017945 */ /* 0x000fe80003800200 */
[----:B------:R-:W-:Y:S05]  /*2a10*/  @!P1 BRA `(.L_x_249) ;  /* 0x00000000001c9947 */ /* 0x000fea0003800000 */
[----:B0-----:R-:W0:Y:S01]  /*2a20*/  LDC.64 R8, c[0x0][0x380] ;  /* 0x0000e000ff087b82 */ /* 0x001e220000000a00 */
[----:B------:R-:W-:Y:S02]  /*2a30*/  IMAD R7, R3, 0x100, R4 ;  /* 0x0000010003077824 */ /* 0x000fe400078e0204 */
[----:B------:R-:W-:Y:S02]  /*2a40*/  IMAD.MOV.U32 R10, RZ, RZ, R12 ;  /* 0x000000ffff0a7224 */ /* 0x000fe400078e000c */
[----:B------:R-:W-:Y:S02]  /*2a50*/  VIADD R7, R7, 0x100 ;  /* 0x0000010007077836 */ /* 0x000fe40000000000 */
[----:B------:R-:W-:Y:S02]  /*2a60*/  IMAD.MOV.U32 R11, RZ, RZ, RZ ;  /* 0x000000ffff0b7224 */ /* 0x000fe400078e00ff */
[----:B0-----:R-:W-:-:S05]  /*2a70*/  IMAD.WIDE.U32 R8, R7, 0x8, R8 ;  /* 0x0000000807087825 */ /* 0x001fca00078e0008 */
[----:B------:R1:W-:Y:S02]  /*2a80*/  REDG.E.ADD.64.STRONG.GPU desc[UR20][R8.64+0x400], R10 ;  /* 0x0004000a0800798e */ /* 0x0003e4000c12e514 */
.L_x_249:
[----:B------:R-:W-:Y:S05]  /*2a90*/  BSYNC.RECONVERGENT B1 ;  /* 0x0000000000017941 */ /* 0x000fea0003800200 */
.L_x_248:
[----:B------:R-:W-:Y:S04]  /*2aa0*/  BSSY.RECONVERGENT B1, `(.L_x_250) ;  /* 0x0000008000017945 */ /* 0x000fe80003800200 */
[----:B------:R-:W-:Y:S05]  /*2ab0*/  @!P2 BRA `(.L_x_251) ;  /* 0x000000000018a947 */ /* 0x000fea0003800000 */
[----:B01----:R-:W0:Y:S01]  /*2ac0*/  LDC.64 R8, c[0x0][0x380] ;  /* 0x0000e000ff087b82 */ /* 0x003e220000000a00 */
[----:B------:R-:W-:-:S05]  /*2ad0*/  IMAD R7, R3, 0x100, R4 ;  /* 0x0000010003077824 */ /* 0x000fca00078e0204 */
[----:B------:R-:W-:-:S05]  /*2ae0*/  IADD3 R7, PT, PT, R7, 0x200, RZ ;  /* 0x0000020007077810 */ /* 0x000fca0007ffe0ff */
[----:B0-----:R-:W-:-:S04]  /*2af0*/  IMAD.WIDE.U32 R8, R7, 0x8, R8 ;  /* 0x0000000807087825 */ /* 0x001fc800078e0008 */
[----:B------:R-:W-:-:S05]  /*2b00*/  IMAD.MOV.U32 R7, RZ, RZ, RZ ;  /* 0x000000ffff077224 */ /* 0x000fca00078e00ff */
[----:B------:R2:W-:Y:S02]  /*2b10*/  REDG.E.ADD.64.STRONG.GPU desc[UR20][R8.64+0x400], R6 ;  /* 0x000400060800798e */ /* 0x0005e4000c12e514 */
.L_x_251:
[----:B------:R-:W-:Y:S05]  /*2b20*/  BSYNC.RECONVERGENT B1 ;  /* 0x0000000000017941 */ /* 0x000fea0003800200 */
.L_x_250:
[----:B------:R-:W-:Y:S04]  /*2b30*/  BSSY.RECONVERGENT B1, `(.L_x_252) ;  /* 0x0000009000017945 */ /* 0x000fe80003800200 */
[----:B------:R-:W-:Y:S05]  /*2b40*/  @!P3 BRA `(.L_x_253) ;  /* 0x00000000001cb947 */ /* 0x000fea0003800000 */
[----:B--2---:R-:W2:Y:S01]  /*2b50*/  LDC.64 R6, c[0x0][0x380] ;  /* 0x0000e000ff067b82 */ /* 0x004ea20000000a00 */
[----:B01----:R-:W-:Y:S02]  /*2b60*/  IMAD R9, R3, 0x100, R4 ;  /* 0x0000010003097824 */ /* 0x003fe400078e0204 */
[----:B------:R-:W-:Y:S02]  /*2b70*/  IMAD.MOV.U32 R8, RZ, RZ, R2 ;  /* 0x000000ffff087224 */ /* 0x000fe400078e0002 */
[----:B------:R-:W-:-:S04]  /*2b80*/  VIADD R9, R9, 0x300 ;  /* 0x0000030009097836 */ /* 0x000fc80000000000 */
[----:B--2---:R-:W-:-:S04]  /*2b90*/  IMAD.WIDE.U32 R6, R9, 0x8, R6 ;  /* 0x0000000809067825 */ /* 0x004fc800078e0006 */
[----:B------:R-:W-:-:S05]  /*2ba0*/  IMAD.MOV.U32 R9, RZ, RZ, RZ ;  /* 0x000000ffff097224 */ /* 0x000fca00078e00ff */
[----:B------:R3:W-:Y:S02]  /*2bb0*/  REDG.E.ADD.64.STRONG.GPU desc[UR20][R6.64+0x400], R8 ;  /* 0x000400080600798e */ /* 0x0007e4000c12e514 */
.L_x_253:
[----:B------:R-:W-:Y:S05]  /*2bc0*/  BSYNC.RECONVERGENT B1 ;  /* 0x0000000000017941 */ /* 0x000fea0003800200 */
.L_x_252:
[----:B------:R-:W-:-:S07]  /*2bd0*/  VIADD R3, R3, 0x4 ;  /* 0x0000000403037836 */ /* 0x000fce0000000000 */
.L_x_245:
[----:B------:R-:W-:-:S09]  /*2be0*/  UISETP.NE.AND UP0, UPT, UR25, URZ, UPT ;  /* 0x000000ff1900728c */ /* 0x000fd2000bf05270 */
[----:B------:R-:W-:Y:S05]  /*2bf0*/  BRA.U !UP0, `(.L_x_192) ;  /* 0x00000001089c7547 */ /* 0x000fea000b800000 */
[----:B------:R-:W-:-:S13]  /*2c00*/  ISETP.NE.AND P0, PT, R5, RZ, PT ;  /* 0x000000ff0500720c */ /* 0x000fda0003f05270 */
[----:B------:R-:W-:Y:S05]  /*2c10*/  @!P0 BRA `(.L_x_254) ;  /* 0x0000000000648947 */ /* 0x000fea0003800000 */
[----:B01234-:R-:W-:Y:S01]  /*2c20*/  LEA R6, R3, R0, 0xa ;  /* 0x0000000003067211 */ /* 0x01ffe200078e50ff */
[----:B------:R-:W-:Y:S04]  /*2c30*/  BSSY.RECONVERGENT B1, `(.L_x_255) ;  /* 0x000000c000017945 */ /* 0x000fe80003800200 */
[----:B------:R-:W0:Y:S04]  /*2c40*/  LDS R2, [R6+0x200] ;  /* 0x0002000006027984 */ /* 0x000e280000000800 */
[----:B------:R-:W1:Y:S01]  /*2c50*/  LDS R5, [R6+0x600] ;  /* 0x0006000006057984 */ /* 0x000e620000000800 */
[----:B0-----:R-:W-:-:S02]  /*2c60*/  ISETP.NE.AND P0, PT, R2, RZ, PT ;  /* 0x000000ff0200720c */ /* 0x001fc40003f05270 */
[----:B-1----:R-:W-:-:S11]  /*2c70*/  ISETP.NE.AND P1, PT, R5, RZ, PT ;  /* 0x000000ff0500720c */ /* 0x002fd60003f25270 */
[----:B------:R-:W-:Y:S05]  /*2c80*/  @!P0 BRA `(.L_x_256) ;  /* 0x0000000000188947 */ /* 0x000fea0003800000 */
[----:B------:R-:W0:Y:S01]  /*2c90*/  LDC.64 R6, c[0x0][0x380] ;  /* 0x0000e000ff067b82 */ /* 0x000e220000000a00 */
[----:B------:R-:W-:-:S04]  /*2ca0*/  IMAD R9, R3, 0x100, R4 ;  /* 0x0000010003097824 */ /* 0x000fc800078e0204 */
[----:B0-----:R-:W-:-:S04]  /*2cb0*/  IMAD.WIDE.U32 R8, R9, 0x8, R6 ;  /* 0x0000000809087825 */ /* 0x001fc800078e0006 */
[----:B------:R-:W-:Y:S02]  /*2cc0*/  IMAD.MOV.U32 R6, RZ, RZ, R2 ;  /* 0x000000ffff067224 */ /* 0x000fe400078e0002 */
[----:B------:R-:W-:-:S05]  /*2cd0*/  IMAD.MOV.U32 R7, RZ, RZ, RZ ;  /* 0x000000ffff077224 */ /* 0x000fca00078e00ff */
[----:B------:R0:W-:Y:S02]  /*2ce0*/  REDG.E.ADD.64.STRONG.GPU desc[UR20][R8.64+0x400], R6 ;  /* 0x000400060800798e */ /* 0x0001e4000c12e514 */
.L_x_256:
[----:B------:R-:W-:Y:S05]  /*2cf0*/  BSYNC.RECONVERGENT B1 ;  /* 0x0000000000017941 */ /* 0x000fea0003800200 */
.L_x_255:
[----:B------:R-:W-:Y:S04]  /*2d00*/  BSSY.RECONVERGENT B1, `(.L_x_257) ;  /* 0x0000009000017945 */ /* 0x000fe80003800200 */
[----:B------:R-:W-:Y:S05]  /*2d10*/  @!P1 BRA `(.L_x_258) ;  /* 0x00000000001c9947 */ /* 0x000fea0003800000 */
[----:B0-----:R-:W0:Y:S01]  /*2d20*/  LDC.64 R6, c[0x0][0x380] ;  /* 0x0000e000ff067b82 */ /* 0x001e220000000a00 */
[----:B------:R-:W-:-:S04]  /*2d30*/  IMAD R2, R3, 0x100, R4 ;  /* 0x0000010003027824 */ /* 0x000fc800078e0204 */
[----:B------:R-:W-:-:S04]  /*2d40*/  VIADD R9, R2, 0x100 ;  /* 0x0000010002097836 */ /* 0x000fc80000000000 */
[----:B0-----:R-:W-:-:S04]  /*2d50*/  IMAD.WIDE.U32 R8, R9, 0x8, R6 ;  /* 0x0000000809087825 */ /* 0x001fc800078e0006 */
[----:B------:R-:W-:Y:S02]  /*2d60*/  HFMA2 R7, -RZ, RZ, 0, 0 ;  /* 0x00000000ff077431 */ /* 0x000fe400000001ff */
[----:B------:R-:W-:-:S05]  /*2d70*/  IMAD.MOV.U32 R6, RZ, RZ, R5 ;  /* 0x000000ffff067224 */ /* 0x000fca00078e0005 */
[----:B------:R1:W-:Y:S02]  /*2d80*/  REDG.E.ADD.64.STRONG.GPU desc[UR20][R8.64+0x400], R6 ;  /* 0x000400060800798e */ /* 0x0003e4000c12e514 */
.L_x_258:
[----:B------:R-:W-:Y:S05]  /*2d90*/  BSYNC.RECONVERGENT B1 ;  /* 0x0000000000017941 */ /* 0x000fea0003800200 */
.L_x_257:
[----:B------:R-:W-:-:S07]  /*2da0*/  VIADD R3, R3, 0x2 ;  /* 0x0000000203037836 */ /* 0x000fce0000000000 */
.L_x_254:
[----:B------:R-:W-:-:S09]  /*2db0*/  UISETP.NE.AND UP0, UPT, UR9, URZ, UPT ;  /* 0x000000ff0900728c */ /* 0x000fd2000bf05270 */
[----:B------:R-:W-:Y:S05]  /*2dc0*/  BRA.U !UP0, `(.L_x_192) ;  /* 0x0000000108287547 */ /* 0x000fea000b800000 */
[----:B------:R-:W-:-:S05]  /*2dd0*/  IMAD R2, R3, 0x400, R0 ;  /* 0x0000040003027824 */ /* 0x000fca00078e0200 */
[----:B------:R-:W5:Y:S02]  /*2de0*/  LDS R5, [R2+0x200] ;  /* 0x0002000002057984 */ /* 0x000f640000000800 */
[----:B-----5:R-:W-:-:S13]  /*2df0*/  ISETP.NE.AND P0, PT, R5, RZ, PT ;  /* 0x000000ff0500720c */ /* 0x020fda0003f05270 */
[----:B------:R-:W-:Y:S05]  /*2e00*/  @!P0 BRA `(.L_x_192) ;  /* 0x0000000000188947 */ /* 0x000fea0003800000 */
[----:B01234-:R-:W0:Y:S01]  /*2e10*/  LDC.64 R6, c[0x0][0x380] ;  /* 0x0000e000ff067b82 */ /* 0x01fe220000000a00 */
[----:B------:R-:W-:-:S04]  /*2e20*/  IMAD R3, R3, 0x100, R4 ;  /* 0x0000010003037824 */ /* 0x000fc800078e0204 */
[----:B0-----:R-:W-:-:S04]  /*2e30*/  IMAD.WIDE.U32 R2, R3, 0x8, R6 ;  /* 0x0000000803027825 */ /* 0x001fc800078e0006 */
[----:B------:R-:W-:Y:S02]  /*2e40*/  IMAD.MOV.U32 R6, RZ, RZ, R5 ;  /* 0x000000ffff067224 */ /* 0x000fe400078e0005 */
[----:B------:R-:W-:-:S05]  /*2e50*/  IMAD.MOV.U32 R7, RZ, RZ, RZ ;  /* 0x000000ffff077224 */ /* 0x000fca00078e00ff */
[----:B------:R0:W-:Y:S02]  /*2e60*/  REDG.E.ADD.64.STRONG.GPU desc[UR20][R2.64+0x400], R6 ;  /* 0x000400060200798e */ /* 0x0001e4000c12e514 */
.L_x_192:
[----:B------:R-:W-:Y:S05]  /*2e70*/  BSYNC.RECONVERGENT B0 ;  /* 0x0000000000007941 */ /* 0x000fea0003800200 */
.L_x_191:
[----:B------:R-:W-:Y:S01]  /*2e80*/  BAR.SYNC.DEFER_BLOCKING 0x0 ;  /* 0x0000000000007b1d */ /* 0x000fe20000010000 */
[----:B------:R-:W-:-:S04]  /*2e90*/  UIADD3 UR6, UP0, UPT, UR6, 0x1, URZ ;  /* 0x0000000106067890 */ /* 0x000fc8000ff1e0ff */
[----:B------:R-:W-:Y:S02]  /*2ea0*/  UIADD3.X UR7, UPT, UPT, URZ, UR7, URZ, UP0, !UPT ;  /* 0x00000007ff077290 */ /* 0x000fe400087fe4ff */
[----:B------:R-:W-:-:S04]  /*2eb0*/  UISETP.NE.U32.AND UP0, UPT, UR6, UR11, UPT ;  /* 0x0000000b0600728c */ /* 0x000fc8000bf05070 */
[----:B------:R-:W-:-:S09]  /*2ec0*/  UISETP.NE.AND.EX UP0, UPT, UR7, UR12, UPT, UP0 ;  /* 0x0000000c0700728c */ /* 0x000fd2000bf05300 */
[----:B------:R-:W-:Y:S05]  /*2ed0*/  BRA.U UP0, `(.L_x_259) ;  /* 0xffffffd100f07547 */ /* 0x000fea000b83ffff */
[----:B------:R-:W-:Y:S05]  /*2ee0*/  EXIT ;  /* 0x000000000000794d */ /* 0x000fea0003800000 */
.L_x_260:
        /* <DEDUP_REMOVED lines=9> */
.L_x_289:


//--------------------- .text._ZN3cub18CUB_300001_SM_10006detail10radix_sort31DeviceRadixSortSingleTileKernelINS1_5radix10policy_hubIiNS0_8NullTypeEyE10Policy1000ELNS0_9SortOrderE0EiS6_yNS1_21identity_decomposer_tEEEvPKT1_PSB_PKT2_PSF_T3_iiT4_ --------------------------
	.section	.text._ZN3cub18CUB_300001_SM_10006detail10radix_sort31DeviceRadixSortSingleTileKernelINS1_5radix10policy_hubIiNS0_8NullTypeEyE10Policy1000ELNS0_9SortOrderE0EiS6_yNS1_21identity_decomposer_tEEEvPKT1_PSB_PKT2_PSF_T3_iiT4_,"ax",@progbits
	.align	128
        .global         _ZN3cub18CUB_300001_SM_10006detail10radix_sort31DeviceRadixSortSingleTileKernelINS1_5radix10policy_hubIiNS0_8NullTypeEyE10Policy1000ELNS0_9SortOrderE0EiS6_yNS1_21identity_decomposer_tEEEvPKT1_PSB_PKT2_PSF_T3_iiT4_
        .type           _ZN3cub18CUB_300001_SM_10006detail10radix_sort31DeviceRadixSortSingleTileKernelINS1_5radix10policy_hubIiNS0_8NullTypeEyE10Policy1000ELNS0_9SortOrderE0EiS6_yNS1_21identity_decomposer_tEEEvPKT1_PSB_PKT2_PSF_T3_iiT4_,@function
        .size           _ZN3cub18CUB_300001_SM_10006detail10radix_sort31DeviceRadixSortSingleTileKernelINS1_5radix10policy_hubIiNS0_8NullTypeEyE10Policy1000ELNS0_9SortOrderE0EiS6_yNS1_21identity_decomposer_tEEEvPKT1_PSB_PKT2_PSF_T3_iiT4_,(.L_x_290 - _ZN3cub18CUB_300001_SM_10006detail10radix_sort31DeviceRadixSortSingleTileKernelINS1_5radix10policy_hubIiNS0_8NullTypeEyE10Policy1000ELNS0_9SortOrderE0EiS6_yNS1_21identity_decomposer_tEEEvPKT1_PSB_PKT2_PSF_T3_iiT4_)
        .other          _ZN3cub18CUB_300001_SM_10006detail10radix_sort31DeviceRadixSortSingleTileKernelINS1_5radix10policy_hubIiNS0_8NullTypeEyE10Policy1000ELNS0_9SortOrderE0EiS6_yNS1_21identity_decomposer_tEEEvPKT1_PSB_PKT2_PSF_T3_iiT4_,@"STO_CUDA_ENTRY STV_DEFAULT"
_ZN3cub18CUB_300001_SM_10006detail10radix_sort31DeviceRadixSortSingleTileKernelINS1_5radix10policy_hubIiNS0_8NullTypeEyE10Policy1000ELNS0_9SortOrderE0EiS6_yNS1_21identity_decomposer_tEEEvPKT1_PSB_PKT2_PSF_T3_iiT4_:
.text._ZN3cub18CUB_300001_SM_10006detail10radix_sort31DeviceRadixSortSingleTileKernelINS1_5radix10policy_hubIiNS0_8NullTypeEyE10Policy1000ELNS0_9SortOrderE0EiS6_yNS1_21identity_decomposer_tEEEvPKT1_PSB_PKT2_PSF_T3_iiT4_:
[----:B------:R-:W-:Y:S01]  /*0000*/  LDC R1, c[0x0][0x37c] ;  /* 0x0000df00ff017b82 */ /* 0x000fe20000000800 */
[----:B------:R-:W0:Y:S01]  /*0010*/  S2R R0, SR_TID.X ;  /* 0x0000000000007919 */ /* 0x000e220000002100 */
[----:B------:R-:W1:Y:S06]  /*0020*/  LDCU UR4, c[0x0][0x3a0] ;  /* 0x00007400ff0477ac */ /* 0x000e6c0008000800 */
[----:B------:R-:W2:Y:S01]  /*0030*/  LDC.64 R4, c[0x0][0x380] ;  /* 0x0000e000ff047b82 */ /* 0x000ea20000000a00 */
[----:B------:R-:W3:Y:S01]  /*0040*/  LDCU.64 UR8, c[0x0][0x358] ;  /* 0x00006b00ff0877ac */ /* 0x000ee20008000a00 */
[----:B------:R-:W-:-:S02]  /*0050*/  IMAD.MOV.U32 R13, RZ, RZ, -0x1 ;  /* 0xffffffffff0d7424 */ /* 0x000fc400078e00ff */
[----:B------:R-:W-:Y:S02]  /*0060*/  IMAD.MOV.U32 R14, RZ, RZ, -0x1 ;  /* 0xffffffffff0e7424 */ /* 0x000fe400078e00ff */
[----:B------:R-:W-:Y:S02]  /*0070*/  IMAD.MOV.U32 R20, RZ, RZ, -0x1 ;  /* 0xffffffffff147424 */ /* 0x000fe400078e00ff */
[----:B------:R-:W-:Y:S01]  /*0080*/  IMAD.MOV.U32 R21, RZ, RZ, -0x1 ;  /* 0xffffffffff157424 */ /* 0x000fe200078e00ff */
[----:B------:R-:W4:Y:S01]  /*0090*/  S2UR UR6, SR_CgaCtaId ;  /* 0x00000000000679c3 */ /* 0x000f220000008800 */
[----:B------:R-:W2:Y:S01]  /*00a0*/  S2R R23, SR_LANEID ;  /* 0x0000000000177919 */ /* 0x000ea20000000000 */
[----:B------:R-:W-:Y:S01]  /*00b0*/  IMAD.MOV.U32 R25, RZ, RZ, -0x1 ;  /* 0xffffffffff197424 */ /* 0x000fe200078e00ff */
[----:B------:R-:W1:Y:S01]  /*00c0*/  LDCU UR10, c[0x0][0x3ac] ;  /* 0x00007580ff0a77ac */ /* 0x000e620008000800 */
[----:B0-----:R-:W-:-:S04]  /*00d0*/  IMAD R7, R0, 0x13, RZ ;  /* 0x0000001300077824 */ /* 0x001fc800078e02ff */
[C---:B------:R-:W-:Y:S01]  /*00e0*/  VIADD R2, R7.reuse, 0x1 ;  /* 0x0000000107027836 */ /* 0x040fe20000000000 */
[C---:B-1----:R-:W-:Y:S01]  /*00f0*/  ISETP.GE.AND P1, PT, R7.reuse, UR4, PT ;  /* 0x0000000407007c0c */ /* 0x042fe2000bf26270 */
[----:B--2---:R-:W-:-:S03]  /*0100*/  IMAD.WIDE.U32 R4, R7, 0x4, R4 ;  /* 0x0000000407047825 */ /* 0x004fc600078e0004 */
[----:B------:R-:W-:Y:S01]  /*0110*/  ISETP.GE.AND P2, PT, R2, UR4, PT ;  /* 0x0000000402007c0c */ /* 0x000fe2000bf46270 */
[C---:B------:R-:W-:Y:S02]  /*0120*/  VIADD R2, R7.reuse, 0x2 ;  /* 0x0000000207027836 */ /* 0x040fe40000000000 */
[----:B------:R-:W-:-:S03]  /*0130*/  VIADD R3, R7, 0x3 ;  /* 0x0000000307037836 */ /* 0x000fc60000000000 */
[----:B------:R-:W-:Y:S01]  /*0140*/  ISETP.GE.AND P3, PT, R2, UR4, PT ;  /* 0x0000000402007c0c */ /* 0x000fe2000bf66270 */
[----:B------:R-:W-:Y:S01]  /*0150*/  VIADD R2, R7, 0x4 ;  /* 0x0000000407027836 */ /* 0x000fe20000000000 */
[----:B------:R-:W-:Y:S01]  /*0160*/  ISETP.GE.AND P4, PT, R3, UR4, PT ;  /* 0x0000000403007c0c */ /* 0x000fe2000bf86270 */
[----:B---3--:R-:W2:Y:S03]  /*0170*/  @!P1 LDG.E R12, desc[UR8][R4.64] ;  /* 0x00000008040c9981 */ /* 0x008ea6000c1e1900 */
[----:B------:R-:W-:Y:S01]  /*0180*/  ISETP.GE.AND P5, PT, R2, UR4, PT ;  /* 0x0000000402007c0c */ /* 0x000fe2000bfa6270 */
[----:B------:R-:W3:Y:S06]  /*0190*/  @!P2 LDG.E R6, desc[UR8][R4.64+0x4] ;  /* 0x000004080406a981 */ /* 0x000eec000c1e1900 */
[----:B------:R-:W5:Y:S04]  /*01a0*/  @!P3 LDG.E R8, desc[UR8][R4.64+0x8] ;  /* 0x000008080408b981 */ /* 0x000f68000c1e1900 */
[----:B------:R-:W4:Y:S04]  /*01b0*/  @!P4 LDG.E R9, desc[UR8][R4.64+0xc] ;  /* 0x00000c080409c981 */ /* 0x000f28000c1e1900 */
[----:B------:R-:W4:Y:S01]  /*01c0*/  @!P5 LDG.E R10, desc[UR8][R4.64+0x10] ;  /* 0x00001008040ad981 */ /* 0x000f22000c1e1900 */
[----:B------:R-:W-:-:S02]  /*01d0*/  VIADD R2, R7, 0x5 ;  /* 0x0000000507027836 */ /* 0x000fc40000000000 */
[C---:B------:R-:W-:Y:S02]  /*01e0*/  VIADD R11, R7.reuse, 0x7 ;  /* 0x00000007070b7836 */ /* 0x040fe40000000000 */
[----:B------:R-:W-:Y:S01]  /*01f0*/  VIADD R3, R7, 0x6 ;  /* 0x0000000607037836 */ /* 0x000fe20000000000 */
[----:B------:R-:W-:Y:S01]  /*0200*/  ISETP.GE.AND P6, PT, R2, UR4, PT ;  /* 0x0000000402007c0c */ /* 0x000fe2000bfc6270 */
[----:B------:R-:W-:-:S03]  /*0210*/  IMAD.MOV.U32 R2, RZ, RZ, -0x1 ;  /* 0xffffffffff027424 */ /* 0x000fc600078e00ff */
[----:B------:R-:W-:Y:S01]  /*0220*/  ISETP.GE.AND P0, PT, R3, UR4, PT ;  /* 0x0000000403007c0c */ /* 0x000fe2000bf06270 */
[----:B------:R-:W-:Y:S02]  /*0230*/  IMAD.MOV.U32 R3, RZ, RZ, -0x1 ;  /* 0xffffffffff037424 */ /* 0x000fe400078e00ff */
[----:B------:R-:W-:-:S06]  /*0240*/  VIADD R15, R7, 0xb ;  /* 0x0000000b070f7836 */ /* 0x000fcc0000000000 */
[----:B------:R-:W4:Y:S01]  /*0250*/  @!P6 LDG.E R17, desc[UR8][R4.64+0x14] ;  /* 0x000014080411e981 */ /* 0x000f22000c1e1900 */
[----:B--2---:R-:W-:Y:S01]  /*0260*/  @!P1 LOP3.LUT R2, R12, 0x80000000, RZ, 0x3c, !PT ;  /* 0x800000000c029812 */ /* 0x004fe200078e3cff */
[----:B------:R-:W-:Y:S01]  /*0270*/  IMAD.MOV.U32 R12, RZ, RZ, -0x1 ;  /* 0xffffffffff0c7424 */ /* 0x000fe200078e00ff */
[----:B------:R-:W-:Y:S01]  /*0280*/  ISETP.GE.AND P1, PT, R11, UR4, PT ;  /* 0x000000040b007c0c */ /* 0x000fe2000bf26270 */
[C---:B------:R-:W-:Y:S01]  /*0290*/  VIADD R11, R7.reuse, 0x8 ;  /* 0x00000008070b7836 */ /* 0x040fe20000000000 */
[----:B---3--:R-:W-:Y:S01]  /*02a0*/  @!P2 LOP3.LUT R3, R6, 0x80000000, RZ, 0x3c, !PT ;  /* 0x800000000603a812 */ /* 0x008fe200078e3cff */
[----:B------:R-:W-:-:S03]  /*02b0*/  VIADD R6, R7, 0x9 ;  /* 0x0000000907067836 */ /* 0x000fc60000000000 */
[----:B------:R-:W-:Y:S01]  /*02c0*/  ISETP.GE.AND P2, PT, R11, UR4, PT ;  /* 0x000000040b007c0c */ /* 0x000fe2000bf46270 */
[----:B------:R-:W-:Y:S01]  /*02d0*/  VIADD R11, R7, 0xa ;  /* 0x0000000a070b7836 */ /* 0x000fe20000000000 */
[----:B-----5:R-:W-:Y:S02]  /*02e0*/  @!P3 LOP3.LUT R12, R8, 0x80000000, RZ, 0x3c, !PT ;  /* 0x80000000080cb812 */ /* 0x020fe400078e3cff */
[----:B------:R-:W-:Y:S02]  /*02f0*/  ISETP.GE.AND P3, PT, R6, UR4, PT ;  /* 0x0000000406007c0c */ /* 0x000fe4000bf66270 */
[----:B----4-:R-:W-:Y:S01]  /*0300*/  @!P4 LOP3.LUT R13, R9, 0x80000000, RZ, 0x3c, !PT ;  /* 0x80000000090dc812 */ /* 0x010fe200078e3cff */
[----:B------:R-:W2:Y:S01]  /*0310*/  @!P0 LDG.E R6, desc[UR8][R4.64+0x18] ;  /* 0x0000180804068981 */ /* 0x000ea2000c1e1900 */
[----:B------:R-:W-:Y:S02]  /*0320*/  ISETP.GE.AND P4, PT, R11, UR4, PT ;  /* 0x000000040b007c0c */ /* 0x000fe4000bf86270 */
[----:B------:R-:W-:Y:S01]  /*0330*/  @!P5 LOP3.LUT R14, R10, 0x80000000, RZ, 0x3c, !PT ;  /* 0x800000000a0ed812 */ /* 0x000fe200078e3cff */
[----:B------:R-:W3:Y:S01]  /*0340*/  @!P1 LDG.E R8, desc[UR8][R4.64+0x1c] ;  /* 0x00001c0804089981 */ /* 0x000ee2000c1e1900 */
[----:B------:R-:W-:-:S03]  /*0350*/  ISETP.GE.AND P5, PT, R15, UR4, PT ;  /* 0x000000040f007c0c */ /* 0x000fc6000bfa6270 */
[----:B------:R-:W4:Y:S04]  /*0360*/  @!P2 LDG.E R9, desc[UR8][R4.64+0x20] ;  /* 0x000020080409a981 */ /* 0x000f28000c1e1900 */
[----:B------:R-:W5:Y:S04]  /*0370*/  @!P3 LDG.E R10, desc[UR8][R4.64+0x24] ;  /* 0x00002408040ab981 */ /* 0x000f68000c1e1900 */
[----:B------:R-:W5:Y:S04]  /*0380*/  @!P4 LDG.E R11, desc[UR8][R4.64+0x28] ;  /* 0x00002808040bc981 */ /* 0x000f68000c1e1900 */
[----:B------:R-:W5:Y:S01]  /*0390*/  @!P5 LDG.E R22, desc[UR8][R4.64+0x2c] ;  /* 0x00002c080416d981 */ /* 0x000f62000c1e1900 */
[----:B------:R-:W-:-:S02]  /*03a0*/  VIADD R16, R7, 0xc ;  /* 0x0000000c07107836 */ /* 0x000fc40000000000 */
[----:B------:R-:W-:Y:S01]  /*03b0*/  IMAD.MOV.U32 R15, RZ, RZ, -0x1 ;  /* 0xffffffffff0f7424 */ /* 0x000fe200078e00ff */
[----:B------:R-:W-:Y:S01]  /*03c0*/  @!P6 LOP3.LUT R15, R17, 0x80000000, RZ, 0x3c, !PT ;  /* 0x80000000110fe812 */ /* 0x000fe200078e3cff */
[C---:B------:R-:W-:Y:S01]  /*03d0*/  VIADD R18, R7.reuse, 0xd ;  /* 0x0000000d07127836 */ /* 0x040fe20000000000 */
[----:B------:R-:W-:Y:S01]  /*03e0*/  ISETP.GE.AND P6, PT, R16, UR4, PT ;  /* 0x0000000410007c0c */ /* 0x000fe2000bfc6270 */
[----:B------:R-:W-:Y:S02]  /*03f0*/  IMAD.MOV.U32 R16, RZ, RZ, -0x1 ;  /* 0xffffffffff107424 */ /* 0x000fe400078e00ff */
[----:B------:R-:W-:Y:S02]  /*0400*/  IMAD.MOV.U32 R17, RZ, RZ, -0x1 ;  /* 0xffffffffff117424 */ /* 0x000fe400078e00ff */
[----:B------:R-:W-:-:S08]  /*0410*/  VIADD R19, R7, 0xe ;  /* 0x0000000e07137836 */ /* 0x000fd00000000000 */
[----:B------:R-:W5:Y:S01]  /*0420*/  @!P6 LDG.E R24, desc[UR8][R4.64+0x30] ;  /* 0x000030080418e981 */ /* 0x000f62000c1e1900 */
[----:B--2---:R-:W-:Y:S01]  /*0430*/  @!P0 LOP3.LUT R16, R6, 0x80000000, RZ, 0x3c, !PT ;  /* 0x8000000006108812 */ /* 0x004fe200078e3cff */
[C---:B------:R-:W-:Y:S01]  /*0440*/  VIADD R6, R7.reuse, 0xf ;  /* 0x0000000f07067836 */ /* 0x040fe20000000000 */
[----:B------:R-:W-:Y:S01]  /*0450*/  ISETP.GE.AND P0, PT, R18, UR4, PT ;  /* 0x0000000412007c0c */ /* 0x000fe2000bf06270 */
[----:B------:R-:W-:Y:S01]  /*0460*/  IMAD.MOV.U32 R18, RZ, RZ, -0x1 ;  /* 0xffffffffff127424 */ /* 0x000fe200078e00ff */
[----:B---3--:R-:W-:Y:S01]  /*0470*/  @!P1 LOP3.LUT R17, R8, 0x80000000, RZ, 0x3c, !PT ;  /* 0x8000000008119812 */ /* 0x008fe200078e3cff */
[----:B------:R-:W-:Y:S01]  /*0480*/  VIADD R8, R7, 0x10 ;  /* 0x0000001007087836 */ /* 0x000fe20000000000 */
[----:B----4-:R-:W-:Y:S02]  /*0490*/  @!P2 LOP3.LUT R18, R9, 0x80000000, RZ, 0x3c, !PT ;  /* 0x800000000912a812 */ /* 0x010fe400078e3cff */
[----:B------:R-:W-:Y:S01]  /*04a0*/  ISETP.GE.AND P2, PT, R6, UR4, PT ;  /* 0x0000000406007c0c */ /* 0x000fe2000bf46270 */
[----:B------:R-:W-:-:S02]  /*04b0*/  VIADD R6, R7, 0x11 ;  /* 0x0000001107067836 */ /* 0x000fc40000000000 */
[----:B------:R-:W-:Y:S01]  /*04c0*/  VIADD R7, R7, 0x12 ;  /* 0x0000001207077836 */ /* 0x000fe20000000000 */
[----:B------:R-:W-:Y:S01]  /*04d0*/  ISETP.GE.AND P1, PT, R19, UR4, PT ;  /* 0x0000000413007c0c */ /* 0x000fe2000bf26270 */
[----:B------:R-:W-:Y:S01]  /*04e0*/  IMAD.MOV.U32 R19, RZ, RZ, -0x1 ;  /* 0xffffffffff137424 */ /* 0x000fe200078e00ff */
[----:B-----5:R-:W-:Y:S02]  /*04f0*/  @!P3 LOP3.LUT R19, R10, 0x80000000, RZ, 0x3c, !PT ;  /* 0x800000000a13b812 */ /* 0x020fe400078e3cff */
[----:B------:R-:W-:Y:S02]  /*0500*/  @!P4 LOP3.LUT R20, R11, 0x80000000, RZ, 0x3c, !PT ;  /* 0x800000000b14c812 */ /* 0x000fe400078e3cff */
[----:B------:R-:W-:Y:S02]  /*0510*/  @!P5 LOP3.LUT R21, R22, 0x80000000, RZ, 0x3c, !PT ;  /* 0x800000001615d812 */ /* 0x000fe400078e3cff */
[----:B------:R-:W-:Y:S02]  /*0520*/  ISETP.GE.AND P3, PT, R8, UR4, PT ;  /* 0x0000000408007c0c */ /* 0x000fe4000bf66270 */
[----:B------:R-:W-:Y:S01]  /*0530*/  ISETP.GE.AND P4, PT, R6, UR4, PT ;  /* 0x0000000406007c0c */ /* 0x000fe2000bf86270 */
[----:B------:R-:W2:Y:S01]  /*0540*/  @!P2 LDG.E R8, desc[UR8][R4.64+0x3c] ;  /* 0x00003c080408a981 */ /* 0x000ea2000c1e1900 */
[----:B------:R-:W-:Y:S01]  /*0550*/  ISETP.GE.AND P5, PT, R7, UR4, PT ;  /* 0x0000000407007c0c */ /* 0x000fe2000bfa6270 */
[----:B------:R-:W0:Y:S02]  /*0560*/  LDCU.64 UR4, c[0x0][0x3a8] ;  /* 0x00007500ff0477ac */ /* 0x000e240008000a00 */
[----:B------:R-:W3:Y:S04]  /*0570*/  @!P0 LDG.E R6, desc[UR8][R4.64+0x34] ;  /* 0x0000340804068981 */ /* 0x000ee8000c1e1900 */
[----:B------:R-:W4:Y:S04]  /*0580*/  @!P1 LDG.E R7, desc[UR8][R4.64+0x38] ;  /* 0x0000380804079981 */ /* 0x000f28000c1e1900 */
[----:B------:R-:W5:Y:S04]  /*0590*/  @!P3 LDG.E R9, desc[UR8][R4.64+0x40] ;  /* 0x000040080409b981 */ /* 0x000f68000c1e1900 */
[----:B------:R-:W5:Y:S04]  /*05a0*/  @!P4 LDG.E R10, desc[UR8][R4.64+0x44] ;  /* 0x00004408040ac981 */ /* 0x000f68000c1e1900 */
[----:B------:R-:W5:Y:S01]  /*05b0*/  @!P5 LDG.E R11, desc[UR8][R4.64+0x48] ;  /* 0x00004808040bd981 */ /* 0x000f62000c1e1900 */
[----:B0-----:R-:W-:-:S02]  /*05c0*/  UIADD3 UR7, UPT, UPT, UR4, 0x6, URZ ;  /* 0x0000000604077890 */ /* 0x001fc4000fffe0ff */
[----:B------:R-:W-:-:S03]  /*05d0*/  UIADD3 UR5, UPT, UPT, -UR4, UR5, URZ ;  /* 0x0000000504057290 */ /* 0x000fc6000fffe1ff */
[----:B------:R-:W-:Y:S02]  /*05e0*/  UMOV UR4, 0x400 ;  /* 0x0000040000047882 */ /* 0x000fe40000000000 */
[----:B------:R-:W-:Y:S01]  /*05f0*/  ULEA UR4, UR6, UR4, 0x18 ;  /* 0x0000000406047291 */ /* 0x000fe2000f8ec0ff */
[----:B------:R-:W-:-:S05]  /*0600*/  SHF.R.U32.HI R105, RZ, 0x5, R0 ;  /* 0x00000005ff697819 */ /* 0x000fca0000011600 */
[----:B------:R-:W-:Y:S01]  /*0610*/  LEA R29, R0, UR4, 0x2 ;  /* 0x00000004001d7c11 */ /* 0x000fe2000f8e10ff */
[----:B------:R-:W-:Y:S01]  /*0620*/  IMAD.MOV.U32 R22, RZ, RZ, -0x1 ;  /* 0xffffffffff167424 */ /* 0x000fe200078e00ff */
[----:B------:R-:W-:-:S03]  /*0630*/  @!P6 LOP3.LUT R22, R24, 0x80000000, RZ, 0x3c, !PT ;  /* 0x800000001816e812 */ /* 0x000fc600078e3cff */
[----:B------:R-:W-:Y:S01]  /*0640*/  IMAD R31, R0, 0x80, R29 ;  /* 0x00000080001f7824 */ /* 0x000fe200078e021d */
[----:B------:R-:W-:Y:S01]  /*0650*/  LEA R32, R105, UR4, 0x2 ;  /* 0x0000000469207c11 */ /* 0x000fe2000f8e10ff */
[----:B------:R-:W-:Y:S02]  /*0660*/  IMAD.MOV.U32 R24, RZ, RZ, -0x1 ;  /* 0xffffffffff187424 */ /* 0x000fe400078e00ff */
[----:B------:R-:W-:Y:S02]  /*0670*/  IMAD.MOV.U32 R26, RZ, RZ, -0x1 ;  /* 0xffffffffff1a7424 */ /* 0x000fe400078e00ff */
[----:B------:R-:W-:Y:S02]  /*0680*/  IMAD.MOV.U32 R27, RZ, RZ, -0x1 ;  /* 0xffffffffff1b7424 */ /* 0x000fe400078e00ff */
[----:B------:R-:W-:Y:S02]  /*0690*/  IMAD.MOV.U32 R28, RZ, RZ, -0x1 ;  /* 0xffffffffff1c7424 */ /* 0x000fe400078e00ff */
[----:B------:R-:W-:-:S02]  /*06a0*/  IMAD.MOV.U32 R30, RZ, RZ, -0x1 ;  /* 0xffffffffff1e7424 */ /* 0x000fc400078e00ff */
[----:B------:R-:W-:Y:S01]  /*06b0*/  IMAD R33, R0, -0x38, R31 ;  /* 0xffffffc800217824 */ /* 0x000fe200078e021f */
[----:B------:R-:W-:Y:S01]  /*06c0*/  BAR.SYNC.DEFER_BLOCKING 0x0 ;  /* 0x0000000000007b1d */ /* 0x000fe20000010000 */
[----:B--2---:R-:W-:Y:S02]  /*06d0*/  @!P2 LOP3.LUT R26, R8, 0x80000000, RZ, 0x3c, !PT ;  /* 0x80000000081aa812 */ /* 0x004fe400078e3cff */
[----:B---3--:R-:W-:Y:S02]  /*06e0*/  @!P0 LOP3.LUT R24, R6, 0x80000000, RZ, 0x3c, !PT ;  /* 0x8000000006188812 */ /* 0x008fe400078e3cff */
[----:B----4-:R-:W-:Y:S02]  /*06f0*/  @!P1 LOP3.LUT R25, R7, 0x80000000, RZ, 0x3c, !PT ;  /* 0x8000000007199812 */ /* 0x010fe400078e3cff */
[----:B-----5:R-:W-:Y:S02]  /*0700*/  @!P3 LOP3.LUT R27, R9, 0x80000000, RZ, 0x3c, !PT ;  /* 0x80000000091bb812 */ /* 0x020fe400078e3cff */
[----:B------:R-:W-:-:S02]  /*0710*/  @!P4 LOP3.LUT R28, R10, 0x80000000, RZ, 0x3c, !PT ;  /* 0x800000000a1cc812 */ /* 0x000fc400078e3cff */
[----:B------:R-:W-:-:S07]  /*0720*/  @!P5 LOP3.LUT R30, R11, 0x80000000, RZ, 0x3c, !PT ;  /* 0x800000000b1ed812 */ /* 0x000fce00078e3cff */
.L_x_262:
[----:B------:R-:W-:Y:S01]  /*0730*/  UISETP.LT.AND UP0, UPT, UR5, 0x6, UPT ;  /* 0x000000060500788c */ /* 0x000fe2000bf01270 */
[----:B------:R-:W-:Y:S01]  /*0740*/  STS [R29], RZ ;  /* 0x000000ff1d007388 */ /* 0x000fe20000000800 */
[----:B------:R-:W-:Y:S01]  /*0750*/  UIADD3 UR6, UPT, UPT, UR7, -0x6, URZ ;  /* 0xfffffffa07067890 */ /* 0x000fe2000fffe0ff */
[----:B------:R-:W-:Y:S01]  /*0760*/  ISETP.NE.AND P1, PT, R23, 0x1f, PT ;  /* 0x0000001f1700780c */ /* 0x000fe20003f25270 */
[----:B------:R-:W-:Y:S01]  /*0770*/  USEL UR4, UR5, 0x6, UP0 ;  /* 0x0000000605047887 */ /* 0x000fe20008000000 */
[----:B------:R-:W-:Y:S01]  /*0780*/  STS [R29+0x400], RZ ;  /* 0x000400ff1d007388 */ /* 0x000fe20000000800 */
[C---:B------:R-:W-:Y:S01]  /*0790*/  ISETP.NE.AND P2, PT, R105.reuse, 0x6, PT ;  /* 0x000000066900780c */ /* 0x040fe20003f45270 */
[----:B------:R-:W-:Y:S01]  /*07a0*/  UISETP.GE.AND UP0, UPT, UR7, UR10, UPT ;  /* 0x0000000a0700728c */ /* 0x000fe2000bf06270 */
[----:B0-2---:R-:W-:Y:S01]  /*07b0*/  SHF.R.U32.HI R4, RZ, UR6, R2 ;  /* 0x00000006ff047c19 */ /* 0x005fe20008011602 */
[----:B------:R-:W-:Y:S01]  /*07c0*/  UBMSK UR4, URZ, UR4 ;  /* 0x00000004ff04729b */ /* 0x000fe20008000000 */
[----:B------:R-:W-:Y:S01]  /*07d0*/  STS [R29+0x800], RZ ;  /* 0x000800ff1d007388 */ /* 0x000fe20000000800 */
[----:B------:R-:W-:-:S03]  /*07e0*/  ISETP.NE.AND P3, PT, R105, 0x7, PT ;  /* 0x000000076900780c */ /* 0x000fc60003f65270 */
[----:B------:R-:W-:Y:S01]  /*07f0*/  STS [R29+0xc00], RZ ;  /* 0x000c00ff1d007388 */ /* 0x000fe20000000800 */
[----:B------:R-:W-:-:S03]  /*0800*/  LOP3.LUT R4, R4, UR4, RZ, 0xc0, !PT ;  /* 0x0000000404047c12 */ /* 0x000fc6000f8ec0ff */
[----:B------:R-:W-:Y:S02]  /*0810*/  STS [R29+0x1000], RZ ;  /* 0x001000ff1d007388 */ /* 0x000fe40000000800 */
[----:B------:R-:W-:Y:S01]  /*0820*/  IMAD.SHL.U32 R5, R4, 0x400, RZ ;  /* 0x0000040004057824 */ /* 0x000fe200078e00ff */
[----:B------:R-:W-:Y:S01]  /*0830*/  SHF.R.U32.HI R4, RZ, 0x4, R4 ;  /* 0x00000004ff047819 */ /* 0x000fe20000011604 */
[----:B------:R-:W-:Y:S03]  /*0840*/  STS [R29+0x1400], RZ ;  /* 0x001400ff1d007388 */ /* 0x000fe60000000800 */
[----:B------:R-:W-:Y:S01]  /*0850*/  LOP3.LUT R36, R5, 0x7c00, RZ, 0xc0, !PT ;  /* 0x00007c0005247812 */ /* 0x000fe200078ec0ff */
[----:B------:R-:W-:Y:S01]  /*0860*/  STS [R29+0x1800], RZ ;  /* 0x001800ff1d007388 */ /* 0x000fe20000000800 */
[----:B------:R-:W-:-:S03]  /*0870*/  LOP3.LUT R4, R4, 0xffffffe, RZ, 0xc0, !PT ;  /* 0x0ffffffe04047812 */ /* 0x000fc600078ec0ff */
[----:B------:R-:W-:Y:S01]  /*0880*/  STS [R29+0x1c00], RZ ;  /* 0x001c00ff1d007388 */ /* 0x000fe20000000800 */
[----:B------:R-:W-:Y:S02]  /*0890*/  IADD3 R36, PT, PT, R4, R29, R36 ;  /* 0x0000001d04247210 */ /* 0x000fe40007ffe024 */
[----:B------:R-:W-:Y:S01]  /*08a0*/  SHF.R.U32.HI R4, RZ, UR6, R3 ;  /* 0x00000006ff047c19 */ /* 0x000fe20008011603 */
[----:B------:R-:W-:Y:S03]  /*08b0*/  STS [R29+0x2000], RZ ;  /* 0x002000ff1d007388 */ /* 0x000fe60000000800 */
[----:B------:R-:W-:Y:S01]  /*08c0*/  LOP3.LUT R4, R4, UR4, RZ, 0xc0, !PT ;  /* 0x0000000404047c12 */ /* 0x000fe2000f8ec0ff */
[----:B------:R-:W-:Y:S03]  /*08d0*/  STS [R29+0x2400], RZ ;  /* 0x002400ff1d007388 */ /* 0x000fe60000000800 */
[----:B------:R-:W-:Y:S01]  /*08e0*/  SHF.R.U32.HI R6, RZ, 0x4, R4 ;  /* 0x00000004ff067819 */ /* 0x000fe20000011604 */
[----:B------:R-:W-:Y:S01]  /*08f0*/  STS [R29+0x2800], RZ ;  /* 0x002800ff1d007388 */ /* 0x000fe20000000800 */
[----:B------:R-:W-:-:S02]  /*0900*/  IMAD.SHL.U32 R5, R4, 0x400, RZ ;  /* 0x0000040004057824 */ /* 0x000fc400078e00ff */
[----:B------:R-:W-:Y:S01]  /*0910*/  LOP3.LUT R6, R6, 0xffffffe, RZ, 0xc0, !PT ;  /* 0x0ffffffe06067812 */ /* 0x000fe200078ec0ff */
[----:B------:R-:W-:Y:S02]  /*0920*/  STS [R29+0x2c00], RZ ;  /* 0x002c00ff1d007388 */ /* 0x000fe40000000800 */
[----:B------:R-:W-:Y:S02]  /*0930*/  LOP3.LUT R4, R5, 0x7c00, RZ, 0xc0, !PT ;  /* 0x00007c0005047812 */ /* 0x000fe400078ec0ff */
[----:B------:R-:W-:Y:S02]  /*0940*/  STS [R29+0x3000], RZ ;  /* 0x003000ff1d007388 */ /* 0x000fe40000000800 */
[----:B------:R-:W-:Y:S02]  /*0950*/  IADD3 R37, PT, PT, R6, R29, R4 ;  /* 0x0000001d06257210 */ /* 0x000fe40007ffe004 */
[----:B------:R-:W-:Y:S01]  /*0960*/  STS [R29+0x3400], RZ ;  /* 0x003400ff1d007388 */ /* 0x000fe20000000800 */
[----:B------:R-:W-:-:S03]  /*0970*/  SHF.R.U32.HI R4, RZ, UR6, R12 ;  /* 0x00000006ff047c19 */ /* 0x000fc6000801160c */
        /* <DEDUP_REMOVED lines=10> */
[----:B------:R-:W-:-:S03]  /*0a20*/  IADD3 R39, PT, PT, R39, R29, R6 ;  /* 0x0000001d27277210 */ /* 0x000fc60007ffe006 */
[----:B------:R-:W-:Y:S04]  /*0a30*/  STS [R29+0x4c00], RZ ;  /* 0x004c00ff1d007388 */ /* 0x000fe80000000800 */
        /* <DEDUP_REMOVED lines=13> */
[----:B------:R-:W0:Y:S02]  /*0b10*/  LDS.U16 R34, [R36] ;  /* 0x0000000024227984 */ /* 0x000e240000000400 */
[----:B0-----:R-:W-:-:S05]  /*0b20*/  VIADD R5, R34, 0x1 ;  /* 0x0000000122057836 */ /* 0x001fca0000000000 */
[----:B------:R0:W-:Y:S04]  /*0b30*/  STS.U16 [R36], R5 ;  /* 0x0000000524007388 */ /* 0x0001e80000000400 */
[----:B------:R-:W1:Y:S01]  /*0b40*/  LDS.U16 R38, [R37] ;  /* 0x0000000025267984 */ /* 0x000e620000000400 */
[----:B0-----:R-:W-:-:S04]  /*0b50*/  SHF.R.U32.HI R5, RZ, UR6, R13 ;  /* 0x00000006ff057c19 */ /* 0x001fc8000801160d */
[----:B------:R-:W-:-:S05]  /*0b60*/  LOP3.LUT R5, R5, UR4, RZ, 0xc0, !PT ;  /* 0x0000000405057c12 */ /* 0x000fca000f8ec0ff */
[----:B------:R-:W-:Y:S01]  /*0b70*/  IMAD.SHL.U32 R6, R5, 0x400, RZ ;  /* 0x0000040005067824 */ /* 0x000fe200078e00ff */
[----:B------:R-:W-:-:S04]  /*0b80*/  SHF.R.U32.HI R5, RZ, 0x4, R5 ;  /* 0x00000004ff057819 */ /* 0x000fc80000011605 */
[----:B------:R-:W-:Y:S02]  /*0b90*/  LOP3.LUT R8, R6, 0x7c00, RZ, 0xc0, !PT ;  /* 0x00007c0006087812 */ /* 0x000fe400078ec0ff */
[----:B------:R-:W-:-:S04]  /*0ba0*/  LOP3.LUT R5, R5, 0xffffffe, RZ, 0xc0, !PT ;  /* 0x0ffffffe05057812 */ /* 0x000fc800078ec0ff */
[----:B------:R-:W-:Y:S01]  /*0bb0*/  IADD3 R41, PT, PT, R5, R29, R8 ;  /* 0x0000001d05297210 */ /* 0x000fe20007ffe008 */
[----:B-1----:R-:W-:-:S05]  /*0bc0*/  VIADD R4, R38, 0x1 ;  /* 0x0000000126047836 */ /* 0x002fca0000000000 */
[----:B------:R0:W-:Y:S04]  /*0bd0*/  STS.U16 [R37], R4 ;  /* 0x0000000425007388 */ /* 0x0001e80000000400 */
[----:B------:R-:W1:Y:S01]  /*0be0*/  LDS.U16 R40, [R39] ;  /* 0x0000000027287984 */ /* 0x000e620000000400 */
[----:B0-----:R-:W-:-:S04]  /*0bf0*/  SHF.R.U32.HI R4, RZ, UR6, R14 ;  /* 0x00000006ff047c19 */ /* 0x001fc8000801160e */
[----:B------:R-:W-:-:S05]  /*0c00*/  LOP3.LUT R4, R4, UR4, RZ, 0xc0, !PT ;  /* 0x0000000404047c12 */ /* 0x000fca000f8ec0ff */
[----:B------:R-:W-:Y:S01]  /*0c10*/  IMAD.SHL.U32 R5, R4, 0x400, RZ ;  /* 0x0000040004057824 */ /* 0x000fe200078e00ff */
[----:B------:R-:W-:-:S04]  /*0c20*/  SHF.R.U32.HI R4, RZ, 0x4, R4 ;  /* 0x00000004ff047819 */ /* 0x000fc80000011604 */
[----:B------:R-:W-:Y:S02]  /*0c30*/  LOP3.LUT R8, R5, 0x7c00, RZ, 0xc0, !PT ;  /* 0x00007c0005087812 */ /* 0x000fe400078ec0ff */
[----:B------:R-:W-:Y:S02]  /*0c40*/  LOP3.LUT R43, R4, 0xffffffe, RZ, 0xc0, !PT ;  /* 0x0ffffffe042b7812 */ /* 0x000fe400078ec0ff */
[----:B------:R-:W-:Y:S02]  /*0c50*/  SHF.R.U32.HI R5, RZ, UR6, R15 ;  /* 0x00000006ff057c19 */ /* 0x000fe4000801160f */
[----:B------:R-:W-:Y:S02]  /*0c60*/  IADD3 R43, PT, PT, R43, R29, R8 ;  /* 0x0000001d2b2b7210 */ /* 0x000fe40007ffe008 */
[----:B------:R-:W-:Y:S01]  /*0c70*/  LOP3.LUT R5, R5, UR4, RZ, 0xc0, !PT ;  /* 0x0000000405057c12 */ /* 0x000fe2000f8ec0ff */
[----:B-1----:R-:W-:-:S05]  /*0c80*/  VIADD R6, R40, 0x1 ;  /* 0x0000000128067836 */ /* 0x002fca0000000000 */
[----:B------:R0:W-:Y:S04]  /*0c90*/  STS.U16 [R39], R6 ;  /* 0x0000000627007388 */ /* 0x0001e80000000400 */
[----:B------:R-:W1:Y:S01]  /*0ca0*/  LDS.U16 R42, [R41] ;  /* 0x00000000292a7984 */ /* 0x000e620000000400 */
[----:B0-----:R-:W-:Y:S01]  /*0cb0*/  IMAD.SHL.U32 R6, R5, 0x400, RZ ;  /* 0x0000040005067824 */ /* 0x001fe200078e00ff */
        /* <DEDUP_REMOVED lines=127> */
[----:B0-----:R-:W-:Y:S01]  /*14b0*/  SHF.R.U32.HI R4, RZ, UR6, R30 ;  /* 0x00000006ff047c19 */ /* 0x001fe2000801161e */
[----:B------:R-:W0:Y:S03]  /*14c0*/  S2UR UR6, SR_CgaCtaId ;  /* 0x00000000000679c3 */ /* 0x000e260000008800 */
[----:B------:R-:W-:Y:S01]  /*14d0*/  LOP3.LUT R4, R4, UR4, RZ, 0xc0, !PT ;  /* 0x0000000404047c12 */ /* 0x000fe2000f8ec0ff */
[----:B------:R-:W-:-:S04]  /*14e0*/  UMOV UR4, 0x400 ;  /* 0x0000040000047882 */ /* 0x000fc80000000000 */
[----:B------:R-:W-:Y:S01]  /*14f0*/  IMAD.SHL.U32 R5, R4, 0x400, RZ ;  /* 0x0000040004057824 */ /* 0x000fe200078e00ff */
[----:B------:R-:W-:-:S04]  /*1500*/  SHF.R.U32.HI R4, RZ, 0x4, R4 ;  /* 0x00000004ff047819 */ /* 0x000fc80000011604 */
[----:B------:R-:W-:Y:S02]  /*1510*/  LOP3.LUT R8, R5, 0x7c00, RZ, 0xc0, !PT ;  /* 0x00007c0005087812 */ /* 0x000fe400078ec0ff */
[----:B------:R-:W-:-:S04]  /*1520*/  LOP3.LUT R71, R4, 0xffffffe, RZ, 0xc0, !PT ;  /* 0x0ffffffe04477812 */ /* 0x000fc800078ec0ff */
[----:B------:R-:W-:Y:S01]  /*1530*/  IADD3 R71, PT, PT, R71, R29, R8 ;  /* 0x0000001d47477210 */ /* 0x000fe20007ffe008 */
[----:B0-----:R-:W-:Y:S01]  /*1540*/  ULEA UR4, UR6, UR4, 0x18 ;  /* 0x0000000406047291 */ /* 0x001fe2000f8ec0ff */
[----:B-1----:R-:W-:-:S05]  /*1550*/  VIADD R6, R68, 0x1 ;  /* 0x0000000144067836 */ /* 0x002fca0000000000 */
[----:B------:R-:W-:Y:S04]  /*1560*/  STS.U16 [R67], R6 ;  /* 0x0000000643007388 */ /* 0x000fe80000000400 */
[----:B------:R-:W0:Y:S02]  /*1570*/  LDS.U16 R70, [R69] ;  /* 0x0000000045467984 */ /* 0x000e240000000400 */
[----:B0-----:R-:W-:-:S05]  /*1580*/  VIADD R4, R70, 0x1 ;  /* 0x0000000146047836 */ /* 0x001fca0000000000 */
[----:B------:R-:W-:Y:S04]  /*1590*/  STS.U16 [R69], R4 ;  /* 0x0000000445007388 */ /* 0x000fe80000000400 */
[----:B------:R-:W0:Y:S02]  /*15a0*/  LDS.U16 R72, [R71] ;  /* 0x0000000047487984 */ /* 0x000e240000000400 */
[----:B0-----:R-:W-:-:S05]  /*15b0*/  VIADD R6, R72, 0x1 ;  /* 0x0000000148067836 */ /* 0x001fca0000000000 */
[----:B------:R-:W-:Y:S01]  /*15c0*/  STS.U16 [R71], R6 ;  /* 0x0000000647007388 */ /* 0x000fe20000000400 */
[----:B------:R-:W-:Y:S06]  /*15d0*/  BAR.SYNC.DEFER_BLOCKING 0x0 ;  /* 0x0000000000007b1d */ /* 0x000fec0000010000 */
[----:B------:R-:W-:Y:S04]  /*15e0*/  LDS R73, [R31] ;  /* 0x000000001f497984 */ /* 0x000fe80000000800 */
[----:B------:R-:W0:Y:S04]  /*15f0*/  LDS R74, [R31+0x4] ;  /* 0x000004001f4a7984 */ /* 0x000e280000000800 */
        /* <DEDUP_REMOVED lines=13> */
[----:B------:R-:W1:Y:S01]  /*16d0*/  LDS R86, [R31+0x34] ;  /* 0x000034001f567984 */ /* 0x000e620000000800 */
[----:B--2---:R-:W-:-:S03]  /*16e0*/  IMAD.IADD R76, R76, 0x1, R75 ;  /* 0x000000014c4c7824 */ /* 0x004fc600078e024b */
[----:B------:R-:W2:Y:S01]  /*16f0*/  LDS R87, [R31+0x38] ;  /* 0x000038001f577984 */ /* 0x000ea20000000800 */
[----:B---3--:R-:W-:-:S03]  /*1700*/  IMAD.IADD R77, R77, 0x1, R76 ;  /* 0x000000014d4d7824 */ /* 0x008fc600078e024c */
[----:B------:R-:W3:Y:S01]  /*1710*/  LDS R88, [R31+0x3c] ;  /* 0x00003c001f587984 */ /* 0x000ee20000000800 */
[----:B----4-:R-:W-:-:S03]  /*1720*/  IMAD.IADD R78, R78, 0x1, R77 ;  /* 0x000000014e4e7824 */ /* 0x010fc600078e024d */
[----:B------:R-:W4:Y:S01]  /*1730*/  LDS R89, [R31+0x40] ;  /* 0x000040001f597984 */ /* 0x000f220000000800 */
[----:B-----5:R-:W-:-:S03]  /*1740*/  IMAD.IADD R79, R79, 0x1, R78 ;  /* 0x000000014f4f7824 */ /* 0x020fc600078e024e */
[----:B------:R-:W5:Y:S01]  /*1750*/  LDS R90, [R31+0x44] ;  /* 0x000044001f5a7984 */ /* 0x000f620000000800 */
[----:B------:R-:W-:-:S03]  /*1760*/  IMAD.IADD R80, R80, 0x1, R79 ;  /* 0x0000000150507824 */ /* 0x000fc600078e024f */
        /* <DEDUP_REMOVED lines=29> */
[----:B------:R-:W-:-:S04]  /*1940*/  IMAD.IADD R95, R95, 0x1, R94 ;  /* 0x000000015f5f7824 */ /* 0x000fc800078e025e */
[----:B0-----:R-:W-:-:S04]  /*1950*/  IMAD.IADD R96, R96, 0x1, R95 ;  /* 0x0000000160607824 */ /* 0x001fc800078e025f */
[----:B-1----:R-:W-:-:S04]  /*1960*/  IMAD.IADD R97, R97, 0x1, R96 ;  /* 0x0000000161617824 */ /* 0x002fc800078e0260 */
[----:B--2---:R-:W-:-:S04]  /*1970*/  IMAD.IADD R98, R98, 0x1, R97 ;  /* 0x0000000162627824 */ /* 0x004fc800078e0261 */
[----:B---3--:R-:W-:-:S04]  /*1980*/  IMAD.IADD R99, R99, 0x1, R98 ;  /* 0x0000000163637824 */ /* 0x008fc800078e0262 */
[----:B----4-:R-:W-:-:S04]  /*1990*/  IMAD.IADD R100, R100, 0x1, R99 ;  /* 0x0000000164647824 */ /* 0x010fc800078e0263 */
[----:B-----5:R-:W-:-:S04]  /*19a0*/  IMAD.IADD R101, R101, 0x1, R100 ;  /* 0x0000000165657824 */ /* 0x020fc800078e0264 */
[----:B------:R-:W-:-:S04]  /*19b0*/  IMAD.IADD R102, R102, 0x1, R101 ;  /* 0x0000000166667824 */ /* 0x000fc800078e0265 */
[----:B------:R-:W-:-:S04]  /*19c0*/  IMAD.IADD R103, R103, 0x1, R102 ;  /* 0x0000000167677824 */ /* 0x000fc800078e0266 */
[----:B------:R-:W-:-:S04]  /*19d0*/  IMAD.IADD R104, R104, 0x1, R103 ;  /* 0x0000000168687824 */ /* 0x000fc800078e0267 */
[----:B------:R-:W-:-:S05]  /*19e0*/  IMAD.IADD R106, R5, 0x1, R104 ;  /* 0x00000001056a7824 */ /* 0x000fca00078e0268 */
        /* <DEDUP_REMOVED lines=8> */
[----:B------:R-:W0:Y:S02]  /*1a70*/  SHFL.UP P0, R107, R108, 0x10, RZ ;  /* 0x060000006c6b7989 */ /* 0x000e2400000000ff */
[----:B0-----:R-:W-:Y:S01]  /*1a80*/  @P0 IMAD.IADD R107, R108, 0x1, R107 ;  /* 0x000000016c6b0824 */ /* 0x001fe200078e026b */
[----:B------:R-:W-:-:S03]  /*1a90*/  ISETP.NE.AND P0, PT, R105, 0x1, PT ;  /* 0x000000016900780c */ /* 0x000fc60003f05270 */
[----:B------:R-:W-:Y:S01]  /*1aa0*/  IMAD.IADD R106, R107, 0x1, -R106 ;  /* 0x000000016b6a7824 */ /* 0x000fe200078e0a6a */
[----:B------:R-:W-:Y:S01]  /*1ab0*/  @!P1 STS [R32+0x8400], R107 ;  /* 0x0084006b20009388 */ /* 0x000fe20000000800 */
[----:B------:R-:W-:Y:S01]  /*1ac0*/  BAR.SYNC.DEFER_BLOCKING 0x0 ;  /* 0x0000000000007b1d */ /* 0x000fe20000010000 */
[----:B------:R-:W-:-:S05]  /*1ad0*/  ISETP.NE.AND P1, PT, R105, 0x4, PT ;  /* 0x000000046900780c */ /* 0x000fca0003f25270 */
[----:B------:R-:W0:Y:S04]  /*1ae0*/  LDS.128 R4, [UR4+0x8400] ;  /* 0x00840004ff047984 */ /* 0x000e280008000c00 */
[----:B------:R-:W1:Y:S01]  /*1af0*/  LDS.128 R8, [UR4+0x8410] ;  /* 0x00841004ff087984 */ /* 0x000e620008000c00 */
[C---:B0-----:R-:W-:Y:S01]  /*1b00*/  SEL R35, R4.reuse, R35, !P0 ;  /* 0x0000002304237207 */ /* 0x041fe20004000000 */
[----:B------:R-:W-:Y:S01]  /*1b10*/  IMAD.IADD R5, R4, 0x1, R5 ;  /* 0x0000000104057824 */ /* 0x000fe200078e0205 */
[----:B------:R-:W-:-:S03]  /*1b20*/  ISETP.NE.AND P0, PT, R105, 0x2, PT ;  /* 0x000000026900780c */ /* 0x000fc60003f05270 */
[----:B------:R-:W-:Y:S01]  /*1b30*/  IMAD.IADD R6, R6, 0x1, R5 ;  /* 0x0000000106067824 */ /* 0x000fe200078e0205 */
[----:B------:R-:W-:Y:S02]  /*1b40*/  SEL R35, R5, R35, !P0 ;  /* 0x0000002305237207 */ /* 0x000fe40004000000 */
[----:B------:R-:W-:Y:S01]  /*1b50*/  ISETP.NE.AND P0, PT, R105, 0x3, PT ;  /* 0x000000036900780c */ /* 0x000fe20003f05270 */
[----:B------:R-:W-:-:S03]  /*1b60*/  IMAD.IADD R7, R7, 0x1, R6 ;  /* 0x0000000107077824 */ /* 0x000fc600078e0206 */
[----:B------:R-:W-:Y:S01]  /*1b70*/  SEL R35, R6, R35, !P0 ;  /* 0x0000002306237207 */ /* 0x000fe20004000000 */
[----:B-1----:R-:W-:Y:S01]  /*1b80*/  IMAD.IADD R8, R7, 0x1, R8 ;  /* 0x0000000107087824 */ /* 0x002fe200078e0208 */
[----:B------:R-:W-:Y:S02]  /*1b90*/  ISETP.NE.AND P0, PT, R105, 0x5, PT ;  /* 0x000000056900780c */ /* 0x000fe40003f05270 */
[----:B------:R-:W-:Y:S01]  /*1ba0*/  SEL R35, R7, R35, !P1 ;  /* 0x0000002307237207 */ /* 0x000fe20004800000 */
[----:B------:R-:W-:Y:S01]  /*1bb0*/  IMAD.IADD R9, R9, 0x1, R8 ;  /* 0x0000000109097824 */ /* 0x000fe200078e0208 */
[----:B------:R-:W-:Y:S02]  /*1bc0*/  ISETP.NE.AND P1, PT, R23, RZ, PT ;  /* 0x000000ff1700720c */ /* 0x000fe40003f25270 */
[----:B------:R-:W-:Y:S01]  /*1bd0*/  SEL R35, R8, R35, !P0 ;  /* 0x0000002308237207 */ /* 0x000fe20004000000 */
[----:B------:R-:W-:Y:S01]  /*1be0*/  IMAD.IADD R10, R10, 0x1, R9 ;  /* 0x000000010a0a7824 */ /* 0x000fe200078e0209 */
[----:B------:R-:W-:-:S02]  /*1bf0*/  ISETP.GT.U32.AND P0, PT, R0, 0x1f, PT ;  /* 0x0000001f0000780c */ /* 0x000fc40003f04070 */
[----:B------:R-:W-:Y:S01]  /*1c00*/  SEL R35, R9, R35, !P2 ;  /* 0x0000002309237207 */ /* 0x000fe20005000000 */
[----:B------:R-:W-:Y:S01]  /*1c10*/  IMAD.IADD R11, R11, 0x1, R10 ;  /* 0x000000010b0b7824 */ /* 0x000fe200078e020a */
[----:B------:R-:W-:Y:S02]  /*1c20*/  ISETP.GT.U32.OR P2, PT, R0, 0x1f, P1 ;  /* 0x0000001f0000780c */ /* 0x000fe40000f44470 */
[----:B------:R-:W-:Y:S02]  /*1c30*/  SEL R4, R106, RZ, P1 ;  /* 0x000000ff6a047207 */ /* 0x000fe40000800000 */
[----:B------:R-:W-:-:S05]  /*1c40*/  SEL R35, R10, R35, !P3 ;  /* 0x000000230a237207 */ /* 0x000fca0005800000 */
[----:B------:R-:W-:Y:S01]  /*1c50*/  @P0 IMAD.IADD R106, R35, 0x1, R4 ;  /* 0x00000001236a0824 */ /* 0x000fe200078e0204 */
[----:B------:R-:W-:-:S03]  /*1c60*/  ISETP.NE.AND P0, PT, R0, RZ, PT ;  /* 0x000000ff0000720c */ /* 0x000fc60003f05270 */
[----:B------:R-:W-:-:S05]  /*1c70*/  @!P2 IMAD.U32 R106, R11, 0x10000, RZ ;  /* 0x000100000b6aa824 */ /* 0x000fca00078e00ff */
[----:B------:R-:W-:Y:S01]  /*1c80*/  @!P2 STS [UR4+0x8428], R106 ;  /* 0x0084286aff00a988 */ /* 0x000fe20008000804 */
[----:B------:R-:W-:Y:S06]  /*1c90*/  BAR.SYNC.DEFER_BLOCKING 0x0 ;  /* 0x0000000000007b1d */ /* 0x000fec0000010000 */
[----:B------:R-:W0:Y:S02]  /*1ca0*/  LDS R4, [UR4+0x8428] ;  /* 0x00842804ff047984 */ /* 0x000e240008000800 */
[----:B0-----:R-:W-:-:S05]  /*1cb0*/  SEL R5, R4, RZ, P0 ;  /* 0x000000ff04057207 */ /* 0x001fca0000000000 */
[----:B------:R-:W-:-:S04]  /*1cc0*/  IMAD.IADD R4, R5, 0x1, R106 ;  /* 0x0000000105047824 */ /* 0x000fc800078e026a */
[--C-:B------:R-:W-:Y:S01]  /*1cd0*/  IMAD.IADD R6, R73, 0x1, R4.reuse ;  /* 0x0000000149067824 */ /* 0x100fe200078e0204 */
[----:B------:R-:W-:Y:S01]  /*1ce0*/  STS [R31], R4 ;  /* 0x000000041f007388 */ /* 0x000fe20000000800 */
[--C-:B------:R-:W-:Y:S02]  /*1cf0*/  IMAD.IADD R74, R74, 0x1, R4.reuse ;  /* 0x000000014a4a7824 */ /* 0x100fe400078e0204 */
[--C-:B------:R-:W-:Y:S01]  /*1d00*/  IMAD.IADD R8, R75, 0x1, R4.reuse ;  /* 0x000000014b087824 */ /* 0x100fe200078e0204 */
[----:B------:R-:W-:Y:S01]  /*1d10*/  STS [R31+0x4], R6 ;  /* 0x000004061f007388 */ /* 0x000fe20000000800 */
[--C-:B------:R-:W-:Y:S02]  /*1d20*/  IMAD.IADD R76, R76, 0x1, R4.reuse ;  /* 0x000000014c4c7824 */ /* 0x100fe400078e0204 */
[--C-:B------:R-:W-:Y:S01]  /*1d30*/  IMAD.IADD R10, R77, 0x1, R4.reuse ;  /* 0x000000014d0a7824 */ /* 0x100fe200078e0204 */
[----:B------:R-:W-:Y:S01]  /*1d40*/  STS [R31+0x8], R74 ;  /* 0x0000084a1f007388 */ /* 0x000fe20000000800 */
[----:B------:R-:W-:-:S02]  /*1d50*/  IMAD.IADD R78, R78, 0x1, R4 ;  /* 0x000000014e4e7824 */ /* 0x000fc400078e0204 */
[--C-:B------:R-:W-:Y:S01]  /*1d60*/  IMAD.IADD R106, R79, 0x1, R4.reuse ;  /* 0x000000014f6a7824 */ /* 0x100fe200078e0204 */
[----:B------:R-:W-:Y:S01]  /*1d70*/  STS [R31+0xc], R8 ;  /* 0x00000c081f007388 */ /* 0x000fe20000000800 */
        /* <DEDUP_REMOVED lines=36> */
[----:B------:R-:W-:-:S03]  /*1fc0*/  IMAD.IADD R104, R104, 0x1, R4 ;  /* 0x0000000168687824 */ /* 0x000fc600078e0204 */
[----:B------:R-:W-:Y:S04]  /*1fd0*/  STS [R31+0x40], R88 ;  /* 0x000040581f007388 */ /* 0x000fe80000000800 */
        /* <DEDUP_REMOVED lines=15> */
[----:B------:R-:W-:Y:S01]  /*20d0*/  STS [R31+0x80], R104 ;  /* 0x000080681f007388 */ /* 0x000fe20000000800 */
[----:B------:R-:W-:Y:S06]  /*20e0*/  BAR.SYNC.DEFER_BLOCKING 0x0 ;  /* 0x0000000000007b1d */ /* 0x000fec0000010000 */
[----:B------:R-:W0:Y:S04]  /*20f0*/  LDS.U16 R5, [R36] ;  /* 0x0000000024057984 */ /* 0x000e280000000400 */
[----:B------:R-:W1:Y:S04]  /*2100*/  LDS.U16 R37, [R37] ;  /* 0x0000000025257984 */ /* 0x000e680000000400 */
[----:B------:R-:W2:Y:S04]  /*2110*/  LDS.U16 R39, [R39] ;  /* 0x0000000027277984 */ /* 0x000ea80000000400 */
[----:B------:R-:W3:Y:S04]  /*2120*/  LDS.U16 R41, [R41] ;  /* 0x0000000029297984 */ /* 0x000ee80000000400 */
[----:B------:R-:W4:Y:S04]  /*2130*/  LDS.U16 R43, [R43] ;  /* 0x000000002b2b7984 */ /* 0x000f280000000400 */
[----:B------:R-:W5:Y:S04]  /*2140*/  LDS.U16 R45, [R45] ;  /* 0x000000002d2d7984 */ /* 0x000f680000000400 */
[----:B------:R-:W5:Y:S04]  /*2150*/  LDS.U16 R47, [R47] ;  /* 0x000000002f2f7984 */ /* 0x000f680000000400 */
[----:B------:R-:W5:Y:S04]  /*2160*/  LDS.U16 R49, [R49] ;  /* 0x0000000031317984 */ /* 0x000f680000000400 */
[----:B------:R-:W5:Y:S04]  /*2170*/  LDS.U16 R51, [R51] ;  /* 0x0000000033337984 */ /* 0x000f680000000400 */
[----:B------:R-:W5:Y:S04]  /*2180*/  LDS.U16 R53, [R53] ;  /* 0x0000000035357984 */ /* 0x000f680000000400 */
[----:B------:R-:W5:Y:S01]  /*2190*/  LDS.U16 R55, [R55] ;  /* 0x0000000037377984 */ /* 0x000f620000000400 */
[----:B0-----:R-:W-:-:S03]  /*21a0*/  IMAD.IADD R5, R34, 0x1, R5 ;  /* 0x0000000122057824 */ /* 0x001fc600078e0205 */
[----:B------:R-:W0:Y:S01]  /*21b0*/  LDS.U16 R57, [R57] ;  /* 0x0000000039397984 */ /* 0x000e220000000400 */
[----:B-1----:R-:W-:-:S03]  /*21c0*/  IMAD.IADD R37, R38, 0x1, R37 ;  /* 0x0000000126257824 */ /* 0x002fc600078e0225 */
[----:B------:R-:W1:Y:S01]  /*21d0*/  LDS.U16 R59, [R59] ;  /* 0x000000003b3b7984 */ /* 0x000e620000000400 */
[----:B--2---:R-:W-:-:S03]  /*21e0*/  IMAD.IADD R39, R40, 0x1, R39 ;  /* 0x0000000128277824 */ /* 0x004fc600078e0227 */
[----:B------:R-:W2:Y:S01]  /*21f0*/  LDS.U16 R61, [R61] ;  /* 0x000000003d3d7984 */ /* 0x000ea20000000400 */
[----:B---3--:R-:W-:-:S03]  /*2200*/  IMAD.IADD R41, R42, 0x1, R41 ;  /* 0x000000012a297824 */ /* 0x008fc600078e0229 */
[----:B------:R-:W3:Y:S01]  /*2210*/  LDS.U16 R63, [R63] ;  /* 0x000000003f3f7984 */ /* 0x000ee20000000400 */
[----:B----4-:R-:W-:-:S03]  /*2220*/  IMAD.IADD R43, R44, 0x1, R43 ;  /* 0x000000012c2b7824 */ /* 0x010fc600078e022b */
[----:B------:R-:W4:Y:S01]  /*2230*/  LDS.U16 R65, [R65] ;  /* 0x0000000041417984 */ /* 0x000f220000000400 */
[----:B-----5:R-:W-:-:S03]  /*2240*/  IMAD.IADD R45, R46, 0x1, R45 ;  /* 0x000000012e2d7824 */ /* 0x020fc600078e022d */
[----:B------:R-:W5:Y:S01]  /*2250*/  LDS.U16 R67, [R67] ;  /* 0x0000000043437984 */ /* 0x000f620000000400 */
[----:B------:R-:W-:-:S03]  /*2260*/  IMAD.IADD R47, R48, 0x1, R47 ;  /* 0x00000001302f7824 */ /* 0x000fc600078e022f */
[----:B------:R-:W5:Y:S01]  /*2270*/  LDS.U16 R69, [R69] ;  /* 0x0000000045457984 */ /* 0x000f620000000400 */
[----:B------:R-:W-:-:S03]  /*2280*/  IMAD.IADD R49, R50, 0x1, R49 ;  /* 0x0000000132317824 */ /* 0x000fc600078e0231 */
[----:B------:R-:W5:Y:S01]  /*2290*/  LDS.U16 R71, [R71] ;  /* 0x0000000047477984 */ /* 0x000f620000000400 */
[----:B------:R-:W-:Y:S02]  /*22a0*/  IMAD.IADD R51, R52, 0x1, R51 ;  /* 0x0000000134337824 */ /* 0x000fe400078e0233 */
[----:B------:R-:W-:Y:S02]  /*22b0*/  IMAD.IADD R53, R54, 0x1, R53 ;  /* 0x0000000136357824 */ /* 0x000fe400078e0235 */
[----:B------:R-:W-:Y:S02]  /*22c0*/  IMAD.IADD R55, R56, 0x1, R55 ;  /* 0x0000000138377824 */ /* 0x000fe400078e0237 */
[----:B0-----:R-:W-:Y:S02]  /*22d0*/  IMAD.IADD R57, R58, 0x1, R57 ;  /* 0x000000013a397824 */ /* 0x001fe400078e0239 */
[----:B-1----:R-:W-:Y:S02]  /*22e0*/  IMAD.IADD R59, R60, 0x1, R59 ;  /* 0x000000013c3b7824 */ /* 0x002fe400078e023b */
[----:B--2---:R-:W-:-:S02]  /*22f0*/  IMAD.IADD R61, R62, 0x1, R61 ;  /* 0x000000013e3d7824 */ /* 0x004fc400078e023d */
[----:B---3--:R-:W-:Y:S02]  /*2300*/  IMAD.IADD R63, R64, 0x1, R63 ;  /* 0x00000001403f7824 */ /* 0x008fe400078e023f */
[----:B----4-:R-:W-:Y:S02]  /*2310*/  IMAD.IADD R65, R66, 0x1, R65 ;  /* 0x0000000142417824 */ /* 0x010fe400078e0241 */
[----:B-----5:R-:W-:Y:S02]  /*2320*/  IMAD.IADD R67, R68, 0x1, R67 ;  /* 0x0000000144437824 */ /* 0x020fe400078e0243 */
[----:B------:R-:W-:Y:S02]  /*2330*/  IMAD.IADD R69, R70, 0x1, R69 ;  /* 0x0000000146457824 */ /* 0x000fe400078e0245 */
[----:B------:R-:W-:Y:S01]  /*2340*/  IMAD.IADD R71, R72, 0x1, R71 ;  /* 0x0000000148477824 */ /* 0x000fe200078e0247 */
[----:B------:R-:W-:Y:S06]  /*2350*/  BAR.SYNC.DEFER_BLOCKING 0x0 ;  /* 0x0000000000007b1d */ /* 0x000fec0000010000 */
[----:B------:R-:W-:Y:S05]  /*2360*/  BRA.U UP0, `(.L_x_261) ;  /* 0x0000000100f87547 */ /* 0x000fea000b800000 */
[----:B------:R-:W-:Y:S01]  /*2370*/  LEA R5, R5, UR4, 0x2 ;  /* 0x0000000405057c11 */ /* 0x000fe2000f8e10ff */
[----:B------:R-:W-:Y:S01]  /*2380*/  UIADD3 UR7, UPT, UPT, UR7, 0x6, URZ ;  /* 0x0000000607077890 */ /* 0x000fe2000fffe0ff */
[----:B------:R-:W-:Y:S01]  /*2390*/  LEA R4, R37, UR4, 0x2 ;  /* 0x0000000425047c11 */ /* 0x000fe2000f8e10ff */
[----:B------:R-:W-:Y:S01]  /*23a0*/  UIADD3 UR5, UPT, UPT, UR5, -0x6, URZ ;  /* 0xfffffffa05057890 */ /* 0x000fe2000fffe0ff */
[----:B------:R-:W-:Y:S01]  /*23b0*/  LEA R7, R39, UR4, 0x2 ;  /* 0x0000000427077c11 */ /* 0x000fe2000f8e10ff */
[----:B------:R0:W-:Y:S01]  /*23c0*/  STS [R5], R2 ;  /* 0x0000000205007388 */ /* 0x0001e20000000800 */
[----:B------:R-:W-:Y:S02]  /*23d0*/  LEA R6, R41, UR4, 0x2 ;  /* 0x0000000429067c11 */ /* 0x000fe4000f8e10ff */
[----:B------:R-:W-:Y:S01]  /*23e0*/  LEA R9, R43, UR4, 0x2 ;  /* 0x000000042b097c11 */ /* 0x000fe2000f8e10ff */
[----:B------:R1:W-:Y:S01]  /*23f0*/  STS [R4], R3 ;  /* 0x0000000304007388 */ /* 0x0003e20000000800 */
[----:B------:R-:W-:-:S02]  /*2400*/  LEA R8, R45, UR4, 0x2 ;  /* 0x000000042d087c11 */ /* 0x000fc4000f8e10ff */
[----:B------:R-:W-:Y:S01]  /*2410*/  LEA R11, R47, UR4, 0x2 ;  /* 0x000000042f0b7c11 */ /* 0x000fe2000f8e10ff */
[----:B------:R2:W-:Y:S01]  /*2420*/  STS [R7], R12 ;  /* 0x0000000c07007388 */ /* 0x0005e20000000800 */
[----:B------:R-:W-:Y:S02]  /*2430*/  LEA R10, R49, UR4, 0x2 ;  /* 0x00000004310a7c11 */ /* 0x000fe4000f8e10ff */
[----:B0-----:R-:W-:Y:S01]  /*2440*/  LEA R5, R51, UR4, 0x2 ;  /* 0x0000000433057c11 */ /* 0x001fe2000f8e10ff */
[----:B------:R0:W-:Y:S01]  /*2450*/  STS [R6], R13 ;  /* 0x0000000d06007388 */ /* 0x0001e20000000800 */
[----:B------:R-:W-:Y:S02]  /*2460*/  LEA R2, R53, UR4, 0x2 ;  /* 0x0000000435027c11 */ /* 0x000fe4000f8e10ff */
[----:B-1----:R-:W-:Y:S01]  /*2470*/  LEA R3, R55, UR4, 0x2 ;  /* 0x0000000437037c11 */ /* 0x002fe2000f8e10ff */
[----:B------:R1:W-:Y:S01]  /*2480*/  STS [R9], R14 ;  /* 0x0000000e09007388 */ /* 0x0003e20000000800 */
[----:B------:R-:W-:-:S02]  /*2490*/  LEA R4, R57, UR4, 0x2 ;  /* 0x0000000439047c11 */ /* 0x000fc4000f8e10ff */
[----:B--2---:R-:W-:Y:S01]  /*24a0*/  LEA R7, R59, UR4, 0x2 ;  /* 0x000000043b077c11 */ /* 0x004fe2000f8e10ff */
[----:B------:R2:W-:Y:S01]  /*24b0*/  STS [R8], R15 ;  /* 0x0000000f08007388 */ /* 0x0005e20000000800 */
[----:B0-----:R-:W-:-:S03]  /*24c0*/  LEA R6, R63, UR4, 0x2 ;  /* 0x000000043f067c11 */ /* 0x001fc6000f8e10ff */
[----:B------:R0:W-:Y:S01]  /*24d0*/  STS [R11], R16 ;  /* 0x000000100b007388 */ /* 0x0001e20000000800 */
[----:B-1----:R-:W-:-:S03]  /*24e0*/  LEA R9, R61, UR4, 0x2 ;  /* 0x000000043d097c11 */ /* 0x002fc6000f8e10ff */
[----:B------:R-:W-:Y:S01]  /*24f0*/  STS [R10], R17 ;  /* 0x000000110a007388 */ /* 0x000fe20000000800 */
[----:B--2---:R-:W-:-:S03]  /*2500*/  LEA R8, R67, UR4, 0x2 ;  /* 0x0000000443087c11 */ /* 0x004fc6000f8e10ff */
[----:B------:R1:W-:Y:S01]  /*2510*/  STS [R5], R18 ;  /* 0x0000001205007388 */ /* 0x0003e20000000800 */
[----:B0-----:R-:W-:-:S03]  /*2520*/  LEA R11, R65, UR4, 0x2 ;  /* 0x00000004410b7c11 */ /* 0x001fc6000f8e10ff */
[----:B------:R0:W-:Y:S04]  /*2530*/  STS [R2], R19 ;  /* 0x0000001302007388 */ /* 0x0001e80000000800 */
[----:B------:R2:W-:Y:S01]  /*2540*/  STS [R3], R20 ;  /* 0x0000001403007388 */ /* 0x0005e20000000800 */
[----:B-1----:R-:W-:-:S03]  /*2550*/  LEA R5, R69, UR4, 0x2 ;  /* 0x0000000445057c11 */ /* 0x002fc6000f8e10ff */
[----:B------:R2:W-:Y:S01]  /*2560*/  STS [R4], R21 ;  /* 0x0000001504007388 */ /* 0x0005e20000000800 */
[----:B0-----:R-:W-:-:S03]  /*2570*/  LEA R19, R71, UR4, 0x2 ;  /* 0x0000000447137c11 */ /* 0x001fc6000f8e10ff */
[----:B------:R2:W-:Y:S04]  /*2580*/  STS [R7], R22 ;  /* 0x0000001607007388 */ /* 0x0005e80000000800 */
[----:B------:R2:W-:Y:S04]  /*2590*/  STS [R9], R24 ;  /* 0x0000001809007388 */ /* 0x0005e80000000800 */
[----:B------:R2:W-:Y:S04]  /*25a0*/  STS [R6], R25 ;  /* 0x0000001906007388 */ /* 0x0005e80000000800 */
[----:B------:R2:W-:Y:S04]  /*25b0*/  STS [R11], R26 ;  /* 0x0000001a0b007388 */ /* 0x0005e80000000800 */
[----:B------:R2:W-:Y:S04]  /*25c0*/  STS [R8], R27 ;  /* 0x0000001b08007388 */ /* 0x0005e80000000800 */
[----:B------:R2:W-:Y:S04]  /*25d0*/  STS [R5], R28 ;  /* 0x0000001c05007388 */ /* 0x0005e80000000800 */
[----:B------:R2:W-:Y:S01]  /*25e0*/  STS [R19], R30 ;  /* 0x0000001e13007388 */ /* 0x0005e20000000800 */
[----:B------:R-:W-:Y:S06]  /*25f0*/  BAR.SYNC.DEFER_BLOCKING 0x0 ;  /* 0x0000000000007b1d */ /* 0x000fec0000010000 */
[----:B------:R2:W0:Y:S04]  /*2600*/  LDS R2, [R33] ;  /* 0x0000000021027984 */ /* 0x0004280000000800 */
[----:B------:R2:W1:Y:S04]  /*2610*/  LDS R3, [R33+0x4] ;  /* 0x0000040021037984 */ /* 0x0004680000000800 */
[----:B------:R2:W3:Y:S04]  /*2620*/  LDS R12, [R33+0x8] ;  /* 0x00000800210c7984 */ /* 0x0004e80000000800 */
[----:B------:R2:W4:Y:S04]  /*2630*/  LDS R13, [R33+0xc] ;  /* 0x00000c00210d7984 */ /* 0x0005280000000800 */
[----:B------:R2:W0:Y:S04]  /*2640*/  LDS R14, [R33+0x10] ;  /* 0x00001000210e7984 */ /* 0x0004280000000800 */
        /* <DEDUP_REMOVED lines=13> */
[----:B------:R2:W0:Y:S01]  /*2720*/  LDS R30, [R33+0x48] ;  /* 0x00004800211e7984 */ /* 0x0004220000000800 */
[----:B------:R-:W-:Y:S06]  /*2730*/  BAR.SYNC.DEFER_BLOCKING 0x0 ;  /* 0x0000000000007b1d */ /* 0x000fec0000010000 */
[----:B-1-34-:R-:W-:Y:S05]  /*2740*/  BRA `(.L_x_262) ;  /* 0xffffffdc00f87947 */ /* 0x01afea000383ffff */
.L_x_261:
[----:B------:R-:W-:Y:S01]  /*2750*/  LEA R5, R5, UR4, 0x2 ;  /* 0x0000000405057c11 */ /* 0x000fe2000f8e10ff */
[C---:B------:R-:W-:Y:S01]  /*2760*/  IMAD R33, R0.reuse, -0x48, R33 ;  /* 0xffffffb800217824 */ /* 0x040fe200078e0221 */
[----:B------:R-:W-:Y:S01]  /*2770*/  LEA R4, R37, UR4, 0x2 ;  /* 0x0000000425047c11 */ /* 0x000fe2000f8e10ff */
[C---:B------:R-:W-:Y:S01]  /*2780*/  VIADD R7, R0.reuse, 0x100 ;  /* 0x0000010000077836 */ /* 0x040fe20000000000 */
[----:B------:R-:W-:Y:S01]  /*2790*/  LEA R39, R39, UR4, 0x2 ;  /* 0x0000000427277c11 */ /* 0x000fe2000f8e10ff */
[----:B------:R0:W-:Y:S01]  /*27a0*/  STS [R5], R2 ;  /* 0x0000000205007388 */ /* 0x0001e20000000800 */
[----:B------:R-:W-:Y:S01]  /*27b0*/  LEA R6, R41, UR4, 0x2 ;  /* 0x0000000429067c11 */ /* 0x000fe2000f8e10ff */
[----:B------:R-:W-:Y:S01]  /*27c0*/  VIADD R9, R0, 0x200 ;  /* 0x0000020000097836 */ /* 0x000fe20000000000 */
[----:B------:R-:W-:Y:S01]  /*27d0*/  LEA R43, R43, UR4, 0x2 ;  /* 0x000000042b2b7c11 */ /* 0x000fe2000f8e10ff */
[----:B------:R1:W-:Y:S01]  /*27e0*/  STS [R4], R3 ;  /* 0x0000000304007388 */ /* 0x0003e20000000800 */
[----:B------:R-:W-:-:S02]  /*27f0*/  LEA R8, R45, UR4, 0x2 ;  /* 0x000000042d087c11 */ /* 0x000fc4000f8e10ff */
[----:B------:R-:W-:Y:S01]  /*2800*/  LEA R47, R47, UR4, 0x2 ;  /* 0x000000042f2f7c11 */ /* 0x000fe2000f8e10ff */
[----:B------:R-:W-:Y:S01]  /*2810*/  STS [R39], R12 ;  /* 0x0000000c27007388 */ /* 0x000fe20000000800 */
[----:B------:R-:W-:Y:S02]  /*2820*/  LEA R10, R49, UR4, 0x2 ;  /* 0x00000004310a7c11 */ /* 0x000fe4000f8e10ff */
[----:B------:R-:W-:Y:S01]  /*2830*/  LEA R51, R51, UR4, 0x2 ;  /* 0x0000000433337c11 */ /* 0x000fe2000f8e10ff */
[----:B------:R2:W-:Y:S01]  /*2840*/  STS [R6], R13 ;  /* 0x0000000d06007388 */ /* 0x0005e20000000800 */
[----:B0-----:R-:W-:Y:S02]  /*2850*/  LEA R2, R53, UR4, 0x2 ;  /* 0x0000000435027c11 */ /* 0x001fe4000f8e10ff */
[----:B------:R-:W-:Y:S01]  /*2860*/  LEA R55, R55, UR4, 0x2 ;  /* 0x0000000437377c11 */ /* 0x000fe2000f8e10ff */
[----:B------:R0:W-:Y:S01]  /*2870*/  STS [R43], R14 ;  /* 0x0000000e2b007388 */ /* 0x0001e20000000800 */
[----:B-1----:R-:W-:-:S02]  /*2880*/  LEA R4, R57, UR4, 0x2 ;  /* 0x0000000439047c11 */ /* 0x002fc4000f8e10ff */
[----:B------:R-:W-:Y:S01]  /*2890*/  LEA R59, R59, UR4, 0x2 ;  /* 0x000000043b3b7c11 */ /* 0x000fe2000f8e10ff */
[----:B------:R1:W-:Y:S01]  /*28a0*/  STS [R8], R15 ;  /* 0x0000000f08007388 */ /* 0x0003e20000000800 */
[----:B------:R-:W-:Y:S01]  /*28b0*/  LEA R61, R61, UR4, 0x2 ;  /* 0x000000043d3d7c11 */ /* 0x000fe2000f8e10ff */
[C---:B--2---:R-:W-:Y:S01]  /*28c0*/  VIADD R13, R0.reuse, 0x500 ;  /* 0x00000500000d7836 */ /* 0x044fe20000000000 */
[----:B------:R-:W-:Y:S01]  /*28d0*/  LEA R6, R63, UR4, 0x2 ;  /* 0x000000043f067c11 */ /* 0x000fe2000f8e10ff */
[----:B------:R2:W-:Y:S01]  /*28e0*/  STS [R47], R16 ;  /* 0x000000102f007388 */ /* 0x0005e20000000800 */
[----:B------:R-:W-:Y:S01]  /*28f0*/  LEA R65, R65, UR4, 0x2 ;  /* 0x0000000441417c11 */ /* 0x000fe2000f8e10ff */
[C---:B0-----:R-:W-:Y:S01]  /*2900*/  VIADD R14, R0.reuse, 0x600 ;  /* 0x00000600000e7836 */ /* 0x041fe20000000000 */
[----:B------:R-:W-:Y:S01]  /*2910*/  LEA R69, R69, UR4, 0x2 ;  /* 0x0000000445457c11 */ /* 0x000fe2000f8e10ff */
[----:B------:R0:W-:Y:S01]  /*2920*/  STS [R10], R17 ;  /* 0x000000110a007388 */ /* 0x0001e20000000800 */
[----:B------:R-:W-:Y:S01]  /*2930*/  LEA R71, R71, UR4, 0x2 ;  /* 0x0000000447477c11 */ /* 0x000fe2000f8e10ff */
[C---:B-1----:R-:W-:Y:S01]  /*2940*/  VIADD R15, R0.reuse, 0x700 ;  /* 0x00000700000f7836 */ /* 0x042fe20000000000 */
[----:B------:R-:W-:Y:S01]  /*2950*/  LEA R8, R67, UR4, 0x2 ;  /* 0x0000000443087c11 */ /* 0x000fe2000f8e10ff */
[----:B------:R-:W-:Y:S01]  /*2960*/  STS [R51], R18 ;  /* 0x0000001233007388 */ /* 0x000fe20000000800 */
[----:B------:R-:W1:Y:S01]  /*2970*/  LDCU.64 UR4, c[0x0][0x3a0] ;  /* 0x00007400ff0477ac */ /* 0x000e620008000a00 */
[C---:B------:R-:W-:Y:S01]  /*2980*/  LOP3.LUT R12, R0.reuse, 0x400, RZ, 0xfc, !PT ;  /* 0x00000400000c7812 */ /* 0x040fe200078efcff */
[C---:B--2---:R-:W-:Y:S01]  /*2990*/  VIADD R16, R0.reuse, 0xd00 ;  /* 0x00000d0000107836 */ /* 0x044fe20000000000 */
[----:B------:R2:W-:Y:S01]  /*29a0*/  STS [R2], R19 ;  /* 0x0000001302007388 */ /* 0x0005e20000000800 */
[----:B0-----:R-:W-:-:S03]  /*29b0*/  VIADD R10, R0, 0x300 ;  /* 0x00000300000a7836 */ /* 0x001fc60000000000 */
[----:B------:R-:W-:Y:S04]  /*29c0*/  STS [R55], R20 ;  /* 0x0000001437007388 */ /* 0x000fe80000000800 */
[----:B------:R-:W-:Y:S01]  /*29d0*/  STS [R4], R21 ;  /* 0x0000001504007388 */ /* 0x000fe20000000800 */
[----:B--2---:R-:W0:Y:S03]  /*29e0*/  LDC.64 R2, c[0x0][0x388] ;  /* 0x0000e200ff027b82 */ /* 0x004e260000000a00 */
[----:B------:R-:W-:Y:S01]  /*29f0*/  STS [R59], R22 ;  /* 0x000000163b007388 */ /* 0x000fe20000000800 */
[----:B-1----:R-:W-:-:S03]  /*2a00*/  ISETP.GE.U32.AND P2, PT, R7, UR4, PT ;  /* 0x0000000407007c0c */ /* 0x002fc6000bf46070 */
[----:B------:R-:W-:Y:S01]  /*2a10*/  STS [R61], R24 ;  /* 0x000000183d007388 */ /* 0x000fe20000000800 */
[----:B------:R-:W-:Y:S02]  /*2a20*/  ISETP.GE.U32.AND P3, PT, R9, UR4, PT ;  /* 0x0000000409007c0c */ /* 0x000fe4000bf66070 */
[----:B------:R-:W-:Y:S01]  /*2a30*/  ISETP.GE.U32.AND P6, PT, R10, UR4, PT ;  /* 0x000000040a007c0c */ /* 0x000fe2000bfc6070 */
[----:B------:R-:W-:Y:S01]  /*2a40*/  STS [R6], R25 ;  /* 0x0000001906007388 */ /* 0x000fe20000000800 */
[----:B------:R-:W-:Y:S02]  /*2a50*/  ISETP.GE.U32.AND.EX P3, PT, RZ, UR5, PT, P3 ;  /* 0x00000005ff007c0c */ /* 0x000fe4000bf66130 */
[----:B------:R-:W-:Y:S01]  /*2a60*/  ISETP.GE.U32.AND.EX P2, PT, RZ, UR5, PT, P2 ;  /* 0x00000005ff007c0c */ /* 0x000fe2000bf46120 */
[----:B------:R-:W-:Y:S01]  /*2a70*/  STS [R65], R26 ;  /* 0x0000001a41007388 */ /* 0x000fe20000000800 */
[----:B------:R-:W-:Y:S02]  /*2a80*/  ISETP.GE.U32.AND P1, PT, R13, UR4, PT ;  /* 0x000000040d007c0c */ /* 0x000fe4000bf26070 */
[----:B------:R-:W-:Y:S01]  /*2a90*/  ISETP.GE.U32.AND.EX P6, PT, RZ, UR5, PT, P6 ;  /* 0x00000005ff007c0c */ /* 0x000fe2000bfc6160 */
[----:B------:R-:W-:Y:S01]  /*2aa0*/  STS [R8], R27 ;  /* 0x0000001b08007388 */ /* 0x000fe20000000800 */
[----:B------:R-:W-:-:S02]  /*2ab0*/  ISETP.GE.U32.AND.EX P1, PT, RZ, UR5, PT, P1 ;  /* 0x00000005ff007c0c */ /* 0x000fc4000bf26110 */
[----:B------:R-:W-:Y:S01]  /*2ac0*/  ISETP.GE.U32.AND P5, PT, R12, UR4, PT ;  /* 0x000000040c007c0c */ /* 0x000fe2000bfa6070 */
[----:B------:R-:W-:Y:S01]  /*2ad0*/  STS [R69], R28 ;  /* 0x0000001c45007388 */ /* 0x000fe20000000800 */
[----:B------:R-:W-:Y:S01]  /*2ae0*/  ISETP.GE.U32.AND P4, PT, R15, UR4, PT ;  /* 0x000000040f007c0c */ /* 0x000fe2000bf86070 */
[----:B0-----:R-:W-:Y:S01]  /*2af0*/  IMAD.WIDE.U32 R2, R0, 0x4, R2 ;  /* 0x0000000400027825 */ /* 0x001fe200078e0002 */
[----:B------:R-:W-:Y:S01]  /*2b00*/  ISETP.GE.U32.AND.EX P5, PT, RZ, UR5, PT, P5 ;  /* 0x00000005ff007c0c */ /* 0x000fe2000bfa6150 */
[----:B------:R-:W-:Y:S01]  /*2b10*/  STS [R71], R30 ;  /* 0x0000001e47007388 */ /* 0x000fe20000000800 */
[----:B------:R-:W-:Y:S01]  /*2b20*/  BAR.SYNC.DEFER_BLOCKING 0x0 ;  /* 0x0000000000007b1d */ /* 0x000fe20000010000 */
[----:B------:R-:W-:Y:S01]  /*2b30*/  ISETP.GE.U32.AND P0, PT, R14, UR4, PT ;  /* 0x000000040e007c0c */ /* 0x000fe2000bf06070 */
[C---:B------:R-:W-:Y:S01]  /*2b40*/  VIADD R14, R0.reuse, 0x900 ;  /* 0x00000900000e7836 */ /* 0x040fe20000000000 */
[----:B------:R-:W-:Y:S02]  /*2b50*/  LOP3.LUT R12, R0, 0x800, RZ, 0xfc, !PT ;  /* 0x00000800000c7812 */ /* 0x000fe400078efcff */
[----:B------:R-:W-:-:S02]  /*2b60*/  ISETP.GE.U32.AND.EX P0, PT, RZ, UR5, PT, P0 ;  /* 0x00000005ff007c0c */ /* 0x000fc4000bf06100 */
[----:B------:R-:W-:Y:S01]  /*2b70*/  ISETP.GE.U32.AND.EX P4, PT, RZ, UR5, PT, P4 ;  /* 0x00000005ff007c0c */ /* 0x000fe2000bf86140 */
[----:B------:R-:W0:Y:S04]  /*2b80*/  LDS R5, [R33+0x800] ;  /* 0x0008000021057984 */ /* 0x000e280000000800 */
[----:B------:R-:W1:Y:S04]  /*2b90*/  LDS R4, [R33+0x400] ;  /* 0x0004000021047984 */ /* 0x000e680000000800 */
[----:B------:R-:W2:Y:S04]  /*2ba0*/  LDS R6, [R33+0xc00] ;  /* 0x000c000021067984 */ /* 0x000ea80000000800 */
[----:B------:R-:W3:Y:S04]  /*2bb0*/  LDS R8, [R33+0x1400] ;  /* 0x0014000021087984 */ /* 0x000ee80000000800 */
[----:B------:R-:W4:Y:S04]  /*2bc0*/  LDS R7, [R33+0x1000] ;  /* 0x0010000021077984 */ /* 0x000f280000000800 */
[----:B------:R-:W5:Y:S04]  /*2bd0*/  LDS R9, [R33+0x1800] ;  /* 0x0018000021097984 */ /* 0x000f680000000800 */
[----:B------:R-:W5:Y:S01]  /*2be0*/  LDS R10, [R33+0x1c00] ;  /* 0x001c0000210a7984 */ /* 0x000f620000000800 */
[----:B0-----:R-:W-:-:S03]  /*2bf0*/  @!P3 LOP3.LUT R13, R5, 0x80000000, RZ, 0x3c, !PT ;  /* 0x80000000050db812 */ /* 0x001fc600078e3cff */
[----:B------:R-:W-:Y:S01]  /*2c00*/  LDS R5, [R33+0x2400] ;  /* 0x0024000021057984 */ /* 0x000fe20000000800 */
[----:B-1----:R-:W-:-:S03]  /*2c10*/  @!P2 LOP3.LUT R11, R4, 0x80000000, RZ, 0x3c, !PT ;  /* 0x80000000040ba812 */ /* 0x002fc600078e3cff */
[----:B------:R-:W0:Y:S01]  /*2c20*/  LDS R4, [R33+0x2000] ;  /* 0x0020000021047984 */ /* 0x000e220000000800 */
[----:B--2---:R-:W-:-:S03]  /*2c30*/  @!P6 LOP3.LUT R15, R6, 0x80000000, RZ, 0x3c, !PT ;  /* 0x80000000060fe812 */ /* 0x004fc600078e3cff */
[----:B------:R-:W-:Y:S01]  /*2c40*/  @!P2 STG.E desc[UR8][R2.64+0x400], R11 ;  /* 0x0004000b0200a986 */ /* 0x000fe2000c101908 */
[----:B------:R-:W-:Y:S01]  /*2c50*/  ISETP.GE.U32.AND P2, PT, R12, UR4, PT ;  /* 0x000000040c007c0c */ /* 0x000fe2000bf46070 */
[----:B------:R-:W-:Y:S01]  /*2c60*/  VIADD R12, R0, 0xa00 ;  /* 0x00000a00000c7836 */ /* 0x000fe20000000000 */
[----:B---3--:R-:W-:Y:S01]  /*2c70*/  @!P1 LOP3.LUT R19, R8, 0x80000000, RZ, 0x3c, !PT ;  /* 0x8000000008139812 */ /* 0x008fe200078e3cff */
[----:B------:R-:W-:Y:S01]  /*2c80*/  LDS R11, [R33+0x2800] ;  /* 0x00280000210b7984 */ /* 0x000fe20000000800 */
[----:B------:R-:W-:Y:S02]  /*2c90*/  ISETP.GE.U32.AND.EX P2, PT, RZ, UR5, PT, P2 ;  /* 0x00000005ff007c0c */ /* 0x000fe4000bf46120 */
[----:B----4-:R-:W-:Y:S01]  /*2ca0*/  @!P5 LOP3.LUT R17, R7, 0x80000000, RZ, 0x3c, !PT ;  /* 0x800000000711d812 */ /* 0x010fe200078e3cff */
[----:B------:R-:W-:Y:S01]  /*2cb0*/  LDS R6, [R33+0x2c00] ;  /* 0x002c000021067984 */ /* 0x000fe20000000800 */
[----:B-----5:R-:W-:-:S03]  /*2cc0*/  @!P0 LOP3.LUT R21, R9, 0x80000000, RZ, 0x3c, !PT ;  /* 0x8000000009158812 */ /* 0x020fc600078e3cff */
[----:B------:R-:W-:Y:S01]  /*2cd0*/  @!P1 STG.E desc[UR8][R2.64+0x1400], R19 ;  /* 0x0014001302009986 */ /* 0x000fe2000c101908 */
[----:B------:R-:W-:-:S03]  /*2ce0*/  ISETP.GE.U32.AND P1, PT, R0, UR4, PT ;  /* 0x0000000400007c0c */ /* 0x000fc6000bf26070 */
[----:B------:R-:W1:Y:S01]  /*2cf0*/  LDS R7, [R33+0x3000] ;  /* 0x0030000021077984 */ /* 0x000e620000000800 */
[----:B------:R-:W-:-:S03]  /*2d00*/  ISETP.GE.U32.AND.EX P1, PT, RZ, UR5, PT, P1 ;  /* 0x00000005ff007c0c */ /* 0x000fc6000bf26110 */
[----:B------:R-:W-:Y:S01]  /*2d10*/  @!P3 STG.E desc[UR8][R2.64+0x800], R13 ;  /* 0x0008000d0200b986 */ /* 0x000fe2000c101908 */
[----:B------:R-:W-:Y:S01]  /*2d20*/  ISETP.GE.U32.AND P3, PT, R14, UR4, PT ;  /* 0x000000040e007c0c */ /* 0x000fe2000bf66070 */
[----:B------:R-:W-:Y:S02]  /*2d30*/  VIADD R14, R0, 0xb00 ;  /* 0x00000b00000e7836 */ /* 0x000fe40000000000 */
[----:B------:R2:W-:Y:S01]  /*2d40*/  @!P6 STG.E desc[UR8][R2.64+0xc00], R15 ;  /* 0x000c000f0200e986 */ /* 0x0005e2000c101908 */
[----:B------:R-:W-:Y:S02]  /*2d50*/  ISETP.GE.U32.AND P6, PT, R12, UR4, PT ;  /* 0x000000040c007c0c */ /* 0x000fe4000bfc6070 */
[----:B------:R-:W-:Y:S01]  /*2d60*/  LOP3.LUT R12, R0, 0xc00, RZ, 0xfc, !PT ;  /* 0x00000c00000c7812 */ /* 0x000fe200078efcff */
[----:B------:R0:W-:Y:S01]  /*2d70*/  @!P5 STG.E desc[UR8][R2.64+0x1000], R17 ;  /* 0x001000110200d986 */ /* 0x0001e2000c101908 */
[----:B------:R-:W-:Y:S02]  /*2d80*/  ISETP.GE.U32.AND.EX P3, PT, RZ, UR5, PT, P3 ;  /* 0x00000005ff007c0c */ /* 0x000fe4000bf66130 */
[----:B------:R-:W-:Y:S01]  /*2d90*/  ISETP.GE.U32.AND P5, PT, R14, UR4, PT ;  /* 0x000000040e007c0c */ /* 0x000fe2000bfa6070 */
[----:B------:R-:W-:Y:S01]  /*2da0*/  @!P0 STG.E desc[UR8][R2.64+0x1800], R21 ;  /* 0x0018001502008986 */ /* 0x000fe2000c101908 */
[----:B------:R-:W-:-:S02]  /*2db0*/  ISETP.GE.U32.AND P0, PT, R12, UR4, PT ;  /* 0x000000040c007c0c */ /* 0x000fc4000bf06070 */
[----:B--2---:R-:W-:Y:S01]  /*2dc0*/  @!P4 LOP3.LUT R15, R10, 0x80000000, RZ, 0x3c, !PT ;  /* 0x800000000a0fc812 */ /* 0x004fe200078e3cff */
[----:B------:R-:W2:Y:S01]  /*2dd0*/  LDS R8, [R33+0x3400] ;  /* 0x0034000021087984 */ /* 0x000ea20000000800 */
[----:B------:R-:W-:Y:S02]  /*2de0*/  ISETP.GE.U32.AND.EX P0, PT, RZ, UR5, PT, P0 ;  /* 0x00000005ff007c0c */ /* 0x000fe4000bf06100 */
[----:B0-----:R-:W-:Y:S01]  /*2df0*/  @!P2 LOP3.LUT R17, R4, 0x80000000, RZ, 0x3c, !PT ;  /* 0x800000000411a812 */ /* 0x001fe200078e3cff */
[----:B------:R-:W0:Y:S02]  /*2e00*/  LDS R9, [R33+0x3800] ;  /* 0x0038000021097984 */ /* 0x000e240000000800 */
[----:B------:R-:W-:Y:S01]  /*2e10*/  @!P3 LOP3.LUT R5, R5, 0x80000000, RZ, 0x3c, !PT ;  /* 0x800000000505b812 */ /* 0x000fe200078e3cff */
[----:B------:R-:W-:Y:S01]  /*2e20*/  VIADD R4, R0, 0xe00 ;  /* 0x00000e0000047836 */ /* 0x000fe20000000000 */
[----:B------:R-:W3:Y:S04]  /*2e30*/  LDS R10, [R33+0x3c00] ;  /* 0x003c0000210a7984 */ /* 0x000ee80000000800 */
[----:B------:R-:W4:Y:S04]  /*2e40*/  LDS R12, [R33+0x4000] ;  /* 0x00400000210c7984 */ /* 0x000f280000000800 */
[----:B------:R-:W5:Y:S01]  /*2e50*/  LDS R13, [R33+0x4400] ;  /* 0x00440000210d7984 */ /* 0x000f620000000800 */
[----:B-1----:R-:W-:-:S03]  /*2e60*/  @!P0 LOP3.LUT R7, R7, 0x80000000, RZ, 0x3c, !PT ;  /* 0x8000000007078812 */ /* 0x002fc600078e3cff */
[----:B------:R-:W1:Y:S04]  /*2e70*/  @!P1 LDS R14, [R33] ;  /* 0x00000000210e9984 */ /* 0x000e680000000800 */
[----:B------:R2:W-:Y:S01]  /*2e80*/  @!P4 STG.E desc[UR8][R2.64+0x1c00], R15 ;  /* 0x001c000f0200c986 */ /* 0x0005e2000c101908 */
[----:B------:R-:W-:Y:S02]  /*2e90*/  ISETP.GE.U32.AND.EX P4, PT, RZ, UR5, PT, P6 ;  /* 0x00000005ff007c0c */ /* 0x000fe4000bf86160 */
[----:B------:R-:W-:Y:S01]  /*2ea0*/  ISETP.GE.U32.AND.EX P6, PT, RZ, UR5, PT, P5 ;  /* 0x00000005ff007c0c */ /* 0x000fe2000bfc6150 */
[----:B------:R-:W-:Y:S01]  /*2eb0*/  @!P3 STG.E desc[UR8][R2.64+0x2400], R5 ;  /* 0x002400050200b986 */ /* 0x000fe2000c101908 */
[----:B------:R-:W-:-:S03]  /*2ec0*/  ISETP.GE.U32.AND P5, PT, R16, UR4, PT ;  /* 0x0000000410007c0c */ /* 0x000fc6000bfa6070 */
[----:B------:R0:W-:Y:S01]  /*2ed0*/  @!P2 STG.E desc[UR8][R2.64+0x2000], R17 ;  /* 0x002000110200a986 */ /* 0x0001e2000c101908 */
[----:B------:R-:W-:Y:S02]  /*2ee0*/  ISETP.GE.U32.AND P2, PT, R4, UR4, PT ;  /* 0x0000000404007c0c */ /* 0x000fe4000bf46070 */
[C---:B------:R-:W-:Y:S01]  /*2ef0*/  LOP3.LUT R4, R0.reuse, 0x1000, RZ, 0xfc, !PT ;  /* 0x0000100000047812 */ /* 0x040fe200078efcff */
[----:B--2---:R-:W-:Y:S01]  /*2f00*/  VIADD R15, R0, 0xf00 ;  /* 0x00000f00000f7836 */ /* 0x004fe20000000000 */
[----:B------:R-:W-:Y:S01]  /*2f10*/  ISETP.GE.U32.AND.EX P5, PT, RZ, UR5, PT, P5 ;  /* 0x00000005ff007c0c */ /* 0x000fe2000bfa6150 */
[----:B------:R-:W-:Y:S01]  /*2f20*/  @!P0 STG.E desc[UR8][R2.64+0x3000], R7 ;  /* 0x0030000702008986 */ /* 0x000fe2000c101908 */
[----:B------:R-:W-:Y:S02]  /*2f30*/  @!P4 LOP3.LUT R11, R11, 0x80000000, RZ, 0x3c, !PT ;  /* 0x800000000b0bc812 */ /* 0x000fe400078e3cff */
[----:B------:R-:W-:Y:S02]  /*2f40*/  ISETP.GE.U32.AND P3, PT, R15, UR4, PT ;  /* 0x000000040f007c0c */ /* 0x000fe4000bf66070 */
[----:B------:R-:W-:Y:S01]  /*2f50*/  @!P6 LOP3.LUT R15, R6, 0x80000000, RZ, 0x3c, !PT ;  /* 0x80000000060fe812 */ /* 0x000fe200078e3cff */
[----:B------:R-:W-:Y:S01]  /*2f60*/  VIADD R6, R0, 0x1100 ;  /* 0x0000110000067836 */ /* 0x000fe20000000000 */
[----:B------:R3:W-:Y:S01]  /*2f70*/  @!P4 STG.E desc[UR8][R2.64+0x2800], R11 ;  /* 0x0028000b0200c986 */ /* 0x0007e2000c101908 */
[----:B------:R-:W-:Y:S01]  /*2f80*/  ISETP.GE.U32.AND P4, PT, R4, UR4, PT ;  /* 0x0000000404007c0c */ /* 0x000fe2000bf86070 */
[----:B------:R-:W-:Y:S01]  /*2f90*/  VIADD R0, R0, 0x1200 ;  /* 0x0000120000007836 */ /* 0x000fe20000000000 */
[----:B------:R-:W-:Y:S01]  /*2fa0*/  ISETP.GE.U32.AND.EX P2, PT, RZ, UR5, PT, P2 ;  /* 0x00000005ff007c0c */ /* 0x000fe2000bf46120 */
[----:B------:R4:W-:Y:S01]  /*2fb0*/  @!P6 STG.E desc[UR8][R2.64+0x2c00], R15 ;  /* 0x002c000f0200e986 */ /* 0x0009e2000c101908 */
[----:B------:R-:W-:-:S02]  /*2fc0*/  ISETP.GE.U32.AND P6, PT, R6, UR4, PT ;  /* 0x0000000406007c0c */ /* 0x000fc4000bfc6070 */
[----:B------:R-:W-:Y:S02]  /*2fd0*/  ISETP.GE.U32.AND.EX P3, PT, RZ, UR5, PT, P3 ;  /* 0x00000005ff007c0c */ /* 0x000fe4000bf66130 */
[----:B------:R-:W-:Y:S02]  /*2fe0*/  ISETP.GE.U32.AND.EX P4, PT, RZ, UR5, PT, P4 ;  /* 0x00000005ff007c0c */ /* 0x000fe4000bf86140 */
[----:B------:R-:W-:Y:S02]  /*2ff0*/  ISETP.GE.U32.AND.EX P6, PT, RZ, UR5, PT, P6 ;  /* 0x00000005ff007c0c */ /* 0x000fe4000bfc6160 */
[----:B------:R-:W-:Y:S02]  /*3000*/  ISETP.GE.U32.AND P0, PT, R0, UR4, PT ;  /* 0x0000000400007c0c */ /* 0x000fe4000bf06070 */
[----:B0-----:R-:W-:Y:S02]  /*3010*/  @!P5 LOP3.LUT R17, R8, 0x80000000, RZ, 0x3c, !PT ;  /* 0x800000000811d812 */ /* 0x001fe400078e3cff */
[----:B------:R-:W-:-:S02]  /*3020*/  ISETP.GE.U32.AND.EX P0, PT, RZ, UR5, PT, P0 ;  /* 0x00000005ff007c0c */ /* 0x000fc4000bf06100 */
[----:B------:R-:W-:Y:S01]  /*3030*/  @!P2 LOP3.LUT R9, R9, 0x80000000, RZ, 0x3c, !PT ;  /* 0x800000000909a812 */ /* 0x000fe200078e3cff */
[----:B------:R0:W-:Y:S01]  /*3040*/  @!P5 STG.E desc[UR8][R2.64+0x3400], R17 ;  /* 0x003400110200d986 */ /* 0x0001e2000c101908 */
[----:B---3--:R-:W-:Y:S02]  /*3050*/  @!P3 LOP3.LUT R11, R10, 0x80000000, RZ, 0x3c, !PT ;  /* 0x800000000a0bb812 */ /* 0x008fe400078e3cff */
[----:B----4-:R-:W-:Y:S01]  /*3060*/  @!P4 LOP3.LUT R15, R12, 0x80000000, RZ, 0x3c, !PT ;  /* 0x800000000c0fc812 */ /* 0x010fe200078e3cff */
[----:B------:R0:W-:Y:S01]  /*3070*/  @!P2 STG.E desc[UR8][R2.64+0x3800], R9 ;  /* 0x003800090200a986 */ /* 0x0001e2000c101908 */
[----:B-----5:R-:W-:Y:S02]  /*3080*/  @!P6 LOP3.LUT R13, R13, 0x80000000, RZ, 0x3c, !PT ;  /* 0x800000000d0de812 */ /* 0x020fe400078e3cff */
[----:B-1----:R-:W-:Y:S01]  /*3090*/  @!P1 LOP3.LUT R5, R14, 0x80000000, RZ, 0x3c, !PT ;  /* 0x800000000e059812 */ /* 0x002fe200078e3cff */
[----:B------:R0:W-:Y:S04]  /*30a0*/  @!P3 STG.E desc[UR8][R2.64+0x3c00], R11 ;  /* 0x003c000b0200b986 */ /* 0x0001e8000c101908 */
[----:B------:R0:W-:Y:S04]  /*30b0*/  @!P4 STG.E desc[UR8][R2.64+0x4000], R15 ;  /* 0x0040000f0200c986 */ /* 0x0001e8000c101908 */
[----:B------:R0:W-:Y:S04]  /*30c0*/  @!P6 STG.E desc[UR8][R2.64+0x4400], R13 ;  /* 0x0044000d0200e986 */ /* 0x0001e8000c101908 */
[----:B------:R0:W-:Y:S01]  /*30d0*/  @!P1 STG.E desc[UR8][R2.64], R5 ;  /* 0x0000000502009986 */ /* 0x0001e2000c101908 */
[----:B------:R-:W-:Y:S05]  /*30e0*/  @P0 EXIT ;  /* 0x000000000000094d */ /* 0x000fea0003800000 */
[----:B------:R-:W0:Y:S02]  /*30f0*/  LDS R33, [R33+0x4800] ;  /* 0x0048000021217984 */ /* 0x000e240000000800 */
[----:B0-----:R-:W-:-:S05]  /*3100*/  LOP3.LUT R5, R33, 0x80000000, RZ, 0x3c, !PT ;  /* 0x8000000021057812 */ /* 0x001fca00078e3cff */
[----:B------:R-:W-:Y:S01]  /*3110*/  STG.E desc[UR8][R2.64+0x4800], R5 ;  /* 0x0048000502007986 */ /* 0x000fe2000c101908 */
[----:B------:R-:W-:Y:S05]  /*3120*/  EXIT ;  /* 0x000000000000794d */ /* 0x000fea0003800000 */
.L_x_263:
        /* <DEDUP_REMOVED lines=13> */
.L_x_290:


//--------------------- .text._ZN3cub18CUB_300001_SM_10006detail8for_each13static_kernelINS2_12policy_hub_t12policy_500_tElNS2_12op_wrapper_tIlN6thrust24THRUST_300001_SM_1000_NS6system6detail7generic6detail21binary_search_functorINS8_6detail15normal_iteratorINS8_10device_ptrIiEEEENSC_18binary_search_lessENSC_3ubfEEENS8_12zip_iteratorIN4cuda3std3__45tupleIJNS8_17counting_iteratorIiNS8_11use_defaultESS_SS_EESI_EEEEEEEEEvT0_T1_ --------------------------
	.section	.text._ZN3cub18CUB_300001_SM_10006detail8for_each13static_kernelINS2_12policy_hub_t12policy_500_tElNS2_12op_wrapper_tIlN6thrust24THRUST_300001_SM_1000_NS6system6detail7generic6detail21binary_search_functorINS8_6detail15normal_iteratorINS8_10device_ptrIiEEEENSC_18binary_search_lessENSC_3ubfEEENS8_12zip_iteratorIN4cuda3std3__45tupleIJNS8_17counting_iteratorIiNS8_11use_defaultESS_SS_EESI_EEEEEEEEEvT0_T1_,"ax",@progbits
	.align	128
        .global         _ZN3cub18CUB_300001_SM_10006detail8for_each13static_kernelINS2_12policy_hub_t12policy_500_tElNS2_12op_wrapper_tIlN6thrust24THRUST_300001_SM_1000_NS6system6detail7generic6detail21binary_search_functorINS8_6detail15normal_iteratorINS8_10device_ptrIiEEEENSC_18binary_search_lessENSC_3ubfEEENS8_12zip_iteratorIN4cuda3std3__45tupleIJNS8_17counting_iteratorIiNS8_11use_defaultESS_SS_EESI_EEEEEEEEEvT0_T1_
        .type           _ZN3cub18CUB_300001_SM_10006detail8for_each13static_kernelINS2_12policy_hub_t12policy_500_tElNS2_12op_wrapper_tIlN6thrust24THRUST_300001_SM_1000_NS6system6detail7generic6detail21binary_search_functorINS8_6detail15normal_iteratorINS8_10device_ptrIiEEEENSC_18binary_search_lessENSC_3ubfEEENS8_12zip_iteratorIN4cuda3std3__45tupleIJNS8_17counting_iteratorIiNS8_11use_defaultESS_SS_EESI_EEEEEEEEEvT0_T1_,@function
        .size           _ZN3cub18CUB_300001_SM_10006detail8for_each13static_kernelINS2_12policy_hub_t12policy_500_tElNS2_12op_wrapper_tIlN6thrust24THRUST_300001_SM_1000_NS6system6detail7generic6detail21binary_search_functorINS8_6detail15normal_iteratorINS8_10device_ptrIiEEEENSC_18binary_search_lessENSC_3ubfEEENS8_12zip_iteratorIN4cuda3std3__45tupleIJNS8_17counting_iteratorIiNS8_11use_defaultESS_SS_EESI_EEEEEEEEEvT0_T1_,(.L_x_291 - _ZN3cub18CUB_300001_SM_10006detail8for_each13static_kernelINS2_12policy_hub_t12policy_500_tElNS2_12op_wrapper_tIlN6thrust24THRUST_300001_SM_1000_NS6system6detail7generic6detail21binary_search_functorINS8_6detail15normal_iteratorINS8_10device_ptrIiEEEENSC_18binary_search_lessENSC_3ubfEEENS8_12zip_iteratorIN4cuda3std3__45tupleIJNS8_17counting_iteratorIiNS8_11use_defaultESS_SS_EESI_EEEEEEEEEvT0_T1_)
        .other          _ZN3cub18CUB_300001_SM_10006detail8for_each13static_kernelINS2_12policy_hub_t12policy_500_tElNS2_12op_wrapper_tIlN6thrust24THRUST_300001_SM_1000_NS6system6detail7generic6detail21binary_search_functorINS8_6detail15normal_iteratorINS8_10device_ptrIiEEEENSC_18binary_search_lessENSC_3ubfEEENS8_12zip_iteratorIN4cuda3std3__45tupleIJNS8_17counting_iteratorIiNS8_11use_defaultESS_SS_EESI_EEEEEEEEEvT0_T1_,@"STO_CUDA_ENTRY STV_DEFAULT"
_ZN3cub18CUB_300001_SM_10006detail8for_each13static_kernelINS2_12policy_hub_t12policy_500_tElNS2_12op_wrapper_tIlN6thrust24THRUST_300001_SM_1000_NS6system6detail7generic6detail21binary_search_functorINS8_6detail15normal_iteratorINS8_10device_ptrIiEEEENSC_18binary_search_lessENSC_3ubfEEENS8_12zip_iteratorIN4cuda3std3__45tupleIJNS8_17counting_iteratorIiNS8_11use_defaultESS_SS_EESI_EEEEEEEEEvT0_T1_:
.text._ZN3cub18CUB_300001_SM_10006detail8for_each13static_kernelINS2_12policy_hub_t12policy_500_tElNS2_12op_wrapper_tIlN6thrust24THRUST_300001_SM_1000_NS6system6detail7generic6detail21binary_search_functorINS8_6detail15normal_iteratorINS8_10device_ptrIiEEEENSC_18binary_search_lessENSC_3ubfEEENS8_12zip_iteratorIN4cuda3std3__45tupleIJNS8_17counting_iteratorIiNS8_11use_defaultESS_SS_EESI_EEEEEEEEEvT0_T1_:
[----:B------:R-:W-:Y:S08]  /*0000*/  LDC R1, c[0x0][0x37c] ;  /* 0x0000df00ff017b82 */ /* 0x000ff00000000800 */
[----:B------:R-:W0:Y:S01]  /*0010*/  S2UR UR4, SR_CTAID.X ;  /* 0x00000000000479c3 */ /* 0x000e220000002500 */
[----:B------:R-:W1:Y:S01]  /*0020*/  LDCU.64 UR6, c[0x0][0x380] ;  /* 0x00007000ff0677ac */ /* 0x000e620008000a00 */
[----:B------:R-:W2:Y:S01]  /*0030*/  LDCU.64 UR10, c[0x0][0x358] ;  /* 0x00006b00ff0a77ac */ /* 0x000ea20008000a00 */
[----:B0-----:R-:W-:-:S04]  /*0040*/  UIMAD.WIDE.U32 UR4, UR4, 0x200, URZ ;  /* 0x00000200040478a5 */ /* 0x001fc8000f8e00ff */
[----:B-1----:R-:W-:-:S04]  /*0050*/  UIADD3 UR6, UP0, UPT, -UR4, UR6, URZ ;  /* 0x0000000604067290 */ /* 0x002fc8000ff1e1ff */
[----:B------:R-:W-:Y:S02]  /*0060*/  UIADD3.X UR7, UPT, UPT, ~UR5, UR7, URZ, UP0, !UPT ;  /* 0x0000000705077290 */ /* 0x000fe400087fe5ff */
[----:B------:R-:W-:-:S04]  /*0070*/  UISETP.GE.U32.AND UP0, UPT, UR6, 0x200, UPT ;  /* 0x000002000600788c */ /* 0x000fc8000bf06070 */
[----:B------:R-:W-:-:S09]  /*0080*/  UISETP.GE.AND.EX UP0, UPT, UR7, URZ, UPT, UP0 ;  /* 0x000000ff0700728c */ /* 0x000fd2000bf06300 */
[----:B--2---:R-:W-:Y:S05]  /*0090*/  BRA.U !UP0, `(.L_x_264) ;  /* 0x00000005084c7547 */ /* 0x004fea000b800000 */
[----:B------:R-:W0:Y:S01]  /*00a0*/  LDCU.64 UR6, c[0x0][0x3a0] ;  /* 0x00007400ff0677ac */ /* 0x000e220008000a00 */
[----:B------:R-:W1:Y:S01]  /*00b0*/  S2R R0, SR_TID.X ;  /* 0x0000000000007919 */ /* 0x000e620000002100 */
[----:B------:R-:W0:Y:S02]  /*00c0*/  LDCU.64 UR8, c[0x0][0x398] ;  /* 0x00007300ff0877ac */ /* 0x000e240008000a00 */
[----:B0-----:R-:W-:-:S04]  /*00d0*/  UIADD3 UR6, UP0, UPT, UR6, -UR8, URZ ;  /* 0x8000000806067290 */ /* 0x001fc8000ff1e0ff */
[----:B------:R-:W-:-:S04]  /*00e0*/  UIADD3.X UR7, UPT, UPT, UR7, ~UR9, URZ, UP0, !UPT ;  /* 0x8000000907077290 */ /* 0x000fc800087fe4ff */
[----:B------:R-:W-:Y:S02]  /*00f0*/  USHF.R.S64 UR6, UR6, 0x2, UR7 ;  /* 0x0000000206067899 */ /* 0x000fe40008001007 */
[----:B------:R-:W-:Y:S02]  /*0100*/  USHF.R.S32.HI UR7, URZ, 0x2, UR7 ;  /* 0x00000002ff077899 */ /* 0x000fe40008011407 */
[----:B------:R-:W-:-:S04]  /*0110*/  UISETP.GE.U32.AND UP0, UPT, UR6, 0x1, UPT ;  /* 0x000000010600788c */ /* 0x000fc8000bf06070 */
[----:B------:R-:W-:-:S09]  /*0120*/  UISETP.GE.AND.EX UP0, UPT, UR7, URZ, UPT, UP0 ;  /* 0x000000ff0700728c */ /* 0x000fd2000bf06300 */
[----:B-1----:R-:W-:Y:S05]  /*0130*/  BRA.U !UP0, `(.L_x_265) ;  /* 0x0000000508047547 */ /* 0x002fea000b800000 */
[----:B------:R-:W0:Y:S01]  /*0140*/  LDCU.64 UR14, c[0x0][0x390] ;  /* 0x00007200ff0e77ac */ /* 0x000e220008000a00 */
[----:B------:R-:W-:Y:S01]  /*0150*/  IADD3 R5, P0, PT, R0, UR4, RZ ;  /* 0x0000000400057c10 */ /* 0x000fe2000ff1e0ff */
[----:B------:R-:W-:Y:S01]  /*0160*/  IMAD.U32 R0, RZ, RZ, UR6 ;  /* 0x00000006ff007e24 */ /* 0x000fe2000f8e00ff */
[----:B------:R-:W-:Y:S01]  /*0170*/  BSSY.RECONVERGENT B0, `(.L_x_266) ;  /* 0x0000020000007945 */ /* 0x000fe20003800200 */
[----:B------:R-:W1:Y:S01]  /*0180*/  LDCU UR12, c[0x0][0x388] ;  /* 0x00007100ff0c77ac */ /* 0x000e620008000800 */
[----:B------:R-:W-:Y:S02]  /*0190*/  IMAD.MOV.U32 R17, RZ, RZ, RZ ;  /* 0x000000ffff117224 */ /* 0x000fe400078e00ff */
[----:B------:R-:W-:Y:S02]  /*01a0*/  IMAD.X R4, RZ, RZ, UR5, P0 ;  /* 0x00000005ff047e24 */ /* 0x000fe400080e06ff */
[----:B------:R-:W-:Y:S02]  /*01b0*/  IMAD.MOV.U32 R14, RZ, RZ, RZ ;  /* 0x000000ffff0e7224 */ /* 0x000fe400078e00ff */
[----:B------:R-:W-:Y:S01]  /*01c0*/  IMAD.MOV.U32 R13, RZ, RZ, R0 ;  /* 0x000000ffff0d7224 */ /* 0x000fe200078e0000 */
[----:B0-----:R-:W-:-:S04]  /*01d0*/  LEA R2, P0, R5, UR14, 0x2 ;  /* 0x0000000e05027c11 */ /* 0x001fc8000f8010ff */
[C---:B------:R-:W-:Y:S01]  /*01e0*/  LEA.HI.X R3, R5.reuse, UR15, R4, 0x2, P0 ;  /* 0x0000000f05037c11 */ /* 0x040fe200080f1404 */
[----:B------:R-:W-:Y:S02]  /*01f0*/  IMAD.U32 R4, RZ, RZ, UR7 ;  /* 0x00000007ff047e24 */ /* 0x000fe4000f8e00ff */
[----:B-1----:R-:W-:Y:S02]  /*0200*/  VIADD R5, R5, UR12 ;  /* 0x0000000c05057c36 */ /* 0x002fe40008000000 */
[----:B------:R-:W-:-:S07]  /*0210*/  IMAD.MOV.U32 R12, RZ, RZ, R4 ;  /* 0x000000ffff0c7224 */ /* 0x000fce00078e0004 */
.L_x_267:
[----:B------:R-:W-:-:S05]  /*0220*/  IADD3 R10, P0, PT, -R17, R13, RZ ;  /* 0x0000000d110a7210 */ /* 0x000fca0007f1e1ff */
[----:B------:R-:W-:-:S05]  /*0230*/  IMAD.X R11, R12, 0x1, ~R14, P0 ;  /* 0x000000010c0b7824 */ /* 0x000fca00000e0e0e */
[----:B------:R-:W-:-:S05]  /*0240*/  LEA.HI R10, P0, R11, R10, RZ, 0x1 ;  /* 0x0000000a0b0a7211 */ /* 0x000fca00078108ff */
[----:B------:R-:W-:-:S05]  /*0250*/  IMAD.X R11, RZ, RZ, R11, P0 ;  /* 0x000000ffff0b7224 */ /* 0x000fca00000e060b */
[--C-:B------:R-:W-:Y:S02]  /*0260*/  SHF.R.S64 R10, R10, 0x1, R11.reuse ;  /* 0x000000010a0a7819 */ /* 0x100fe4000000100b */
[----:B------:R-:W-:Y:S02]  /*0270*/  SHF.R.S32.HI R11, RZ, 0x1, R11 ;  /* 0x00000001ff0b7819 */ /* 0x000fe4000001140b */
[----:B------:R-:W-:-:S05]  /*0280*/  IADD3 R10, P0, PT, R17, R10, RZ ;  /* 0x0000000a110a7210 */ /* 0x000fca0007f1e0ff */
[----:B------:R-:W-:Y:S01]  /*0290*/  IMAD.X R11, R14, 0x1, R11, P0 ;  /* 0x000000010e0b7824 */ /* 0x000fe200000e060b */
[----:B------:R-:W-:-:S04]  /*02a0*/  LEA R6, P0, R10, UR8, 0x2 ;  /* 0x000000080a067c11 */ /* 0x000fc8000f8010ff */
[----:B------:R-:W-:-:S05]  /*02b0*/  LEA.HI.X R7, R10, UR9, R11, 0x2, P0 ;  /* 0x000000090a077c11 */ /* 0x000fca00080f140b */
[----:B------:R-:W2:Y:S01]  /*02c0*/  LDG.E R6, desc[UR10][R6.64] ;  /* 0x0000000a06067981 */ /* 0x000ea2000c1e1900 */
[----:B------:R-:W-:-:S05]  /*02d0*/  IADD3 R8, P1, PT, R10, 0x1, RZ ;  /* 0x000000010a087810 */ /* 0x000fca0007f3e0ff */
[----:B------:R-:W-:Y:S01]  /*02e0*/  IMAD.X R9, RZ, RZ, R11, P1 ;  /* 0x000000ffff097224 */ /* 0x000fe200008e060b */
[----:B--2---:R-:W-:-:S04]  /*02f0*/  ISETP.GE.AND P0, PT, R5, R6, PT ;  /* 0x000000060500720c */ /* 0x004fc80003f06270 */
[----:B------:R-:W-:Y:S02]  /*0300*/  SEL R13, R10, R13, !P0 ;  /* 0x0000000d0a0d7207 */ /* 0x000fe40004000000 */
[----:B------:R-:W-:Y:S02]  /*0310*/  SEL R17, R17, R8, !P0 ;  /* 0x0000000811117207 */ /* 0x000fe40004000000 */
[----:B------:R-:W-:Y:S02]  /*0320*/  SEL R12, R11, R12, !P0 ;  /* 0x0000000c0b0c7207 */ /* 0x000fe40004000000 */
[----:B------:R-:W-:Y:S02]  /*0330*/  SEL R14, R14, R9, !P0 ;  /* 0x000000090e0e7207 */ /* 0x000fe40004000000 */
[----:B------:R-:W-:-:S04]  /*0340*/  ISETP.GE.U32.AND P0, PT, R17, R13, PT ;  /* 0x0000000d1100720c */ /* 0x000fc80003f06070 */
[----:B------:R-:W-:-:S13]  /*0350*/  ISETP.GE.AND.EX P0, PT, R14, R12, PT, P0 ;  /* 0x0000000c0e00720c */ /* 0x000fda0003f06300 */
[----:B------:R-:W-:Y:S05]  /*0360*/  @!P0 BRA `(.L_x_267) ;  /* 0xfffffffc00ac8947 */ /* 0x000fea000383ffff */
[----:B------:R-:W-:Y:S05]  /*0370*/  BSYNC.RECONVERGENT B0 ;  /* 0x0000000000007941 */ /* 0x000fea0003800200 */
.L_x_266:
[----:B------:R0:W-:Y:S01]  /*0380*/  STG.E desc[UR10][R2.64], R17 ;  /* 0x0000001102007986 */ /* 0x0001e2000c10190a */
[----:B------:R-:W-:Y:S01]  /*0390*/  BSSY.RECONVERGENT B0, `(.L_x_268) ;  /* 0x0000019000007945 */ /* 0x000fe20003800200 */
[----:B------:R-:W-:Y:S02]  /*03a0*/  VIADD R5, R5, 0x100 ;  /* 0x0000010005057836 */ /* 0x000fe40000000000 */
[----:B------:R-:W-:Y:S02]  /*03b0*/  IMAD.MOV.U32 R13, RZ, RZ, RZ ;  /* 0x000000ffff0d7224 */ /* 0x000fe400078e00ff */
[----:B------:R-:W-:-:S07]  /*03c0*/  IMAD.MOV.U32 R15, RZ, RZ, RZ ;  /* 0x000000ffff0f7224 */ /* 0x000fce00078e00ff */
.L_x_269:
[----:B------:R-:W-:-:S05]  /*03d0*/  IADD3 R11, P0, PT, R0, -R13, RZ ;  /* 0x8000000d000b7210 */ /* 0x000fca0007f1e0ff */
        /* <DEDUP_REMOVED lines=21> */
.L_x_268:
[----:B------:R-:W-:Y:S01]  /*0530*/  STG.E desc[UR10][R2.64+0x400], R13 ;  /* 0x0004000d02007986 */ /* 0x000fe2000c10190a */
[----:B------:R-:W-:Y:S05]  /*0540*/  EXIT ;  /* 0x000000000000794d */ /* 0x000fea0003800000 */
.L_x_265:
[----:B------:R-:W0:Y:S01]  /*0550*/  LDCU.64 UR6, c[0x0][0x390] ;  /* 0x00007200ff0677ac */ /* 0x000e220008000a00 */
[----:B------:R-:W-:-:S05]  /*0560*/  IADD3 R0, P0, PT, R0, UR4, RZ ;  /* 0x0000000400007c10 */ /* 0x000fca000ff1e0ff */
[----:B------:R-:W-:Y:S01]  /*0570*/  IMAD.X R3, RZ, RZ, UR5, P0 ;  /* 0x00000005ff037e24 */ /* 0x000fe200080e06ff */
[----:B0-----:R-:W-:-:S04]  /*0580*/  LEA R2, P0, R0, UR6, 0x2 ;  /* 0x0000000600027c11 */ /* 0x001fc8000f8010ff */
[----:B------:R-:W-:-:S05]  /*0590*/  LEA.HI.X R3, R0, UR7, R3, 0x2, P0 ;  /* 0x0000000700037c11 */ /* 0x000fca00080f1403 */
[----:B------:R-:W-:Y:S04]  /*05a0*/  STG.E desc[UR10][R2.64], RZ ;  /* 0x000000ff02007986 */ /* 0x000fe8000c10190a */
[----:B------:R-:W-:Y:S01]  /*05b0*/  STG.E desc[UR10][R2.64+0x400], RZ ;  /* 0x000400ff02007986 */ /* 0x000fe2000c10190a */
[----:B------:R-:W-:Y:S05]  /*05c0*/  EXIT ;  /* 0x000000000000794d */ /* 0x000fea0003800000 */
.L_x_264:
[----:B------:R-:W0:Y:S01]  /*05d0*/  LDCU.64 UR8, c[0x0][0x3a0] ;  /* 0x00007400ff0877ac */ /* 0x000e220008000a00 */
[----:B------:R-:W1:Y:S01]  /*05e0*/  S2R R13, SR_TID.X ;  /* 0x00000000000d7919 */ /* 0x000e620000002100 */
[----:B------:R-:W0:Y:S01]  /*05f0*/  LDCU.64 UR12, c[0x0][0x398] ;  /* 0x00007300ff0c77ac */ /* 0x000e220008000a00 */
[----:B------:R-:W-:Y:S02]  /*0600*/  USHF.R.S32.HI UR7, URZ, 0x1f, UR6 ;  /* 0x0000001fff077899 */ /* 0x000fe40008011406 */
[----:B0-----:R-:W-:-:S04]  /*0610*/  UIADD3 UR8, UP0, UPT, UR8, -UR12, URZ ;  /* 0x8000000c08087290 */ /* 0x001fc8000ff1e0ff */
[----:B------:R-:W-:-:S04]  /*0620*/  UIADD3.X UR9, UPT, UPT, UR9, ~UR13, URZ, UP0, !UPT ;  /* 0x8000000d09097290 */ /* 0x000fc800087fe4ff */
[----:B------:R-:W-:Y:S02]  /*0630*/  USHF.R.S64 UR8, UR8, 0x2, UR9 ;  /* 0x0000000208087899 */ /* 0x000fe40008001009 */
[----:B------:R-:W-:Y:S02]  /*0640*/  USHF.R.S32.HI UR9, URZ, 0x2, UR9 ;  /* 0x00000002ff097899 */ /* 0x000fe40008011409 */
[----:B------:R-:W-:-:S04]  /*0650*/  UISETP.GE.U32.AND UP0, UPT, UR8, 0x1, UPT ;  /* 0x000000010800788c */ /* 0x000fc8000bf06070 */
[----:B------:R-:W-:-:S09]  /*0660*/  UISETP.GE.AND.EX UP0, UPT, UR9, URZ, UPT, UP0 ;  /* 0x000000ff0900728c */ /* 0x000fd2000bf06300 */
[----:B-1----:R-:W-:Y:S05]  /*0670*/  BRA.U !UP0, `(.L_x_270) ;  /* 0x0000000508487547 */ /* 0x002fea000b800000 */
[----:B------:R-:W-:Y:S01]  /*0680*/  IMAD.U32 R0, RZ, RZ, UR7 ;  /* 0x00000007ff007e24 */ /* 0x000fe2000f8e00ff */
[----:B------:R-:W-:Y:S01]  /*0690*/  ISETP.LT.U32.AND P0, PT, R13, UR6, PT ;  /* 0x000000060d007c0c */ /* 0x000fe2000bf01070 */
[----:B------:R-:W-:Y:S01]  /*06a0*/  IMAD.U32 R4, RZ, RZ, UR9 ;  /* 0x00000009ff047e24 */ /* 0x000fe2000f8e00ff */
[----:B------:R-:W-:Y:S02]  /*06b0*/  BSSY.RECONVERGENT B0, `(.L_x_271) ;  /* 0x0000027000007945 */ /* 0x000fe40003800200 */
[----:B------:R-:W-:Y:S01]  /*06c0*/  ISETP.GT.AND.EX P0, PT, R0, RZ, PT, P0 ;  /* 0x000000ff0000720c */ /* 0x000fe20003f04300 */
[----:B------:R-:W-:-:S12]  /*06d0*/  IMAD.U32 R0, RZ, RZ, UR8 ;  /* 0x00000008ff007e24 */ /* 0x000fd8000f8e00ff */
[----:B------:R-:W-:Y:S05]  /*06e0*/  @!P0 BRA `(.L_x_272) ;  /* 0x00000000008c8947 */ /* 0x000fea0003800000 */
[----:B------:R-:W0:Y:S01]  /*06f0*/  LDCU UR8, c[0x0][0x388] ;  /* 0x00007100ff0877ac */ /* 0x000e220008000800 */
[----:B------:R-:W-:Y:S01]  /*0700*/  IADD3 R14, P0, PT, R13, UR4, RZ ;  /* 0x000000040d0e7c10 */ /* 0x000fe2000ff1e0ff */
[----:B------:R-:W-:Y:S01]  /*0710*/  BSSY.RECONVERGENT B1, `(.L_x_273) ;  /* 0x000001c000017945 */ /* 0x000fe20003800200 */
[----:B------:R-:W-:Y:S02]  /*0720*/  IMAD.MOV.U32 R11, RZ, RZ, RZ ;  /* 0x000000ffff0b7224 */ /* 0x000fe400078e00ff */
[----:B------:R-:W-:Y:S02]  /*0730*/  IMAD.MOV.U32 R12, RZ, RZ, RZ ;  /* 0x000000ffff0c7224 */ /* 0x000fe400078e00ff */
[----:B------:R-:W-:Y:S02]  /*0740*/  IMAD.MOV.U32 R10, RZ, RZ, R0 ;  /* 0x000000ffff0a7224 */ /* 0x000fe400078e0000 */
[----:B------:R-:W-:Y:S02]  /*0750*/  IMAD.MOV.U32 R9, RZ, RZ, R4 ;  /* 0x000000ffff097224 */ /* 0x000fe400078e0004 */
[----:B------:R-:W-:-:S02]  /*0760*/  IMAD.X R15, RZ, RZ, UR5, P0 ;  /* 0x00000005ff0f7e24 */ /* 0x000fc400080e06ff */
[----:B0-----:R-:W-:-:S07]  /*0770*/  VIADD R17, R14, UR8 ;  /* 0x000000080e117c36 */ /* 0x001fce0008000000 */
.L_x_274:
        /* <DEDUP_REMOVED lines=22> */
.L_x_273:
[----:B------:R-:W0:Y:S02]  /*08e0*/  LDCU.64 UR8, c[0x0][0x390] ;  /* 0x00007200ff0877ac */ /* 0x000e240008000a00 */
[----:B0-----:R-:W-:-:S04]  /*08f0*/  LEA R2, P0, R14, UR8, 0x2 ;  /* 0x000000080e027c11 */ /* 0x001fc8000f8010ff */
[----:B------:R-:W-:-:S05]  /*0900*/  LEA.HI.X R3, R14, UR9, R15, 0x2, P0 ;  /* 0x000000090e037c11 */ /* 0x000fca00080f140f */
[----:B------:R0:W-:Y:S04]  /*0910*/  STG.E desc[UR10][R2.64], R11 ;  /* 0x0000000b02007986 */ /* 0x0001e8000c10190a */
.L_x_272:
[----:B------:R-:W-:Y:S05]  /*0920*/  BSYNC.RECONVERGENT B0 ;  /* 0x0000000000007941 */ /* 0x000fea0003800200 */
.L_x_271:
[----:B0-----:R-:W-:Y:S02]  /*0930*/  VIADD R2, R13, 0x100 ;  /* 0x000001000d027836 */ /* 0x001fe40000000000 */
[----:B------:R-:W-:-:S03]  /*0940*/  IMAD.U32 R3, RZ, RZ, UR7 ;  /* 0x00000007ff037e24 */ /* 0x000fc6000f8e00ff */
[----:B------:R-:W-:-:S04]  /*0950*/  ISETP.LT.U32.AND P0, PT, R2, UR6, PT ;  /* 0x0000000602007c0c */ /* 0x000fc8000bf01070 */
[----:B------:R-:W-:-:S13]  /*0960*/  ISETP.GT.AND.EX P0, PT, R3, RZ, PT, P0 ;  /* 0x000000ff0300720c */ /* 0x000fda0003f04300 */
[----:B------:R-:W-:Y:S05]  /*0970*/  @!P0 EXIT ;  /* 0x000000000000894d */ /* 0x000fea0003800000 */
[----:B------:R-:W0:Y:S01]  /*0980*/  LDCU.64 UR8, c[0x0][0x390] ;  /* 0x00007200ff0877ac */ /* 0x000e220008000a00 */
[----:B------:R-:W-:Y:S01]  /*0990*/  IADD3 R5, P0, PT, R2, UR4, RZ ;  /* 0x0000000402057c10 */ /* 0x000fe2000ff1e0ff */
[----:B------:R-:W-:Y:S01]  /*09a0*/  BSSY.RECONVERGENT B0, `(.L_x_275) ;  /* 0x000001d000007945 */ /* 0x000fe20003800200 */
[----:B------:R-:W-:Y:S01]  /*09b0*/  IMAD.MOV.U32 R13, RZ, RZ, RZ ;  /* 0x000000ffff0d7224 */ /* 0x000fe200078e00ff */
[----:B------:R-:W1:Y:S01]  /*09c0*/  LDCU UR6, c[0x0][0x388] ;  /* 0x00007100ff0677ac */ /* 0x000e620008000800 */
[----:B------:R-:W-:Y:S02]  /*09d0*/  IMAD.MOV.U32 R15, RZ, RZ, RZ ;  /* 0x000000ffff0f7224 */ /* 0x000fe400078e00ff */
[----:B------:R-:W-:Y:S01]  /*09e0*/  IMAD.X R6, RZ, RZ, UR5, P0 ;  /* 0x00000005ff067e24 */ /* 0x000fe200080e06ff */
[----:B0-----:R-:W-:-:S04]  /*09f0*/  LEA R2, P0, R5, UR8, 0x2 ;  /* 0x0000000805027c11 */ /* 0x001fc8000f8010ff */
[C---:B------:R-:W-:Y:S01]  /*0a00*/  LEA.HI.X R3, R5.reuse, UR9, R6, 0x2, P0 ;  /* 0x0000000905037c11 */ /* 0x040fe200080f1406 */
[----:B-1----:R-:W-:-:S08]  /*0a10*/  VIADD R5, R5, UR6 ;  /* 0x0000000605057c36 */ /* 0x002fd00008000000 */
.L_x_276:
        /* <DEDUP_REMOVED lines=22> */
.L_x_275:
[----:B------:R-:W-:Y:S01]  /*0b80*/  STG.E desc[UR10][R2.64], R13 ;  /* 0x0000000d02007986 */ /* 0x000fe2000c10190a */
[----:B------:R-:W-:Y:S05]  /*0b90*/  EXIT ;  /* 0x000000000000794d */ /* 0x000fea0003800000 */
.L_x_270:
[----:B------:R-:W0:Y:S01]  /*0ba0*/  LDCU.64 UR8, c[0x0][0x390] ;  /* 0x00007200ff0877ac */ /* 0x000e220008000a00 */
[----:B------:R-:W-:Y:S01]  /*0bb0*/  IMAD.U32 R2, RZ, RZ, UR7 ;  /* 0x00000007ff027e24 */ /* 0x000fe2000f8e00ff */
[C---:B------:R-:W-:Y:S02]  /*0bc0*/  IADD3 R0, P1, PT, R13.reuse, UR4, RZ ;  /* 0x000000040d007c10 */ /* 0x040fe4000ff3e0ff */
[C---:B------:R-:W-:Y:S01]  /*0bd0*/  ISETP.LT.U32.AND P0, PT, R13.reuse, UR6, PT ;  /* 0x000000060d007c0c */ /* 0x040fe2000bf01070 */
[----:B------:R-:W-:Y:S02]  /*0be0*/  VIADD R13, R13, 0x100 ;  /* 0x000001000d0d7836 */ /* 0x000fe40000000000 */
[----:B------:R-:W-:Y:S01]  /*0bf0*/  IMAD.X R3, RZ, RZ, UR5, P1 ;  /* 0x00000005ff037e24 */ /* 0x000fe200088e06ff */
[----:B------:R-:W-:Y:S02]  /*0c00*/  ISETP.GT.AND.EX P0, PT, R2, RZ, PT, P0 ;  /* 0x000000ff0200720c */ /* 0x000fe40003f04300 */
[----:B------:R-:W-:-:S02]  /*0c10*/  ISETP.LT.U32.AND P1, PT, R13, UR6, PT ;  /* 0x000000060d007c0c */ /* 0x000fc4000bf21070 */
[----:B0-----:R-:W-:-:S04]  /*0c20*/  LEA R2, P2, R0, UR8, 0x2 ;  /* 0x0000000800027c11 */ /* 0x001fc8000f8410ff */
[----:B------:R-:W-:Y:S01]  /*0c30*/  LEA.HI.X R3, R0, UR9, R3, 0x2, P2 ;  /* 0x0000000900037c11 */ /* 0x000fe200090f1403 */
[----:B------:R-:W-:-:S04]  /*0c40*/  IMAD.U32 R0, RZ, RZ, UR7 ;  /* 0x00000007ff007e24 */ /* 0x000fc8000f8e00ff */
[----:B------:R0:W-:Y:S01]  /*0c50*/  @P0 STG.E desc[UR10][R2.64], RZ ;  /* 0x000000ff02000986 */ /* 0x0001e2000c10190a */
[----:B------:R-:W-:-:S13]  /*0c60*/  ISETP.GT.AND.EX P1, PT, R0, RZ, PT, P1 ;  /* 0x000000ff0000720c */ /* 0x000fda0003f24310 */
[----:B0-----:R-:W-:Y:S05]  /*0c70*/  @!P1 EXIT ;  /* 0x000000000000994d */ /* 0x001fea0003800000 */
[----:B------:R-:W-:Y:S01]  /*0c80*/  STG.E desc[UR10][R2.64+0x400], RZ ;  /* 0x000400ff02007986 */ /* 0x000fe2000c10190a */
[----:B------:R-:W-:Y:S05]  /*0c90*/  EXIT ;  /* 0x000000000000794d */ /* 0x000fea0003800000 */
.L_x_277:
        /* <DEDUP_REMOVED lines=14> */
.L_x_291:


//--------------------- .text._ZN3cub18CUB_300001_SM_10006detail8for_each13static_kernelINS2_12policy_hub_t12policy_500_tEmN6thrust24THRUST_300001_SM_1000_NS8cuda_cub20__uninitialized_fill7functorINS7_10device_ptrIiEEiEEEEvT0_T1_ --------------------------
	.section	.text._ZN3cub18CUB_300001_SM_10006detail8for_each13static_kernelINS2_12policy_hub_t12policy_500_tEmN6thrust24THRUST_300001_SM_1000_NS8cuda_cub20__uninitialized_fill7functorINS7_10device_ptrIiEEiEEEEvT0_T1_,"ax",@progbits
	.align	128
        .global         _ZN3cub18CUB_300001_SM_10006detail8for_each13static_kernelINS2_12policy_hub_t12policy_500_tEmN6thrust24THRUST_300001_SM_1000_NS8cuda_cub20__uninitialized_fill7functorINS7_10device_ptrIiEEiEEEEvT0_T1_
        .type           _ZN3cub18CUB_300001_SM_10006detail8for_each13static_kernelINS2_12policy_hub_t12policy_500_tEmN6thrust24THRUST_300001_SM_1000_NS8cuda_cub20__uninitialized_fill7functorINS7_10device_ptrIiEEiEEEEvT0_T1_,@function
        .size           _ZN3cub18CUB_300001_SM_10006detail8for_each13static_kernelINS2_12policy_hub_t12policy_500_tEmN6thrust24THRUST_300001_SM_1000_NS8cuda_cub20__uninitialized_fill7functorINS7_10device_ptrIiEEiEEEEvT0_T1_,(.L_x_292 - _ZN3cub18CUB_300001_SM_10006detail8for_each13static_kernelINS2_12policy_hub_t12policy_500_tEmN6thrust24THRUST_300001_SM_1000_NS8cuda_cub20__uninitialized_fill7functorINS7_10device_ptrIiEEiEEEEvT0_T1_)
        .other          _ZN3cub18CUB_300001_SM_10006detail8for_each13static_kernelINS2_12policy_hub_t12policy_500_tEmN6thrust24THRUST_300001_SM_1000_NS8cuda_cub20__uninitialized_fill7functorINS7_10device_ptrIiEEiEEEEvT0_T1_,@"STO_CUDA_ENTRY STV_DEFAULT"
_ZN3cub18CUB_300001_SM_10006detail8for_each13static_kernelINS2_12policy_hub_t12policy_500_tEmN6thrust24THRUST_300001_SM_1000_NS8cuda_cub20__uninitialized_fill7functorINS7_10device_ptrIiEEiEEEEvT0_T1_:
.text._ZN3cub18CUB_300001_SM_10006detail8for_each13static_kernelINS2_12policy_hub_t12policy_500_tEmN6thrust24THRUST_300001_SM_1000_NS8cuda_cub20__uninitialized_fill7functorINS7_10device_ptrIiEEiEEEEvT0_T1_:
        /* <DEDUP_REMOVED lines=8> */
[----:B------:R-:W-:-:S09]  /*0080*/  UISETP.GE.U32.AND.EX UP0, UPT, UR7, URZ, UPT, UP0 ;  /* 0x000000ff0700728c */ /* 0x000fd2000bf06100 */
[----:B--2---:R-:W-:Y:S05]  /*0090*/  BRA.U !UP0, `(.L_x_278) ;  /* 0x0000000108287547 */ /* 0x004fea000b800000 */
[----:B------:R-:W0:Y:S01]  /*00a0*/  S2R R0, SR_TID.X ;  /* 0x0000000000007919 */ /* 0x000e220000002100 */
[----:B------:R-:W1:Y:S01]  /*00b0*/  LDCU.64 UR6, c[0x0][0x388] ;  /* 0x00007100ff0677ac */ /* 0x000e620008000a00 */
[----:B------:R-:W2:Y:S01]  /*00c0*/  LDC R5, c[0x0][0x390] ;  /* 0x0000e400ff057b82 */ /* 0x000ea20000000800 */
[----:B0-----:R-:W-:-:S05]  /*00d0*/  IADD3 R0, P0, PT, R0, UR4, RZ ;  /* 0x0000000400007c10 */ /* 0x001fca000ff1e0ff */
[----:B------:R-:W-:Y:S01]  /*00e0*/  IMAD.X R3, RZ, RZ, UR5, P0 ;  /* 0x00000005ff037e24 */ /* 0x000fe200080e06ff */
[----:B-1----:R-:W-:-:S04]  /*00f0*/  LEA R2, P0, R0, UR6, 0x2 ;  /* 0x0000000600027c11 */ /* 0x002fc8000f8010ff */
[----:B------:R-:W-:-:S05]  /*0100*/  LEA.HI.X R3, R0, UR7, R3, 0x2, P0 ;  /* 0x0000000700037c11 */ /* 0x000fca00080f1403 */
[----:B--2---:R-:W-:Y:S04]  /*0110*/  STG.E desc[UR8][R2.64], R5 ;  /* 0x0000000502007986 */ /* 0x004fe8000c101908 */
[----:B------:R-:W-:Y:S01]  /*0120*/  STG.E desc[UR8][R2.64+0x400], R5 ;  /* 0x0004000502007986 */ /* 0x000fe2000c101908 */
[----:B------:R-:W-:Y:S05]  /*0130*/  EXIT ;  /* 0x000000000000794d */ /* 0x000fea0003800000 */
.L_x_278:
[----:B------:R-:W0:Y:S01]  /*0140*/  S2R R0, SR_TID.X ;  /* 0x0000000000007919 */ /* 0x000e220000002100 */
[----:B------:R-:W-:Y:S01]  /*0150*/  IMAD.U32 R2, RZ, RZ, UR7 ;  /* 0x00000007ff027e24 */ /* 0x000fe2000f8e00ff */
[----:B------:R-:W1:Y:S01]  /*0160*/  LDCU.64 UR10, c[0x0][0x388] ;  /* 0x00007100ff0a77ac */ /* 0x000e620008000a00 */
[----:B------:R-:W-:Y:S01]  /*0170*/  IMAD.U32 R4, RZ, RZ, UR7 ;  /* 0x00000007ff047e24 */ /* 0x000fe2000f8e00ff */
[----:B0-----:R-:W-:-:S04]  /*0180*/  ISETP.LT.U32.AND P0, PT, R0, UR6, PT ;  /* 0x0000000600007c0c */ /* 0x001fc8000bf01070 */
[----:B------:R-:W-:Y:S01]  /*0190*/  ISETP.GT.U32.AND.EX P0, PT, R2, RZ, PT, P0 ;  /* 0x000000ff0200720c */ /* 0x000fe20003f04100 */
[C---:B------:R-:W-:Y:S01]  /*01a0*/  VIADD R2, R0.reuse, 0x100 ;  /* 0x0000010000027836 */ /* 0x040fe20000000000 */
[----:B------:R-:W-:-:S04]  /*01b0*/  IADD3 R0, P2, PT, R0, UR4, RZ ;  /* 0x0000000400007c10 */ /* 0x000fc8000ff5e0ff */
[----:B------:R-:W-:Y:S01]  /*01c0*/  ISETP.LT.U32.AND P1, PT, R2, UR6, PT ;  /* 0x0000000602007c0c */ /* 0x000fe2000bf21070 */
[----:B------:R-:W-:Y:S01]  /*01d0*/  IMAD.X R3, RZ, RZ, UR5, P2 ;  /* 0x00000005ff037e24 */ /* 0x000fe200090e06ff */
[----:B-1----:R-:W-:Y:S02]  /*01e0*/  LEA R2, P2, R0, UR10, 0x2 ;  /* 0x0000000a00027c11 */ /* 0x002fe4000f8410ff */
[----:B------:R-:W-:Y:S02]  /*01f0*/  ISETP.GT.U32.AND.EX P1, PT, R4, RZ, PT, P1 ;  /* 0x000000ff0400720c */ /* 0x000fe40003f24110 */
[----:B------:R-:W-:Y:S01]  /*0200*/  LEA.HI.X R3, R0, UR11, R3, 0x2, P2 ;  /* 0x0000000b00037c11 */ /* 0x000fe200090f1403 */
[----:B------:R-:W0:Y:S04]  /*0210*/  @P0 LDC R5, c[0x0][0x390] ;  /* 0x0000e400ff050b82 */ /* 0x000e280000000800 */
[----:B0-----:R0:W-:Y:S06]  /*0220*/  @P0 STG.E desc[UR8][R2.64], R5 ;  /* 0x0000000502000986 */ /* 0x0011ec000c101908 */
[----:B------:R-:W-:Y:S05]  /*0230*/  @!P1 EXIT ;  /* 0x000000000000994d */ /* 0x000fea0003800000 */
[----:B0-----:R-:W0:Y:S02]  /*0240*/  LDC R5, c[0x0][0x390] ;  /* 0x0000e400ff057b82 */ /* 0x001e240000000800 */
[----:B0-----:R-:W-:Y:S01]  /*0250*/  STG.E desc[UR8][R2.64+0x400], R5 ;  /* 0x0004000502007986 */ /* 0x001fe2000c101908 */
[----:B------:R-:W-:Y:S05]  /*0260*/  EXIT ;  /* 0x000000000000794d */ /* 0x000fea0003800000 */
.L_x_279:
        /* <DEDUP_REMOVED lines=9> */
.L_x_292:


//--------------------- .text._ZN3cub18CUB_300001_SM_10006detail11EmptyKernelIvEEvv --------------------------
	.section	.text._ZN3cub18CUB_300001_SM_10006detail11EmptyKernelIvEEvv,"ax",@progbits
	.align	128
        .global         _ZN3cub18CUB_300001_SM_10006detail11EmptyKernelIvEEvv
        .type           _ZN3cub18CUB_300001_SM_10006detail11EmptyKernelIvEEvv,@function
        .size           _ZN3cub18CUB_300001_SM_10006detail11EmptyKernelIvEEvv,(.L_x_293 - _ZN3cub18CUB_300001_SM_10006detail11EmptyKernelIvEEvv)
        .other          _ZN3cub18CUB_300001_SM_10006detail11EmptyKernelIvEEvv,@"STO_CUDA_ENTRY STV_DEFAULT"
_ZN3cub18CUB_300001_SM_10006detail11EmptyKernelIvEEvv:
.text._ZN3cub18CUB_300001_SM_10006detail11EmptyKernelIvEEvv:
[----:B------:R-:W-:Y:S01]  /*0000*/  LDC R1, c[0x0][0x37c] ;  /* 0x0000df00ff017b82 */ /* 0x000fe20000000800 */
[----:B------:R-:W-:Y:S05]  /*0010*/  EXIT ;  /* 0x000000000000794d */ /* 0x000fea0003800000 */
.L_x_280:
        /* <DEDUP_REMOVED lines=14> */
.L_x_293:


//--------------------- .nv.shared._ZN3cub18CUB_300001_SM_10006detail19adjacent_difference40DeviceAdjacentDifferenceDifferenceKernelINS2_10policy_hubIPiLb1EE9Policy500ES5_S5_N4cuda3std3__45minusIiEEliLb1ELb1EEEvT0_PT4_T1_T2_T3_ --------------------------
	.section	.nv.shared._ZN3cub18CUB_300001_SM_10006detail19adjacent_difference40DeviceAdjacentDifferenceDifferenceKernelINS2_10policy_hubIPiLb1EE9Policy500ES5_S5_N4cuda3std3__45minusIiEEliLb1ELb1EEEvT0_PT4_T1_T2_T3_,"aw",@nobits
	.sectionflags	@""
	.align	16
.nv.shared._ZN3cub18CUB_300001_SM_10006detail19adjacent_difference40DeviceAdjacentDifferenceDifferenceKernelINS2_10policy_hubIPiLb1EE9Policy500ES5_S5_N4cuda3std3__45minusIiEEliLb1ELb1EEEvT0_PT4_T1_T2_T3_:
	.zero		4624


//--------------------- .nv.shared.reserved.0     --------------------------
	.section	.nv.shared.reserved.0,"aw",@nobits
	.weak		__nv_reservedSMEM_offset_0_alias
	.size		__nv_reservedSMEM_offset_0_alias, 0, 64
	.other		__nv_reservedSMEM_offset_0_alias,@"STO_CUDA_RESERVED_SHARED STV_DEFAULT"
__nv_reservedSMEM_offset_0_alias:
	.zero		0
	.zero		64


//--------------------- .nv.global                --------------------------
	.section	.nv.global,"aw",@nobits
.nv.global:
	.type		_ZN30_INTERNAL_c016a94d_4_k_cu_main6thrust24THRUST_300001_SM_1000_NS12placeholders2_8E,@object
	.size		_ZN30_INTERNAL_c016a94d_4_k_cu_main6thrust24THRUST_300001_SM_1000_NS12placeholders2_8E,(_ZN30_INTERNAL_c016a94d_4_k_cu_main4cuda3std3__432_GLOBAL__N__c016a94d_4_k_cu_main6ignoreE - _ZN30_INTERNAL_c016a94d_4_k_cu_main6thrust24THRUST_300001_SM_1000_NS12placeholders2_8E)
_ZN30_INTERNAL_c016a94d_4_k_cu_main6thrust24THRUST_300001_SM_1000_NS12placeholders2_8E:
	.zero		1
	.type		_ZN30_INTERNAL_c016a94d_4_k_cu_main4cuda3std3__432_GLOBAL__N__c016a94d_4_k_cu_main6ignoreE,@object
	.size		_ZN30_INTERNAL_c016a94d_4_k_cu_main4cuda3std3__432_GLOBAL__N__c016a94d_4_k_cu_main6ignoreE,(_ZN30_INTERNAL_c016a94d_4_k_cu_main4cuda3std6ranges3__45__cpo4dataE - _ZN30_INTERNAL_c016a94d_4_k_cu_main4cuda3std3__432_GLOBAL__N__c016a94d_4_k_cu_main6ignoreE)
_ZN30_INTERNAL_c016a94d_4_k_cu_main4cuda3std3__432_GLOBAL__N__c016a94d_4_k_cu_main6ignoreE:
	.zero		1
	.type		_ZN30_INTERNAL_c016a94d_4_k_cu_main4cuda3std6ranges3__45__cpo4dataE,@object
	.size		_ZN30_INTERNAL_c016a94d_4_k_cu_main4cuda3std6ranges3__45__cpo4dataE,(_ZN30_INTERNAL_c016a94d_4_k_cu_main6thrust24THRUST_300001_SM_1000_NS6system3cpp3parE - _ZN30_INTERNAL_c016a94d_4_k_cu_main4cuda3std6ranges3__45__cpo4dataE)
_ZN30_INTERNAL_c016a94d_4_k_cu_main4cuda3std6ranges3__45__cpo4dataE:
	.zero		1
	.type		_ZN30_INTERNAL_c016a94d_4_k_cu_main6thrust24THRUST_300001_SM_1000_NS6system3cpp3parE,@object
	.size		_ZN30_INTERNAL_c016a94d_4_k_cu_main6thrust24THRUST_300001_SM_1000_NS6system3cpp3parE,(_ZN30_INTERNAL_c016a94d_4_k_cu_main4cuda3std3__45__cpo5beginE - _ZN30_INTERNAL_c016a94d_4_k_cu_main6thrust24THRUST_300001_SM_1000_NS6system3cpp3parE)
_ZN30_INTERNAL_c016a94d_4_k_cu_main6thrust24THRUST_300001_SM_1000_NS6system3cpp3parE:
	.zero		1
	.type		_ZN30_INTERNAL_c016a94d_4_k_cu_main4cuda3std3__45__cpo5beginE,@object
	.size		_ZN30_INTERNAL_c016a94d_4_k_cu_main4cuda3std3__45__cpo5beginE,(_ZN30_INTERNAL_c016a94d_4_k_cu_main4cuda3std6ranges3__45__cpo5beginE - _ZN30_INTERNAL_c016a94d_4_k_cu_main4cuda3std3__45__cpo5beginE)
_ZN30_INTERNAL_c016a94d_4_k_cu_main4cuda3std3__45__cpo5beginE:
	.zero		1
	.type		_ZN30_INTERNAL_c016a94d_4_k_cu_main4cuda3std6ranges3__45__cpo5beginE,@object
	.size		_ZN30_INTERNAL_c016a94d_4_k_cu_main4cuda3std6ranges3__45__cpo5beginE,(_ZN30_INTERNAL_c016a94d_4_k_cu_main6thrust24THRUST_300001_SM_1000_NS6deviceE - _ZN30_INTERNAL_c016a94d_4_k_cu_main4cuda3std6ranges3__45__cpo5beginE)
_ZN30_INTERNAL_c016a94d_4_k_cu_main4cuda3std6ranges3__45__cpo5beginE:
	.zero		1
	.type		_ZN30_INTERNAL_c016a94d_4_k_cu_main6thrust24THRUST_300001_SM_1000_NS6deviceE,@object
	.size		_ZN30_INTERNAL_c016a94d_4_k_cu_main6thrust24THRUST_300001_SM_1000_NS6deviceE,(_ZN30_INTERNAL_c016a94d_4_k_cu_main4cuda3std3__47nulloptE - _ZN30_INTERNAL_c016a94d_4_k_cu_main6thrust24THRUST_300001_SM_1000_NS6deviceE)
_ZN30_INTERNAL_c016a94d_4_k_cu_main6thrust24THRUST_300001_SM_1000_NS6deviceE:
	.zero		1
	.type		_ZN30_INTERNAL_c016a94d_4_k_cu_main4cuda3std3__47nulloptE,@object
	.size		_ZN30_INTERNAL_c016a94d_4_k_cu_main4cuda3std3__47nulloptE,(_ZN30_INTERNAL_c016a94d_4_k_cu_main4cuda3std6ranges3__45__cpo8distanceE - _ZN30_INTERNAL_c016a94d_4_k_cu_main4cuda3std3__47nulloptE)
_ZN30_INTERNAL_c016a94d_4_k_cu_main4cuda3std3__47nulloptE:
	.zero		1
	.type		_ZN30_INTERNAL_c016a94d_4_k_cu_main4cuda3std6ranges3__45__cpo8distanceE,@object
	.size		_ZN30_INTERNAL_c016a94d_4_k_cu_main4cuda3std6ranges3__45__cpo8distanceE,(_ZN30_INTERNAL_c016a94d_4_k_cu_main6thrust24THRUST_300001_SM_1000_NS12placeholders2_4E - _ZN30_INTERNAL_c016a94d_4_k_cu_main4cuda3std6ranges3__45__cpo8distanceE)
_ZN30_INTERNAL_c016a94d_4_k_cu_main4cuda3std6ranges3__45__cpo8distanceE:
	.zero		1
	.type		_ZN30_INTERNAL_c016a94d_4_k_cu_main6thrust24THRUST_300001_SM_1000_NS12placeholders2_4E,@object
	.size		_ZN30_INTERNAL_c016a94d_4_k_cu_main6thrust24THRUST_300001_SM_1000_NS12placeholders2_4E,(_ZN30_INTERNAL_c016a94d_4_k_cu_main4cuda3std3__45__cpo6rbeginE - _ZN30_INTERNAL_c016a94d_4_k_cu_main6thrust24THRUST_300001_SM_1000_NS12placeholders2_4E)
_ZN30_INTERNAL_c016a94d_4_k_cu_main6thrust24THRUST_300001_SM_1000_NS12placeholders2_4E:
	.zero		1
	.type		_ZN30_INTERNAL_c016a94d_4_k_cu_main4cuda3std3__45__cpo6rbeginE,@object
	.size		_ZN30_INTERNAL_c016a94d_4_k_cu_main4cuda3std3__45__cpo6rbeginE,(_ZN30_INTERNAL_c016a94d_4_k_cu_main4cuda3std6ranges3__45__cpo7advanceE - _ZN30_INTERNAL_c016a94d_4_k_cu_main4cuda3std3__45__cpo6rbeginE)
_ZN30_INTERNAL_c016a94d_4_k_cu_main4cuda3std3__45__cpo6rbeginE:
	.zero		1
	.type		_ZN30_INTERNAL_c016a94d_4_k_cu_main4cuda3std6ranges3__45__cpo7advanceE,@object
	.size		_ZN30_INTERNAL_c016a94d_4_k_cu_main4cuda3std6ranges3__45__cpo7advanceE,(_ZN30_INTERNAL_c016a94d_4_k_cu_main6thrust24THRUST_300001_SM_1000_NS12placeholders3_10E - _ZN30_INTERNAL_c016a94d_4_k_cu_main4cuda3std6ranges3__45__cpo7advanceE)
_ZN30_INTERNAL_c016a94d_4_k_cu_main4cuda3std6ranges3__45__cpo7advanceE:
	.zero		1
	.type		_ZN30_INTERNAL_c016a94d_4_k_cu_main6thrust24THRUST_300001_SM_1000_NS12placeholders3_10E,@object
	.size		_ZN30_INTERNAL_c016a94d_4_k_cu_main6thrust24THRUST_300001_SM_1000_NS12placeholders3_10E,(_ZN30_INTERNAL_c016a94d_4_k_cu_main4cuda3std3__48in_placeE - _ZN30_INTERNAL_c016a94d_4_k_cu_main6thrust24THRUST_300001_SM_1000_NS12placeholders3_10E)
_ZN30_INTERNAL_c016a94d_4_k_cu_main6thrust24THRUST_300001_SM_1000_NS12placeholders3_10E:
	.zero		1
	.type		_ZN30_INTERNAL_c016a94d_4_k_cu_main4cuda3std3__48in_placeE,@object
	.size		_ZN30_INTERNAL_c016a94d_4_k_cu_main4cuda3std3__48in_placeE,(_ZN30_INTERNAL_c016a94d_4_k_cu_main4cuda3std6ranges3__45__cpo4sizeE - _ZN30_INTERNAL_c016a94d_4_k_cu_main4cuda3std3__48in_placeE)
_ZN30_INTERNAL_c016a94d_4_k_cu_main4cuda3std3__48in_placeE:
	.zero		1
	.type		_ZN30_INTERNAL_c016a94d_4_k_cu_main4cuda3std6ranges3__45__cpo4sizeE,@object
	.size		_ZN30_INTERNAL_c016a94d_4_k_cu_main4cuda3std6ranges3__45__cpo4sizeE,(_ZN30_INTERNAL_c016a94d_4_k_cu_main6thrust24THRUST_300001_SM_1000_NS12placeholders2_2E - _ZN30_INTERNAL_c016a94d_4_k_cu_main4cuda3std6ranges3__45__cpo4sizeE)
_ZN30_INTERNAL_c016a94d_4_k_cu_main4cuda3std6ranges3__45__cpo4sizeE:
	.zero		1
	.type		_ZN30_INTERNAL_c016a94d_4_k_cu_main6thrust24THRUST_300001_SM_1000_NS12placeholders2_2E,@object
	.size		_ZN30_INTERNAL_c016a94d_4_k_cu_main6thrust24THRUST_300001_SM_1000_NS12placeholders2_2E,(_ZN30_INTERNAL_c016a94d_4_k_cu_main4cuda3std3__45__cpo6cbeginE - _ZN30_INTERNAL_c016a94d_4_k_cu_main6thrust24THRUST_300001_SM_1000_NS12placeholders2_2E)
_ZN30_INTERNAL_c016a94d_4_k_cu_main6thrust24THRUST_300001_SM_1000_NS12placeholders2_2E:
	.zero		1
	.type		_ZN30_INTERNAL_c016a94d_4_k_cu_main4cuda3std3__45__cpo6cbeginE,@object
	.size		_ZN30_INTERNAL_c016a94d_4_k_cu_main4cuda3std3__45__cpo6cbeginE,(_ZN30_INTERNAL_c016a94d_4_k_cu_main4cuda3std6ranges3__45__cpo6cbeginE - _ZN30_INTERNAL_c016a94d_4_k_cu_main4cuda3std3__45__cpo6cbeginE)
_ZN30_INTERNAL_c016a94d_4_k_cu_main4cuda3std3__45__cpo6cbeginE:
	.zero		1
	.type		_ZN30_INTERNAL_c016a94d_4_k_cu_main4cuda3std6ranges3__45__cpo6cbeginE,@object
	.size		_ZN30_INTERNAL_c016a94d_4_k_cu_main4cuda3std6ranges3__45__cpo6cbeginE,(_ZN30_INTERNAL_c016a94d_4_k_cu_main6thrust24THRUST_300001_SM_1000_NS12placeholders2_6E - _ZN30_INTERNAL_c016a94d_4_k_cu_main4cuda3std6ranges3__45__cpo6cbeginE)
_ZN30_INTERNAL_c016a94d_4_k_cu_main4cuda3std6ranges3__45__cpo6cbeginE:
	.zero		1
	.type		_ZN30_INTERNAL_c016a94d_4_k_cu_main6thrust24THRUST_300001_SM_1000_NS12placeholders2_6E,@object
	.size		_ZN30_INTERNAL_c016a94d_4_k_cu_main6thrust24THRUST_300001_SM_1000_NS12placeholders2_6E,(_ZN30_INTERNAL_c016a94d_4_k_cu_main4cuda3std3__45__cpo7crbeginE - _ZN30_INTERNAL_c016a94d_4_k_cu_main6thrust24THRUST_300001_SM_1000_NS12placeholders2_6E)
_ZN30_INTERNAL_c016a94d_4_k_cu_main6thrust24THRUST_300001_SM_1000_NS12placeholders2_6E:
	.zero		1
	.type		_ZN30_INTERNAL_c016a94d_4_k_cu_main4cuda3std3__45__cpo7crbeginE,@object
	.size		_ZN30_INTERNAL_c016a94d_4_k_cu_main4cuda3std3__45__cpo7crbeginE,(_ZN30_INTERNAL_c016a94d_4_k_cu_main4cuda3std6ranges3__45__cpo4nextE - _ZN30_INTERNAL_c016a94d_4_k_cu_main4cuda3std3__45__cpo7crbeginE)
_ZN30_INTERNAL_c016a94d_4_k_cu_main4cuda3std3__45__cpo7crbeginE:
	.zero		1
	.type		_ZN30_INTERNAL_c016a94d_4_k_cu_main4cuda3std6ranges3__45__cpo4nextE,@object
	.size		_ZN30_INTERNAL_c016a94d_4_k_cu_main4cuda3std6ranges3__45__cpo4nextE,(_ZN30_INTERNAL_c016a94d_4_k_cu_main4cuda3std6ranges3__45__cpo4swapE - _ZN30_INTERNAL_c016a94d_4_k_cu_main4cuda3std6ranges3__45__cpo4nextE)
_ZN30_INTERNAL_c016a94d_4_k_cu_main4cuda3std6ranges3__45__cpo4nextE:
	.zero		1
	.type		_ZN30_INTERNAL_c016a94d_4_k_cu_main4cuda3std6ranges3__45__cpo4swapE,@object
	.size		_ZN30_INTERNAL_c016a94d_4_k_cu_main4cuda3std6ranges3__45__cpo4swapE,(_ZN30_INTERNAL_c016a94d_4_k_cu_main6thrust24THRUST_300001_SM_1000_NS8cuda_cub10par_nosyncE - _ZN30_INTERNAL_c016a94d_4_k_cu_main4cuda3std6ranges3__45__cpo4swapE)
_ZN30_INTERNAL_c016a94d_4_k_cu_main4cuda3std6ranges3__45__cpo4swapE:
	.zero		1
	.type		_ZN30_INTERNAL_c016a94d_4_k_cu_main6thrust24THRUST_300001_SM_1000_NS8cuda_cub10par_nosyncE,@object
	.size		_ZN30_INTERNAL_c016a94d_4_k_cu_main6thrust24THRUST_300001_SM_1000_NS8cuda_cub10par_nosyncE,(_ZN30_INTERNAL_c016a94d_4_k_cu_main6thrust24THRUST_300001_SM_1000_NS3seqE - _ZN30_INTERNAL_c016a94d_4_k_cu_main6thrust24THRUST_300001_SM_1000_NS8cuda_cub10par_nosyncE)
_ZN30_INTERNAL_c016a94d_4_k_cu_main6thrust24THRUST_300001_SM_1000_NS8cuda_cub10par_nosyncE:
	.zero		1
	.type		_ZN30_INTERNAL_c016a94d_4_k_cu_main6thrust24THRUST_300001_SM_1000_NS3seqE,@object
	.size		_ZN30_INTERNAL_c016a94d_4_k_cu_main6thrust24THRUST_300001_SM_1000_NS3seqE,(_ZN30_INTERNAL_c016a94d_4_k_cu_main4cuda3std3__420unreachable_sentinelE - _ZN30_INTERNAL_c016a94d_4_k_cu_main6thrust24THRUST_300001_SM_1000_NS3seqE)
_ZN30_INTERNAL_c016a94d_4_k_cu_main6thrust24THRUST_300001_SM_1000_NS3seqE:
	.zero		1
	.type		_ZN30_INTERNAL_c016a94d_4_k_cu_main4cuda3std3__420unreachable_sentinelE,@object
	.size		_ZN30_INTERNAL_c016a94d_4_k_cu_main4cuda3std3__420unreachable_sentinelE,(_ZN30_INTERNAL_c016a94d_4_k_cu_main4cuda3std6ranges3__45__cpo5ssizeE - _ZN30_INTERNAL_c016a94d_4_k_cu_main4cuda3std3__420unreachable_sentinelE)
_ZN30_INTERNAL_c016a94d_4_k_cu_main4cuda3std3__420unreachable_sentinelE:
	.zero		1
	.type		_ZN30_INTERNAL_c016a94d_4_k_cu_main4cuda3std6ranges3__45__cpo5ssizeE,@object
	.size		_ZN30_INTERNAL_c016a94d_4_k_cu_main4cuda3std6ranges3__45__cpo5ssizeE,(_ZN30_INTERNAL_c016a94d_4_k_cu_main6thrust24THRUST_300001_SM_1000_NS12placeholders2_3E - _ZN30_INTERNAL_c016a94d_4_k_cu_main4cuda3std6ranges3__45__cpo5ssizeE)
_ZN30_INTERNAL_c016a94d_4_k_cu_main4cuda3std6ranges3__45__cpo5ssizeE:
	.zero		1
	.type		_ZN30_INTERNAL_c016a94d_4_k_cu_main6thrust24THRUST_300001_SM_1000_NS12placeholders2_3E,@object
	.size		_ZN30_INTERNAL_c016a94d_4_k_cu_main6thrust24THRUST_300001_SM_1000_NS12placeholders2_3E,(_ZN30_INTERNAL_c016a94d_4_k_cu_main4cuda3std3__45__cpo4cendE - _ZN30_INTERNAL_c016a94d_4_k_cu_main6thrust24THRUST_300001_SM_1000_NS12placeholders2_3E)
_ZN30_INTERNAL_c016a94d_4_k_cu_main6thrust24THRUST_300001_SM_1000_NS12placeholders2_3E:
	.zero		1
	.type		_ZN30_INTERNAL_c016a94d_4_k_cu_main4cuda3std3__45__cpo4cendE,@object
	.size		_ZN30_INTERNAL_c016a94d_4_k_cu_main4cuda3std3__45__cpo4cendE,(_ZN30_INTERNAL_c016a94d_4_k_cu_main4cuda3std6ranges3__45__cpo4cendE - _ZN30_INTERNAL_c016a94d_4_k_cu_main4cuda3std3__45__cpo4cendE)
_ZN30_INTERNAL_c016a94d_4_k_cu_main4cuda3std3__45__cpo4cendE:
	.zero		1
	.type		_ZN30_INTERNAL_c016a94d_4_k_cu_main4cuda3std6ranges3__45__cpo4cendE,@object
	.size		_ZN30_INTERNAL_c016a94d_4_k_cu_main4cuda3std6ranges3__45__cpo4cendE,(_ZN30_INTERNAL_c016a94d_4_k_cu_main6thrust24THRUST_300001_SM_1000_NS12placeholders2_7E - _ZN30_INTERNAL_c016a94d_4_k_cu_main4cuda3std6ranges3__45__cpo4cendE)
_ZN30_INTERNAL_c016a94d_4_k_cu_main4cuda3std6ranges3__45__cpo4cendE:
	.zero		1
	.type		_ZN30_INTERNAL_c016a94d_4_k_cu_main6thrust24THRUST_300001_SM_1000_NS12placeholders2_7E,@object
	.size		_ZN30_INTERNAL_c016a94d_4_k_cu_main6thrust24THRUST_300001_SM_1000_NS12placeholders2_7E,(_ZN30_INTERNAL_c016a94d_4_k_cu_main4cuda3std3__45__cpo5crendE - _ZN30_INTERNAL_c016a94d_4_k_cu_main6thrust24THRUST_300001_SM_1000_NS12placeholders2_7E)
_ZN30_INTERNAL_c016a94d_4_k_cu_main6thrust24THRUST_300001_SM_1000_NS12placeholders2_7E:
	.zero		1
	.type		_ZN30_INTERNAL_c016a94d_4_k_cu_main4cuda3std3__45__cpo5crendE,@object
	.size		_ZN30_INTERNAL_c016a94d_4_k_cu_main4cuda3std3__45__cpo5crendE,(_ZN30_INTERNAL_c016a94d_4_k_cu_main4cuda3std6ranges3__45__cpo4prevE - _ZN30_INTERNAL_c016a94d_4_k_cu_main4cuda3std3__45__cpo5crendE)
_ZN30_INTERNAL_c016a94d_4_k_cu_main4cuda3std3__45__cpo5crendE:
	.zero		1
	.type		_ZN30_INTERNAL_c016a94d_4_k_cu_main4cuda3std6ranges3__45__cpo4prevE,@object
	.size		_ZN30_INTERNAL_c016a94d_4_k_cu_main4cuda3std6ranges3__45__cpo4prevE,(_ZN30_INTERNAL_c016a94d_4_k_cu_main4cuda3std6ranges3__45__cpo9iter_moveE - _ZN30_INTERNAL_c016a94d_4_k_cu_main4cuda3std6ranges3__45__cpo4prevE)
_ZN30_INTERNAL_c016a94d_4_k_cu_main4cuda3std6ranges3__45__cpo4prevE:
	.zero		1
	.type		_ZN30_INTERNAL_c016a94d_4_k_cu_main4cuda3std6ranges3__45__cpo9iter_moveE,@object
	.size		_ZN30_INTERNAL_c016a94d_4_k_cu_main4cuda3std6ranges3__45__cpo9iter_moveE,(_ZN30_INTERNAL_c016a94d_4_k_cu_main6thrust24THRUST_300001_SM_1000_NS6system6detail10sequential3seqE - _ZN30_INTERNAL_c016a94d_4_k_cu_main4cuda3std6ranges3__45__cpo9iter_moveE)
_ZN30_INTERNAL_c016a94d_4_k_cu_main4cuda3std6ranges3__45__cpo9iter_moveE:
	.zero		1
	.type		_ZN30_INTERNAL_c016a94d_4_k_cu_main6thrust24THRUST_300001_SM_1000_NS6system6detail10sequential3seqE,@object
	.size		_ZN30_INTERNAL_c016a94d_4_k_cu_main6thrust24THRUST_300001_SM_1000_NS6system6detail10sequential3seqE,(_ZN30_INTERNAL_c016a94d_4_k_cu_main6thrust24THRUST_300001_SM_1000_NS12placeholders2_9E - _ZN30_INTERNAL_c016a94d_4_k_cu_main6thrust24THRUST_300001_SM_1000_NS6system6detail10sequential3seqE)
_ZN30_INTERNAL_c016a94d_4_k_cu_main6thrust24THRUST_300001_SM_1000_NS6system6detail10sequential3seqE:
	.zero		1
	.type		_ZN30_INTERNAL_c016a94d_4_k_cu_main6thrust24THRUST_300001_SM_1000_NS12placeholders2_9E,@object
	.size		_ZN30_INTERNAL_c016a94d_4_k_cu_main6thrust24THRUST_300001_SM_1000_NS12placeholders2_9E,(_ZN30_INTERNAL_c016a94d_4_k_cu_main4cuda3std3__419piecewise_constructE - _ZN30_INTERNAL_c016a94d_4_k_cu_main6thrust24THRUST_300001_SM_1000_NS12placeholders2_9E)
_ZN30_INTERNAL_c016a94d_4_k_cu_main6thrust24THRUST_300001_SM_1000_NS12placeholders2_9E:
	.zero		1
	.type		_ZN30_INTERNAL_c016a94d_4_k_cu_main4cuda3std3__419piecewise_constructE,@object
	.size		_ZN30_INTERNAL_c016a94d_4_k_cu_main4cuda3std3__419piecewise_constructE,(_ZN30_INTERNAL_c016a94d_4_k_cu_main4cuda3std6ranges3__45__cpo5cdataE - _ZN30_INTERNAL_c016a94d_4_k_cu_main4cuda3std3__419piecewise_constructE)
_ZN30_INTERNAL_c016a94d_4_k_cu_main4cuda3std3__419piecewise_constructE:
	.zero		1
	.type		_ZN30_INTERNAL_c016a94d_4_k_cu_main4cuda3std6ranges3__45__cpo5cdataE,@object
	.size		_ZN30_INTERNAL_c016a94d_4_k_cu_main4cuda3std6ranges3__45__cpo5cdataE,(_ZN30_INTERNAL_c016a94d_4_k_cu_main6thrust24THRUST_300001_SM_1000_NS12placeholders2_1E - _ZN30_INTERNAL_c016a94d_4_k_cu_main4cuda3std6ranges3__45__cpo5cdataE)
_ZN30_INTERNAL_c016a94d_4_k_cu_main4cuda3std6ranges3__45__cpo5cdataE:
	.zero		1
	.type		_ZN30_INTERNAL_c016a94d_4_k_cu_main6thrust24THRUST_300001_SM_1000_NS12placeholders2_1E,@object
	.size		_ZN30_INTERNAL_c016a94d_4_k_cu_main6thrust24THRUST_300001_SM_1000_NS12placeholders2_1E,(_ZN30_INTERNAL_c016a94d_4_k_cu_main4cuda3std3__45__cpo3endE - _ZN30_INTERNAL_c016a94d_4_k_cu_main6thrust24THRUST_300001_SM_1000_NS12placeholders2_1E)
_ZN30_INTERNAL_c016a94d_4_k_cu_main6thrust24THRUST_300001_SM_1000_NS12placeholders2_1E:
	.zero		1
	.type		_ZN30_INTERNAL_c016a94d_4_k_cu_main4cuda3std3__45__cpo3endE,@object
	.size		_ZN30_INTERNAL_c016a94d_4_k_cu_main4cuda3std3__45__cpo3endE,(_ZN30_INTERNAL_c016a94d_4_k_cu_main4cuda3std6ranges3__45__cpo3endE - _ZN30_INTERNAL_c016a94d_4_k_cu_main4cuda3std3__45__cpo3endE)
_ZN30_INTERNAL_c016a94d_4_k_cu_main4cuda3std3__45__cpo3endE:
	.zero		1
	.type		_ZN30_INTERNAL_c016a94d_4_k_cu_main4cuda3std6ranges3__45__cpo3endE,@object
	.size		_ZN30_INTERNAL_c016a94d_4_k_cu_main4cuda3std6ranges3__45__cpo3endE,(_ZN30_INTERNAL_c016a94d_4_k_cu_main6thrust24THRUST_300001_SM_1000_NS12placeholders2_5E - _ZN30_INTERNAL_c016a94d_4_k_cu_main4cuda3std6ranges3__45__cpo3endE)
_ZN30_INTERNAL_c016a94d_4_k_cu_main4cuda3std6ranges3__45__cpo3endE:
	.zero		1
	.type		_ZN30_INTERNAL_c016a94d_4_k_cu_main6thrust24THRUST_300001_SM_1000_NS12placeholders2_5E,@object
	.size		_ZN30_INTERNAL_c016a94d_4_k_cu_main6thrust24THRUST_300001_SM_1000_NS12placeholders2_5E,(_ZN30_INTERNAL_c016a94d_4_k_cu_main4cuda3std3__45__cpo4rendE - _ZN30_INTERNAL_c016a94d_4_k_cu_main6thrust24THRUST_300001_SM_1000_NS12placeholders2_5E)
_ZN30_INTERNAL_c016a94d_4_k_cu_main6thrust24THRUST_300001_SM_1000_NS12placeholders2_5E:
	.zero		1
	.type		_ZN30_INTERNAL_c016a94d_4_k_cu_main4cuda3std3__45__cpo4rendE,@object
	.size		_ZN30_INTERNAL_c016a94d_4_k_cu_main4cuda3std3__45__cpo4rendE,(_ZN30_INTERNAL_c016a94d_4_k_cu_main4cuda3std6ranges3__45__cpo9iter_swapE - _ZN30_INTERNAL_c016a94d_4_k_cu_main4cuda3std3__45__cpo4rendE)
_ZN30_INTERNAL_c016a94d_4_k_cu_main4cuda3std3__45__cpo4rendE:
	.zero		1
	.type		_ZN30_INTERNAL_c016a94d_4_k_cu_main4cuda3std6ranges3__45__cpo9iter_swapE,@object
	.size		_ZN30_INTERNAL_c016a94d_4_k_cu_main4cuda3std6ranges3__45__cpo9iter_swapE,(_ZN30_INTERNAL_c016a94d_4_k_cu_main4cuda3std3__48unexpectE - _ZN30_INTERNAL_c016a94d_4_k_cu_main4cuda3std6ranges3__45__cpo9iter_swapE)
_ZN30_INTERNAL_c016a94d_4_k_cu_main4cuda3std6ranges3__45__cpo9iter_swapE:
	.zero		1
	.type		_ZN30_INTERNAL_c016a94d_4_k_cu_main4cuda3std3__48unexpectE,@object
	.size		_ZN30_INTERNAL_c016a94d_4_k_cu_main4cuda3std3__48unexpectE,(_ZN30_INTERNAL_c016a94d_4_k_cu_main6thrust24THRUST_300001_SM_1000_NS8cuda_cub3parE - _ZN30_INTERNAL_c016a94d_4_k_cu_main4cuda3std3__48unexpectE)
_ZN30_INTERNAL_c016a94d_4_k_cu_main4cuda3std3__48unexpectE:
	.zero		1
	.type		_ZN30_INTERNAL_c016a94d_4_k_cu_main6thrust24THRUST_300001_SM_1000_NS8cuda_cub3parE,@object
	.size		_ZN30_INTERNAL_c016a94d_4_k_cu_main6thrust24THRUST_300001_SM_1000_NS8cuda_cub3parE,(.L_29 - _ZN30_INTERNAL_c016a94d_4_k_cu_main6thrust24THRUST_300001_SM_1000_NS8cuda_cub3parE)
_ZN30_INTERNAL_c016a94d_4_k_cu_main6thrust24THRUST_300001_SM_1000_NS8cuda_cub3parE:
	.zero		1
.L_29:


//--------------------- .nv.shared._ZN3cub18CUB_300001_SM_10006detail19adjacent_difference40DeviceAdjacentDifferenceDifferenceKernelINS2_10policy_hubIPiLb1EE9Policy500ES5_S5_N4cuda3std3__45minusIiEEiiLb1ELb1EEEvT0_PT4_T1_T2_T3_ --------------------------
	.section	.nv.shared._ZN3cub18CUB_300001_SM_10006detail19adjacent_difference40DeviceAdjacentDifferenceDifferenceKernelINS2_10policy_hubIPiLb1EE9Policy500ES5_S5_N4cuda3std3__45minusIiEEiiLb1ELb1EEEvT0_PT4_T1_T2_T3_,"aw",@nobits
	.sectionflags	@""
	.align	16
.nv.shared._ZN3cub18CUB_300001_SM_10006detail19adjacent_difference40DeviceAdjacentDifferenceDifferenceKernelINS2_10policy_hubIPiLb1EE9Policy500ES5_S5_N4cuda3std3__45minusIiEEiiLb1ELb1EEEvT0_PT4_T1_T2_T3_:
	.zero		4624


//--------------------- .nv.shared._ZN3cub18CUB_300001_SM_10006detail19adjacent_difference40DeviceAdjacentDifferenceDifferenceKernelINS2_10policy_hubIPiLb0EE9Policy500ES5_S5_N4cuda3std3__45minusIiEEliLb0ELb1EEEvT0_PT4_T1_T2_T3_ --------------------------
	.section	.nv.shared._ZN3cub18CUB_300001_SM_10006detail19adjacent_difference40DeviceAdjacentDifferenceDifferenceKernelINS2_10policy_hubIPiLb0EE9Policy500ES5_S5_N4cuda3std3__45minusIiEEliLb0ELb1EEEvT0_PT4_T1_T2_T3_,"aw",@nobits
	.sectionflags	@""
	.align	16
.nv.shared._ZN3cub18CUB_300001_SM_10006detail19adjacent_difference40DeviceAdjacentDifferenceDifferenceKernelINS2_10policy_hubIPiLb0EE9Policy500ES5_S5_N4cuda3std3__45minusIiEEliLb0ELb1EEEvT0_PT4_T1_T2_T3_:
	.zero		4624


//--------------------- .nv.shared._ZN3cub18CUB_300001_SM_10006detail19adjacent_difference40DeviceAdjacentDifferenceDifferenceKernelINS2_10policy_hubIPiLb0EE9Policy500ES5_S5_N4cuda3std3__45minusIiEEiiLb0ELb1EEEvT0_PT4_T1_T2_T3_ --------------------------
	.section	.nv.shared._ZN3cub18CUB_300001_SM_10006detail19adjacent_difference40DeviceAdjacentDifferenceDifferenceKernelINS2_10policy_hubIPiLb0EE9Policy500ES5_S5_N4cuda3std3__45minusIiEEiiLb0ELb1EEEvT0_PT4_T1_T2_T3_,"aw",@nobits
	.sectionflags	@""
	.align	16
.nv.shared._ZN3cub18CUB_300001_SM_10006detail19adjacent_difference40DeviceAdjacentDifferenceDifferenceKernelINS2_10policy_hubIPiLb0EE9Policy500ES5_S5_N4cuda3std3__45minusIiEEiiLb0ELb1EEEvT0_PT4_T1_T2_T3_:
	.zero		4624


//--------------------- .nv.shared._ZN3cub18CUB_300001_SM_10006detail10radix_sort29DeviceRadixSortOnesweepKernelINS1_5radix10policy_hubIiNS0_8NullTypeEyE10Policy1000ELNS0_9SortOrderE0EiS6_yiiNS1_21identity_decomposer_tEEEvPT5_SC_PT3_PKSD_PT1_PKSH_PT2_PKSL_T4_iiT6_ --------------------------
	.section	.nv.shared._ZN3cub18CUB_300001_SM_10006detail10radix_sort29DeviceRadixSortOnesweepKernelINS1_5radix10policy_hubIiNS0_8NullTypeEyE10Policy1000ELNS0_9SortOrderE0EiS6_yiiNS1_21identity_decomposer_tEEEvPT5_SC_PT3_PKSD_PT1_PKSH_PT2_PKSL_T4_iiT6_,"aw",@nobits
	.sectionflags	@""
	.align	16
.nv.shared._ZN3cub18CUB_300001_SM_10006detail10radix_sort29DeviceRadixSortOnesweepKernelINS1_5radix10policy_hubIiNS0_8NullTypeEyE10Policy1000ELNS0_9SortOrderE0EiS6_yiiNS1_21identity_decomposer_tEEEvPT5_SC_PT3_PKSD_PT1_PKSH_PT2_PKSL_T4_iiT6_:
	.zero		32256


//--------------------- .nv.shared._ZN3cub18CUB_300001_SM_10006detail10radix_sort33DeviceRadixSortExclusiveSumKernelINS1_5radix10policy_hubIiNS0_8NullTypeEyE10Policy1000EyEEvPT0_ --------------------------
	.section	.nv.shared._ZN3cub18CUB_300001_SM_10006detail10radix_sort33DeviceRadixSortExclusiveSumKernelINS1_5radix10policy_hubIiNS0_8NullTypeEyE10Policy1000EyEEvPT0_,"aw",@nobits
	.sectionflags	@""
	.align	16
.nv.shared._ZN3cub18CUB_300001_SM_10006detail10radix_sort33DeviceRadixSortExclusiveSumKernelINS1_5radix10policy_hubIiNS0_8NullTypeEyE10Policy1000EyEEvPT0_:
	.zero		3360


//--------------------- .nv.shared._ZN3cub18CUB_300001_SM_10006detail10radix_sort30DeviceRadixSortHistogramKernelINS1_5radix10policy_hubIiNS0_8NullTypeEyE10Policy1000ELNS0_9SortOrderE0EiyNS1_21identity_decomposer_tEEEvPT2_PKT1_SB_iiT3_ --------------------------
	.section	.nv.shared._ZN3cub18CUB_300001_SM_10006detail10radix_sort30DeviceRadixSortHistogramKernelINS1_5radix10policy_hubIiNS0_8NullTypeEyE10Policy1000ELNS0_9SortOrderE0EiyNS1_21identity_decomposer_tEEEvPT2_PKT1_SB_iiT3_,"aw",@nobits
	.sectionflags	@""
	.align	4
.nv.shared._ZN3cub18CUB_300001_SM_10006detail10radix_sort30DeviceRadixSortHistogramKernelINS1_5radix10policy_hubIiNS0_8NullTypeEyE10Policy1000ELNS0_9SortOrderE0EiyNS1_21identity_decomposer_tEEEvPT2_PKT1_SB_iiT3_:
	.zero		5120


//--------------------- .nv.shared._ZN3cub18CUB_300001_SM_10006detail10radix_sort31DeviceRadixSortSingleTileKernelINS1_5radix10policy_hubIiNS0_8NullTypeEyE10Policy1000ELNS0_9SortOrderE0EiS6_yNS1_21identity_decomposer_tEEEvPKT1_PSB_PKT2_PSF_T3_iiT4_ --------------------------
	.section	.nv.shared._ZN3cub18CUB_300001_SM_10006detail10radix_sort31DeviceRadixSortSingleTileKernelINS1_5radix10policy_hubIiNS0_8NullTypeEyE10Policy1000ELNS0_9SortOrderE0EiS6_yNS1_21identity_decomposer_tEEEvPKT1_PSB_PKT2_PSF_T3_iiT4_,"aw",@nobits
	.sectionflags	@""
	.align	16
.nv.shared._ZN3cub18CUB_300001_SM_10006detail10radix_sort31DeviceRadixSortSingleTileKernelINS1_5radix10policy_hubIiNS0_8NullTypeEyE10Policy1000ELNS0_9SortOrderE0EiS6_yNS1_21identity_decomposer_tEEEvPKT1_PSB_PKT2_PSF_T3_iiT4_:
	.zero		34880


//--------------------- .nv.constant0._ZN3cub18CUB_300001_SM_10006detail19adjacent_difference40DeviceAdjacentDifferenceDifferenceKernelINS2_10policy_hubIPiLb1EE9Policy500ES5_S5_N4cuda3std3__45minusIiEEliLb1ELb1EEEvT0_PT4_T1_T2_T3_ --------------------------
	.section	.nv.constant0._ZN3cub18CUB_300001_SM_10006detail19adjacent_difference40DeviceAdjacentDifferenceDifferenceKernelINS2_10policy_hubIPiLb1EE9Policy500ES5_S5_N4cuda3std3__45minusIiEEliLb1ELb1EEEvT0_PT4_T1_T2_T3_,"a",@progbits
	.sectionflags	@""
	.align	4
.nv.constant0._ZN3cub18CUB_300001_SM_10006detail19adjacent_difference40DeviceAdjacentDifferenceDifferenceKernelINS2_10policy_hubIPiLb1EE9Policy500ES5_S5_N4cuda3std3__45minusIiEEliLb1ELb1EEEvT0_PT4_T1_T2_T3_:
	.zero		936


//--------------------- .nv.constant0._ZN3cub18CUB_300001_SM_10006detail19adjacent_difference34DeviceAdjacentDifferenceInitKernelINS2_19AgentDifferenceInitIPiilLb1EEES5_ilEEvT0_PT1_T2_i --------------------------
	.section	.nv.constant0._ZN3cub18CUB_300001_SM_10006detail19adjacent_difference34DeviceAdjacentDifferenceInitKernelINS2_19AgentDifferenceInitIPiilLb1EEES5_ilEEvT0_PT1_T2_i,"a",@progbits
	.sectionflags	@""
	.align	4
.nv.constant0._ZN3cub18CUB_300001_SM_10006detail19adjacent_difference34DeviceAdjacentDifferenceInitKernelINS2_19AgentDifferenceInitIPiilLb1EEES5_ilEEvT0_PT1_T2_i:
	.zero		924


//--------------------- .nv.constant0._ZN3cub18CUB_300001_SM_10006detail19adjacent_difference40DeviceAdjacentDifferenceDifferenceKernelINS2_10policy_hubIPiLb1EE9Policy500ES5_S5_N4cuda3std3__45minusIiEEiiLb1ELb1EEEvT0_PT4_T1_T2_T3_ --------------------------
	.section	.nv.constant0._ZN3cub18CUB_300001_SM_10006detail19adjacent_difference40DeviceAdjacentDifferenceDifferenceKernelINS2_10policy_hubIPiLb1EE9Policy500ES5_S5_N4cuda3std3__45minusIiEEiiLb1ELb1EEEvT0_PT4_T1_T2_T3_,"a",@progbits
	.sectionflags	@""
	.align	4
.nv.constant0._ZN3cub18CUB_300001_SM_10006detail19adjacent_difference40DeviceAdjacentDifferenceDifferenceKernelINS2_10policy_hubIPiLb1EE9Policy500ES5_S5_N4cuda3std3__45minusIiEEiiLb1ELb1EEEvT0_PT4_T1_T2_T3_:
	.zero		928


//--------------------- .nv.constant0._ZN3cub18CUB_300001_SM_10006detail19adjacent_difference34DeviceAdjacentDifferenceInitKernelINS2_19AgentDifferenceInitIPiiiLb1EEES5_iiEEvT0_PT1_T2_i --------------------------
	.section	.nv.constant0._ZN3cub18CUB_300001_SM_10006detail19adjacent_difference34DeviceAdjacentDifferenceInitKernelINS2_19AgentDifferenceInitIPiiiLb1EEES5_iiEEvT0_PT1_T2_i,"a",@progbits
	.sectionflags	@""
	.align	4
.nv.constant0._ZN3cub18CUB_300001_SM_10006detail19adjacent_difference34DeviceAdjacentDifferenceInitKernelINS2_19AgentDifferenceInitIPiiiLb1EEES5_iiEEvT0_PT1_T2_i:
	.zero		920


//--------------------- .nv.constant0._ZN3cub18CUB_300001_SM_10006detail19adjacent_difference40DeviceAdjacentDifferenceDifferenceKernelINS2_10policy_hubIPiLb0EE9Policy500ES5_S5_N4cuda3std3__45minusIiEEliLb0ELb1EEEvT0_PT4_T1_T2_T3_ --------------------------
	.section	.nv.constant0._ZN3cub18CUB_300001_SM_10006detail19adjacent_difference40DeviceAdjacentDifferenceDifferenceKernelINS2_10policy_hubIPiLb0EE9Policy500ES5_S5_N4cuda3std3__45minusIiEEliLb0ELb1EEEvT0_PT4_T1_T2_T3_,"a",@progbits
	.sectionflags	@""
	.align	4
.nv.constant0._ZN3cub18CUB_300001_SM_10006detail19adjacent_difference40DeviceAdjacentDifferenceDifferenceKernelINS2_10policy_hubIPiLb0EE9Policy500ES5_S5_N4cuda3std3__45minusIiEEliLb0ELb1EEEvT0_PT4_T1_T2_T3_:
	.zero		936


//--------------------- .nv.constant0._ZN3cub18CUB_300001_SM_10006detail19adjacent_difference40DeviceAdjacentDifferenceDifferenceKernelINS2_10policy_hubIPiLb0EE9Policy500ES5_S5_N4cuda3std3__45minusIiEEiiLb0ELb1EEEvT0_PT4_T1_T2_T3_ --------------------------
	.section	.nv.constant0._ZN3cub18CUB_300001_SM_10006detail19adjacent_difference40DeviceAdjacentDifferenceDifferenceKernelINS2_10policy_hubIPiLb0EE9Policy500ES5_S5_N4cuda3std3__45minusIiEEiiLb0ELb1EEEvT0_PT4_T1_T2_T3_,"a",@progbits
	.sectionflags	@""
	.align	4
.nv.constant0._ZN3cub18CUB_300001_SM_10006detail19adjacent_difference40DeviceAdjacentDifferenceDifferenceKernelINS2_10policy_hubIPiLb0EE9Policy500ES5_S5_N4cuda3std3__45minusIiEEiiLb0ELb1EEEvT0_PT4_T1_T2_T3_:
	.zero		928


//--------------------- .nv.constant0._ZN3cub18CUB_300001_SM_10006detail10radix_sort29DeviceRadixSortOnesweepKernelINS1_5radix10policy_hubIiNS0_8NullTypeEyE10Policy1000ELNS0_9SortOrderE0EiS6_yiiNS1_21identity_decomposer_tEEEvPT5_SC_PT3_PKSD_PT1_PKSH_PT2_PKSL_T4_iiT6_ --------------------------
	.section	.nv.constant0._ZN3cub18CUB_300001_SM_10006detail10radix_sort29DeviceRadixSortOnesweepKernelINS1_5radix10policy_hubIiNS0_8NullTypeEyE10Policy1000ELNS0_9SortOrderE0EiS6_yiiNS1_21identity_decomposer_tEEEvPT5_SC_PT3_PKSD_PT1_PKSH_PT2_PKSL_T4_iiT6_,"a",@progbits
	.sectionflags	@""
	.align	4
.nv.constant0._ZN3cub18CUB_300001_SM_10006detail10radix_sort29DeviceRadixSortOnesweepKernelINS1_5radix10policy_hubIiNS0_8NullTypeEyE10Policy1000ELNS0_9SortOrderE0EiS6_yiiNS1_21identity_decomposer_tEEEvPT5_SC_PT3_PKSD_PT1_PKSH_PT2_PKSL_T4_iiT6_:
	.zero		973


//--------------------- .nv.constant0._ZN3cub18CUB_300001_SM_10006detail10radix_sort33DeviceRadixSortExclusiveSumKernelINS1_5radix10policy_hubIiNS0_8NullTypeEyE10Policy1000EyEEvPT0_ --------------------------
	.section	.nv.constant0._ZN3cub18CUB_300001_SM_10006detail10radix_sort33DeviceRadixSortExclusiveSumKernelINS1_5radix10policy_hubIiNS0_8NullTypeEyE10Policy1000EyEEvPT0_,"a",@progbits
	.sectionflags	@""
	.align	4
.nv.constant0._ZN3cub18CUB_300001_SM_10006detail10radix_sort33DeviceRadixSortExclusiveSumKernelINS1_5radix10policy_hubIiNS0_8NullTypeEyE10Policy1000EyEEvPT0_:
	.zero		904


//--------------------- .nv.constant0._ZN3cub18CUB_300001_SM_10006detail10radix_sort30DeviceRadixSortHistogramKernelINS1_5radix10policy_hubIiNS0_8NullTypeEyE10Policy1000ELNS0_9SortOrderE0EiyNS1_21identity_decomposer_tEEEvPT2_PKT1_SB_iiT3_ --------------------------
	.section	.nv.constant0._ZN3cub18CUB_300001_SM_10006detail10radix_sort30DeviceRadixSortHistogramKernelINS1_5radix10policy_hubIiNS0_8NullTypeEyE10Policy1000ELNS0_9SortOrderE0EiyNS1_21identity_decomposer_tEEEvPT2_PKT1_SB_iiT3_,"a",@progbits
	.sectionflags	@""
	.align	4
.nv.constant0._ZN3cub18CUB_300001_SM_10006detail10radix_sort30DeviceRadixSortHistogramKernelINS1_5radix10policy_hubIiNS0_8NullTypeEyE10Policy1000ELNS0_9SortOrderE0EiyNS1_21identity_decomposer_tEEEvPT2_PKT1_SB_iiT3_:
	.zero		929


//--------------------- .nv.constant0._ZN3cub18CUB_300001_SM_10006detail10radix_sort31DeviceRadixSortSingleTileKernelINS1_5radix10policy_hubIiNS0_8NullTypeEyE10Policy1000ELNS0_9SortOrderE0EiS6_yNS1_21identity_decomposer_tEEEvPKT1_PSB_PKT2_PSF_T3_iiT4_ --------------------------
	.section	.nv.constant0._ZN3cub18CUB_300001_SM_10006detail10radix_sort31DeviceRadixSortSingleTileKernelINS1_5radix10policy_hubIiNS0_8NullTypeEyE10Policy1000ELNS0_9SortOrderE0EiS6_yNS1_21identity_decomposer_tEEEvPKT1_PSB_PKT2_PSF_T3_iiT4_,"a",@progbits
	.sectionflags	@""
	.align	4
.nv.constant0._ZN3cub18CUB_300001_SM_10006detail10radix_sort31DeviceRadixSortSingleTileKernelINS1_5radix10policy_hubIiNS0_8NullTypeEyE10Policy1000ELNS0_9SortOrderE0EiS6_yNS1_21identity_decomposer_tEEEvPKT1_PSB_PKT2_PSF_T3_iiT4_:
	.zero		945


//--------------------- .nv.constant0._ZN3cub18CUB_300001_SM_10006detail8for_each13static_kernelINS2_12policy_hub_t12policy_500_tElNS2_12op_wrapper_tIlN6thrust24THRUST_300001_SM_1000_NS6system6detail7generic6detail21binary_search_functorINS8_6detail15normal_iteratorINS8_10device_ptrIiEEEENSC_18binary_search_lessENSC_3ubfEEENS8_12zip_iteratorIN4cuda3std3__45tupleIJNS8_17counting_iteratorIiNS8_11use_defaultESS_SS_EESI_EEEEEEEEEvT0_T1_ --------------------------
	.section	.nv.constant0._ZN3cub18CUB_300001_SM_10006detail8for_each13static_kernelINS2_12policy_hub_t12policy_500_tElNS2_12op_wrapper_tIlN6thrust24THRUST_300001_SM_1000_NS6system6detail7generic6detail21binary_search_functorINS8_6detail15normal_iteratorINS8_10device_ptrIiEEEENSC_18binary_search_lessENSC_3ubfEEENS8_12zip_iteratorIN4cuda3std3__45tupleIJNS8_17counting_iteratorIiNS8_11use_defaultESS_SS_EESI_EEEEEEEEEvT0_T1_,"a",@progbits
	.sectionflags	@""
	.align	4
.nv.constant0._ZN3cub18CUB_300001_SM_10006detail8for_each13static_kernelINS2_12policy_hub_t12policy_500_tElNS2_12op_wrapper_tIlN6thrust24THRUST_300001_SM_1000_NS6system6detail7generic6detail21binary_search_functorINS8_6detail15normal_iteratorINS8_10device_ptrIiEEEENSC_18binary_search_lessENSC_3ubfEEENS8_12zip_iteratorIN4cuda3std3__45tupleIJNS8_17counting_iteratorIiNS8_11use_defaultESS_SS_EESI_EEEEEEEEEvT0_T1_:
	.zero		944


//--------------------- .nv.constant0._ZN3cub18CUB_300001_SM_10006detail8for_each13static_kernelINS2_12policy_hub_t12policy_500_tEmN6thrust24THRUST_300001_SM_1000_NS8cuda_cub20__uninitialized_fill7functorINS7_10device_ptrIiEEiEEEEvT0_T1_ --------------------------
	.section	.nv.constant0._ZN3cub18CUB_300001_SM_10006detail8for_each13static_kernelINS2_12policy_hub_t12policy_500_tEmN6thrust24THRUST_300001_SM_1000_NS8cuda_cub20__uninitialized_fill7functorINS7_10device_ptrIiEEiEEEEvT0_T1_,"a",@progbits
	.sectionflags	@""
	.align	4
.nv.constant0._ZN3cub18CUB_300001_SM_10006detail8for_each13static_kernelINS2_12policy_hub_t12policy_500_tEmN6thrust24THRUST_300001_SM_1000_NS8cuda_cub20__uninitialized_fill7functorINS7_10device_ptrIiEEiEEEEvT0_T1_:
	.zero		920


//--------------------- .nv.constant0._ZN3cub18CUB_300001_SM_10006detail11EmptyKernelIvEEvv --------------------------
	.section	.nv.constant0._ZN3cub18CUB_300001_SM_10006detail11EmptyKernelIvEEvv,"a",@progbits
	.sectionflags	@""
	.align	4
.nv.constant0._ZN3cub18CUB_300001_SM_10006detail11EmptyKernelIvEEvv:
	.zero		896


//--------------------- SYMBOLS --------------------------

	.type		.nv.reservedSmem.offset0,@object
	.size		.nv.reservedSmem.offset0,0x4
	.type		.nv.reservedSmem.cap,@object
	.size		.nv.reservedSmem.cap,0x4
